// auto-generated by cutlass_sweep.gemm — config: {"arch": "sm_100", "cluster_m": 2, "cluster_n": 4, "dtype": "nvfp4", "dtype_b": "nvfp4", "layout": "nt", "stages": 0, "tile_k": 256, "tile_m": 256, "tile_n": 256}
#include "cutlass/cutlass.h"
#include "cutlass/gemm/collective/collective_builder.hpp"
#include "cutlass/gemm/device/gemm_universal_adapter.h"
#include "cutlass/gemm/kernel/gemm_universal.hpp"
#include "cutlass/epilogue/collective/collective_builder.hpp"

using ElemA = cutlass::nv_float4_t<cutlass::float_e2m1_t>;
using ElemB = cutlass::nv_float4_t<cutlass::float_e2m1_t>;
using ElemCD = cutlass::bfloat16_t;
using Acc  = float;
using TileShape    = cute::Shape<cute::_256, cute::_256, cute::_256>;
using ClusterShape = cute::Shape<cute::_2, cute::_4, cute::_1>;

using CollectiveEpilogue = typename cutlass::epilogue::collective::CollectiveBuilder<
    cutlass::arch::Sm100, cutlass::arch::OpClassTensorOp,
    TileShape, ClusterShape,
    cutlass::epilogue::collective::EpilogueTileAuto,
    Acc, Acc,
    ElemCD, cutlass::layout::RowMajor, 128 / cutlass::sizeof_bits<ElemCD>::value,
    ElemCD, cutlass::layout::RowMajor, 128 / cutlass::sizeof_bits<ElemCD>::value,
    cutlass::epilogue::collective::EpilogueScheduleAuto
  >::CollectiveOp;

using CollectiveMainloop = typename cutlass::gemm::collective::CollectiveBuilder<
    cutlass::arch::Sm100, cutlass::arch::OpClassBlockScaledTensorOp,
    ElemA, cutlass::layout::RowMajor, 32,
    ElemB, cutlass::layout::ColumnMajor, 32,
    Acc,
    TileShape, ClusterShape,
    cutlass::gemm::collective::StageCountAutoCarveout<static_cast<int>(sizeof(typename CollectiveEpilogue::SharedStorage))>,
    cutlass::gemm::collective::KernelScheduleAuto
  >::CollectiveOp;

using GemmKernel = cutlass::gemm::kernel::GemmUniversal<
    cute::Shape<int,int,int,int>,
    CollectiveMainloop,
    CollectiveEpilogue
>;
using Gemm = cutlass::gemm::device::GemmUniversalAdapter<GemmKernel>;

// Force the device kernel symbol into the cubin without needing a host main.
auto* _anchor = &cutlass::device_kernel<GemmKernel>;


// ===== COMPILED SASS (sm_100a) =====

	.target	sm_100a

	.elftype	@"ET_EXEC"


//--------------------- .note.nv.tkinfo           --------------------------
	.section	.note.nv.tkinfo,"",@"SHT_NOTE"
	.sectionflags	@"SHF_NOTE_NV_TKINFO"
	.tkinfo
        /*0018*/ 	.word	0x00000002
        /*0030*/ 	.string	""
        /*0030*/ 	.string	"ptxas"
        /*0030*/ 	.string	"Cuda compilation tools, release 13.0, V13.0.88"
        /*0030*/ 	.string	"Build cuda_13.0.r13.0/compiler.36424714_0"
        /*0030*/ 	.string	"-arch sm_100a -m 64 "



//--------------------- .note.nv.cuinfo           --------------------------
	.section	.note.nv.cuinfo,"",@"SHT_NOTE"
	.sectionflags	@"SHF_NOTE_NV_CUINFO"
        /*0018*/ 	.short	0x0002
        /*001a*/ 	.short	0x0064
        /*001c*/ 	.short	0x0082
	.zero		2


//--------------------- .nv.info                  --------------------------
	.section	.nv.info,"",@"SHT_CUDA_INFO"
	.align	4


	//----- nvinfo : EIATTR_REGCOUNT
	.align		4
        /*0000*/ 	.byte	0x04, 0x2f
        /*0002*/ 	.short	(.L_19 - .L_18)
	.align		4
.L_18:
        /*0004*/ 	.word	index@(_ZN7cutlass13device_kernelINS_4gemm6kernel13GemmUniversalIN4cute5tupleIJiiiiEEENS1_10collective13CollectiveMmaINS1_46MainloopSm100TmaUmmaWarpSpecializedBlockScaledILi4ELi2ELi1ENS5_IJNS4_1CILi2EEENSA_ILi4EEENSA_ILi1EEEEEEEENS5_IJNSA_ILi256EEESG_SG_EEENS5_IJNS_12float_e2m1_tENS_13float_ue4m3_tEEEENS5_IJNS5_IJlSD_lEEENS4_6LayoutINS5_IJNS5_IJNS5_IJNSA_ILi32EEESC_EEEiEEENS5_IJNS5_IJNSA_ILi16EEESC_EEEiEEENS5_IJSD_iEEEEEENS5_IJSS_NS5_IJNS5_IJNSA_ILi0EEESD_EEENSA_ILi512EEEEEENS5_IJSV_iEEEEEEEEEEESK_S12_NS4_8TiledMMAINS4_8MMA_AtomIJNS4_23SM100_MMA_MXF4_2x1SM_SSISI_SI_fSJ_Li256ELi256ELi16ELNS4_4UMMA5MajorE0ELS17_0ELNS16_7ScaleInE0ELS18_0EEEEEENSM_INS5_IJSD_SD_SD_EEENS5_IJSV_SV_SV_EEEEENS5_IJNS4_10UnderscoreES1E_S1E_EEEEENS5_IJNS4_28SM100_TMA_2SM_LOAD_MULTICASTES1H_EEENS5_IJNS4_14ComposedLayoutINS4_7SwizzleILi3ELi4ELi3EEENS4_18smem_ptr_flag_bitsILi4EEENSM_INS5_IJNSA_ILi8EEESG_EEENS5_IJSG_SD_EEEEEEENSM_INS5_IJNS5_IJNS5_IJSO_SD_EEESR_EEESD_NS5_IJSD_SC_EEEEEENS5_IJNS5_IJNS5_IJSR_SX_EEESW_EEESV_NS5_IJSC_SX_EEEEEEEEEEEvNS4_8identityENS5_IJNS4_18SM100_TMA_2SM_LOADES1H_EEENS5_IJS1S_NSM_INS5_IJNS5_IJNS5_IJSO_SB_EEESR_EEESD_S1V_EEENS5_IJS1Y_SV_NS5_IJSC_NSA_ILi1024EEEEEEEEEEEEEEvS23_EENS_8epilogue10collective18CollectiveEpilogueINS2F_23Sm100TmaWarpSpecializedILi4ELi2ELi64ELb1ELb0EEEJNS5_IJNSA_ILi128EEESG_SG_EEENS5_IJNSM_IS2K_SD_EENSM_INSA_ILi64EEESD_EEEEENS_10bfloat16_tESL_S2Q_SL_NS2F_6fusion15FusionCallbacksIS2J_NS2R_17LinearCombinationIS2Q_fS2Q_fLNS_15FloatRoundStyleE2EEES2L_S2P_JEEENS4_5SM1004TMEM4LOAD26SM100_TMEM_LOAD_32dp32b64xENS4_13SM90_TMA_LOADENS1J_IS1L_NS1M_ILi16EEENSM_INS5_IJS1O_S2N_EEENS5_IJS2N_SD_EEEEEEENS4_39AutoVectorizingCopyWithAssumedAlignmentILi128EEENS4_14SM90_TMA_STOREES36_S38_S38_EEEvvEEEEvNT_6ParamsE)
        /*0008*/ 	.word	0x000000ae


	//----- nvinfo : EIATTR_FRAME_SIZE
	.align		4
.L_19:
        /*000c*/ 	.byte	0x04, 0x11
        /*000e*/ 	.short	(.L_21 - .L_20)
	.align		4
.L_20:
        /*0010*/ 	.word	index@($__internal_2_$__cuda_sm10x_tcgen05_guardrail_trap_unallocated_columns_being_dealloced)
        /*0014*/ 	.word	0x00000000


	//----- nvinfo : EIATTR_FRAME_SIZE
	.align		4
.L_21:
        /*0018*/ 	.byte	0x04, 0x11
        /*001a*/ 	.short	(.L_23 - .L_22)
	.align		4
.L_22:
        /*001c*/ 	.word	index@($__internal_1_$__cuda_sm10x_tcgen05_guardrail_trap_phase_invalid_during_alloc)
        /*0020*/ 	.word	0x00000000


	//----- nvinfo : EIATTR_FRAME_SIZE
	.align		4
.L_23:
        /*0024*/ 	.byte	0x04, 0x11
        /*0026*/ 	.short	(.L_25 - .L_24)
	.align		4
.L_24:
        /*0028*/ 	.word	index@($__internal_0_$__cuda_sm10x_tcgen05_guardrail_trap_col_being_dealloced_not_returned_by_alloc)
        /*002c*/ 	.word	0x00000000


	//----- nvinfo : EIATTR_FRAME_SIZE
	.align		4
.L_25:
        /*0030*/ 	.byte	0x04, 0x11
        /*0032*/ 	.short	(.L_27 - .L_26)
	.align		4
.L_26:
        /*0034*/ 	.word	index@(_ZN7cutlass13device_kernelINS_4gemm6kernel13GemmUniversalIN4cute5tupleIJiiiiEEENS1_10collective13CollectiveMmaINS1_46MainloopSm100TmaUmmaWarpSpecializedBlockScaledILi4ELi2ELi1ENS5_IJNS4_1CILi2EEENSA_ILi4EEENSA_ILi1EEEEEEEENS5_IJNSA_ILi256EEESG_SG_EEENS5_IJNS_12float_e2m1_tENS_13float_ue4m3_tEEEENS5_IJNS5_IJlSD_lEEENS4_6LayoutINS5_IJNS5_IJNS5_IJNSA_ILi32EEESC_EEEiEEENS5_IJNS5_IJNSA_ILi16EEESC_EEEiEEENS5_IJSD_iEEEEEENS5_IJSS_NS5_IJNS5_IJNSA_ILi0EEESD_EEENSA_ILi512EEEEEENS5_IJSV_iEEEEEEEEEEESK_S12_NS4_8TiledMMAINS4_8MMA_AtomIJNS4_23SM100_MMA_MXF4_2x1SM_SSISI_SI_fSJ_Li256ELi256ELi16ELNS4_4UMMA5MajorE0ELS17_0ELNS16_7ScaleInE0ELS18_0EEEEEENSM_INS5_IJSD_SD_SD_EEENS5_IJSV_SV_SV_EEEEENS5_IJNS4_10UnderscoreES1E_S1E_EEEEENS5_IJNS4_28SM100_TMA_2SM_LOAD_MULTICASTES1H_EEENS5_IJNS4_14ComposedLayoutINS4_7SwizzleILi3ELi4ELi3EEENS4_18smem_ptr_flag_bitsILi4EEENSM_INS5_IJNSA_ILi8EEESG_EEENS5_IJSG_SD_EEEEEEENSM_INS5_IJNS5_IJNS5_IJSO_SD_EEESR_EEESD_NS5_IJSD_SC_EEEEEENS5_IJNS5_IJNS5_IJSR_SX_EEESW_EEESV_NS5_IJSC_SX_EEEEEEEEEEEvNS4_8identityENS5_IJNS4_18SM100_TMA_2SM_LOADES1H_EEENS5_IJS1S_NSM_INS5_IJNS5_IJNS5_IJSO_SB_EEESR_EEESD_S1V_EEENS5_IJS1Y_SV_NS5_IJSC_NSA_ILi1024EEEEEEEEEEEEEEvS23_EENS_8epilogue10collective18CollectiveEpilogueINS2F_23Sm100TmaWarpSpecializedILi4ELi2ELi64ELb1ELb0EEEJNS5_IJNSA_ILi128EEESG_SG_EEENS5_IJNSM_IS2K_SD_EENSM_INSA_ILi64EEESD_EEEEENS_10bfloat16_tESL_S2Q_SL_NS2F_6fusion15FusionCallbacksIS2J_NS2R_17LinearCombinationIS2Q_fS2Q_fLNS_15FloatRoundStyleE2EEES2L_S2P_JEEENS4_5SM1004TMEM4LOAD26SM100_TMEM_LOAD_32dp32b64xENS4_13SM90_TMA_LOADENS1J_IS1L_NS1M_ILi16EEENSM_INS5_IJS1O_S2N_EEENS5_IJS2N_SD_EEEEEEENS4_39AutoVectorizingCopyWithAssumedAlignmentILi128EEENS4_14SM90_TMA_STOREES36_S38_S38_EEEvvEEEEvNT_6ParamsE)
        /*0038*/ 	.word	0x00000000


	//----- nvinfo : EIATTR_MIN_STACK_SIZE
	.align		4
.L_27:
        /*003c*/ 	.byte	0x04, 0x12
        /*003e*/ 	.short	(.L_29 - .L_28)
	.align		4
.L_28:
        /*0040*/ 	.word	index@(_ZN7cutlass13device_kernelINS_4gemm6kernel13GemmUniversalIN4cute5tupleIJiiiiEEENS1_10collective13CollectiveMmaINS1_46MainloopSm100TmaUmmaWarpSpecializedBlockScaledILi4ELi2ELi1ENS5_IJNS4_1CILi2EEENSA_ILi4EEENSA_ILi1EEEEEEEENS5_IJNSA_ILi256EEESG_SG_EEENS5_IJNS_12float_e2m1_tENS_13float_ue4m3_tEEEENS5_IJNS5_IJlSD_lEEENS4_6LayoutINS5_IJNS5_IJNS5_IJNSA_ILi32EEESC_EEEiEEENS5_IJNS5_IJNSA_ILi16EEESC_EEEiEEENS5_IJSD_iEEEEEENS5_IJSS_NS5_IJNS5_IJNSA_ILi0EEESD_EEENSA_ILi512EEEEEENS5_IJSV_iEEEEEEEEEEESK_S12_NS4_8TiledMMAINS4_8MMA_AtomIJNS4_23SM100_MMA_MXF4_2x1SM_SSISI_SI_fSJ_Li256ELi256ELi16ELNS4_4UMMA5MajorE0ELS17_0ELNS16_7ScaleInE0ELS18_0EEEEEENSM_INS5_IJSD_SD_SD_EEENS5_IJSV_SV_SV_EEEEENS5_IJNS4_10UnderscoreES1E_S1E_EEEEENS5_IJNS4_28SM100_TMA_2SM_LOAD_MULTICASTES1H_EEENS5_IJNS4_14ComposedLayoutINS4_7SwizzleILi3ELi4ELi3EEENS4_18smem_ptr_flag_bitsILi4EEENSM_INS5_IJNSA_ILi8EEESG_EEENS5_IJSG_SD_EEEEEEENSM_INS5_IJNS5_IJNS5_IJSO_SD_EEESR_EEESD_NS5_IJSD_SC_EEEEEENS5_IJNS5_IJNS5_IJSR_SX_EEESW_EEESV_NS5_IJSC_SX_EEEEEEEEEEEvNS4_8identityENS5_IJNS4_18SM100_TMA_2SM_LOADES1H_EEENS5_IJS1S_NSM_INS5_IJNS5_IJNS5_IJSO_SB_EEESR_EEESD_S1V_EEENS5_IJS1Y_SV_NS5_IJSC_NSA_ILi1024EEEEEEEEEEEEEEvS23_EENS_8epilogue10collective18CollectiveEpilogueINS2F_23Sm100TmaWarpSpecializedILi4ELi2ELi64ELb1ELb0EEEJNS5_IJNSA_ILi128EEESG_SG_EEENS5_IJNSM_IS2K_SD_EENSM_INSA_ILi64EEESD_EEEEENS_10bfloat16_tESL_S2Q_SL_NS2F_6fusion15FusionCallbacksIS2J_NS2R_17LinearCombinationIS2Q_fS2Q_fLNS_15FloatRoundStyleE2EEES2L_S2P_JEEENS4_5SM1004TMEM4LOAD26SM100_TMEM_LOAD_32dp32b64xENS4_13SM90_TMA_LOADENS1J_IS1L_NS1M_ILi16EEENSM_INS5_IJS1O_S2N_EEENS5_IJS2N_SD_EEEEEEENS4_39AutoVectorizingCopyWithAssumedAlignmentILi128EEENS4_14SM90_TMA_STOREES36_S38_S38_EEEvvEEEEvNT_6ParamsE)
        /*0044*/ 	.word	0x00000000
.L_29:


//--------------------- .nv.compat                --------------------------
	.section	.nv.compat,"",@"SHT_CUDA_COMPAT_INFO"
	.align	4
        /*0000*/ 	.byte	0x02, 0x09, 0x01, 0x00, 0x02, 0x02, 0x02, 0x00, 0x02, 0x05, 0x05, 0x00, 0x03, 0x07, 0x01, 0x01
        /*0010*/ 	.byte	0x02, 0x03, 0x01, 0x00, 0x02, 0x06, 0x01, 0x00, 0x04, 0x0b, 0x08, 0x00, 0x09, 0x00, 0x00, 0x00
        /*0020*/ 	.byte	0x00, 0x00, 0x00, 0x00


//--------------------- .nv.info._ZN7cutlass13device_kernelINS_4gemm6kernel13GemmUniversalIN4cute5tupleIJiiiiEEENS1_10collective13CollectiveMmaINS1_46MainloopSm100TmaUmmaWarpSpecializedBlockScaledILi4ELi2ELi1ENS5_IJNS4_1CILi2EEENSA_ILi4EEENSA_ILi1EEEEEEEENS5_IJNSA_ILi256EEESG_SG_EEENS5_IJNS_12float_e2m1_tENS_13float_ue4m3_tEEEENS5_IJNS5_IJlSD_lEEENS4_6LayoutINS5_IJNS5_IJNS5_IJNSA_ILi32EEESC_EEEiEEENS5_IJNS5_IJNSA_ILi16EEESC_EEEiEEENS5_IJSD_iEEEEEENS5_IJSS_NS5_IJNS5_IJNSA_ILi0EEESD_EEENSA_ILi512EEEEEENS5_IJSV_iEEEEEEEEEEESK_S12_NS4_8TiledMMAINS4_8MMA_AtomIJNS4_23SM100_MMA_MXF4_2x1SM_SSISI_SI_fSJ_Li256ELi256ELi16ELNS4_4UMMA5MajorE0ELS17_0ELNS16_7ScaleInE0ELS18_0EEEEEENSM_INS5_IJSD_SD_SD_EEENS5_IJSV_SV_SV_EEEEENS5_IJNS4_10UnderscoreES1E_S1E_EEEEENS5_IJNS4_28SM100_TMA_2SM_LOAD_MULTICASTES1H_EEENS5_IJNS4_14ComposedLayoutINS4_7SwizzleILi3ELi4ELi3EEENS4_18smem_ptr_flag_bitsILi4EEENSM_INS5_IJNSA_ILi8EEESG_EEENS5_IJSG_SD_EEEEEEENSM_INS5_IJNS5_IJNS5_IJSO_SD_EEESR_EEESD_NS5_IJSD_SC_EEEEEENS5_IJNS5_IJNS5_IJSR_SX_EEESW_EEESV_NS5_IJSC_SX_EEEEEEEEEEEvNS4_8identityENS5_IJNS4_18SM100_TMA_2SM_LOADES1H_EEENS5_IJS1S_NSM_INS5_IJNS5_IJNS5_IJSO_SB_EEESR_EEESD_S1V_EEENS5_IJS1Y_SV_NS5_IJSC_NSA_ILi1024EEEEEEEEEEEEEEvS23_EENS_8epilogue10collective18CollectiveEpilogueINS2F_23Sm100TmaWarpSpecializedILi4ELi2ELi64ELb1ELb0EEEJNS5_IJNSA_ILi128EEESG_SG_EEENS5_IJNSM_IS2K_SD_EENSM_INSA_ILi64EEESD_EEEEENS_10bfloat16_tESL_S2Q_SL_NS2F_6fusion15FusionCallbacksIS2J_NS2R_17LinearCombinationIS2Q_fS2Q_fLNS_15FloatRoundStyleE2EEES2L_S2P_JEEENS4_5SM1004TMEM4LOAD26SM100_TMEM_LOAD_32dp32b64xENS4_13SM90_TMA_LOADENS1J_IS1L_NS1M_ILi16EEENSM_INS5_IJS1O_S2N_EEENS5_IJS2N_SD_EEEEEEENS4_39AutoVectorizingCopyWithAssumedAlignmentILi128EEENS4_14SM90_TMA_STOREES36_S38_S38_EEEvvEEEEvNT_6ParamsE --------------------------
	.section	.nv.info._ZN7cutlass13device_kernelINS_4gemm6kernel13GemmUniversalIN4cute5tupleIJiiiiEEENS1_10collective13CollectiveMmaINS1_46MainloopSm100TmaUmmaWarpSpecializedBlockScaledILi4ELi2ELi1ENS5_IJNS4_1CILi2EEENSA_ILi4EEENSA_ILi1EEEEEEEENS5_IJNSA_ILi256EEESG_SG_EEENS5_IJNS_12float_e2m1_tENS_13float_ue4m3_tEEEENS5_IJNS5_IJlSD_lEEENS4_6LayoutINS5_IJNS5_IJNS5_IJNSA_ILi32EEESC_EEEiEEENS5_IJNS5_IJNSA_ILi16EEESC_EEEiEEENS5_IJSD_iEEEEEENS5_IJSS_NS5_IJNS5_IJNSA_ILi0EEESD_EEENSA_ILi512EEEEEENS5_IJSV_iEEEEEEEEEEESK_S12_NS4_8TiledMMAINS4_8MMA_AtomIJNS4_23SM100_MMA_MXF4_2x1SM_SSISI_SI_fSJ_Li256ELi256ELi16ELNS4_4UMMA5MajorE0ELS17_0ELNS16_7ScaleInE0ELS18_0EEEEEENSM_INS5_IJSD_SD_SD_EEENS5_IJSV_SV_SV_EEEEENS5_IJNS4_10UnderscoreES1E_S1E_EEEEENS5_IJNS4_28SM100_TMA_2SM_LOAD_MULTICASTES1H_EEENS5_IJNS4_14ComposedLayoutINS4_7SwizzleILi3ELi4ELi3EEENS4_18smem_ptr_flag_bitsILi4EEENSM_INS5_IJNSA_ILi8EEESG_EEENS5_IJSG_SD_EEEEEEENSM_INS5_IJNS5_IJNS5_IJSO_SD_EEESR_EEESD_NS5_IJSD_SC_EEEEEENS5_IJNS5_IJNS5_IJSR_SX_EEESW_EEESV_NS5_IJSC_SX_EEEEEEEEEEEvNS4_8identityENS5_IJNS4_18SM100_TMA_2SM_LOADES1H_EEENS5_IJS1S_NSM_INS5_IJNS5_IJNS5_IJSO_SB_EEESR_EEESD_S1V_EEENS5_IJS1Y_SV_NS5_IJSC_NSA_ILi1024EEEEEEEEEEEEEEvS23_EENS_8epilogue10collective18CollectiveEpilogueINS2F_23Sm100TmaWarpSpecializedILi4ELi2ELi64ELb1ELb0EEEJNS5_IJNSA_ILi128EEESG_SG_EEENS5_IJNSM_IS2K_SD_EENSM_INSA_ILi64EEESD_EEEEENS_10bfloat16_tESL_S2Q_SL_NS2F_6fusion15FusionCallbacksIS2J_NS2R_17LinearCombinationIS2Q_fS2Q_fLNS_15FloatRoundStyleE2EEES2L_S2P_JEEENS4_5SM1004TMEM4LOAD26SM100_TMEM_LOAD_32dp32b64xENS4_13SM90_TMA_LOADENS1J_IS1L_NS1M_ILi16EEENSM_INS5_IJS1O_S2N_EEENS5_IJS2N_SD_EEEEEEENS4_39AutoVectorizingCopyWithAssumedAlignmentILi128EEENS4_14SM90_TMA_STOREES36_S38_S38_EEEvvEEEEvNT_6ParamsE,"",@"SHT_CUDA_INFO"
	.sectionflags	@""
	.align	4


	//----- nvinfo : EIATTR_CUDA_API_VERSION
	.align		4
        /*0000*/ 	.byte	0x04, 0x37
        /*0002*/ 	.short	(.L_31 - .L_30)
.L_30:
        /*0004*/ 	.word	0x00000082


	//----- nvinfo : EIATTR_KPARAM_INFO
	.align		4
.L_31:
        /*0008*/ 	.byte	0x04, 0x17
        /*000a*/ 	.short	(.L_33 - .L_32)
.L_32:
        /*000c*/ 	.word	0x00000000
        /*0010*/ 	.short	0x0000
        /*0012*/ 	.short	0x0000
        /*0014*/ 	.byte	0x00, 0xf0, 0x01, 0x30


	//----- nvinfo : EIATTR_AT_ENTRY_FRAGMENTS
	.align		4
.L_33:
        /*0018*/ 	.byte	0x04, 0x4f
        /*001a*/ 	.short	(.L_35 - .L_34)


	//   ....[0]....
.L_34:
        /*001c*/ 	.word	0x00000007


	//----- nvinfo : EIATTR_RESERVED_SMEM_USED
	.align		4
.L_35:
        /*0020*/ 	.byte	0x01, 0x41
	.zero		2


	//----- nvinfo : EIATTR_SPARSE_MMA_MASK
	.align		4
        /*0024*/ 	.byte	0x03, 0x50
        /*0026*/ 	.short	0x0000


	//----- nvinfo : EIATTR_TCGEN05_2CTA_USED
	.align		4
        /*0028*/ 	.byte	0x01, 0x52
	.zero		2


	//----- nvinfo : EIATTR_MAXREG_COUNT
	.align		4
        /*002c*/ 	.byte	0x03, 0x1b
        /*002e*/ 	.short	0x00ff


	//----- nvinfo : EIATTR_NUM_BARRIERS
	.align		4
        /*0030*/ 	.byte	0x02, 0x4c
        /*0032*/ 	.byte	0x07
	.zero		1


	//----- nvinfo : EIATTR_EXTERNS
	.align		4
        /*0034*/ 	.byte	0x04, 0x0f
        /*0036*/ 	.short	(.L_37 - .L_36)


	//   ....[0]....
	.align		4
.L_36:
        /*0038*/ 	.word	index@(__assertfail)


	//----- nvinfo : EIATTR_MERCURY_ISA_VERSION
	.align		4
.L_37:
        /*003c*/ 	.byte	0x03, 0x5f
        /*003e*/ 	.short	0x0101


	//----- nvinfo : EIATTR_INT_WARP_WIDE_INSTR_OFFSETS
	.align		4
        /*0040*/ 	.byte	0x04, 0x31
        /*0042*/ 	.short	(.L_39 - .L_38)


	//   ....[0]....
.L_38:
        /*0044*/ 	.word	0x00000d50


	//   ....[1]....
        /*0048*/ 	.word	0x00000df0


	//   ....[2]....
        /*004c*/ 	.word	0x00004ed0


	//   ....[3]....
        /*0050*/ 	.word	0x00004ef0


	//   ....[4]....
        /*0054*/ 	.word	0x00004f20


	//   ....[5]....
        /*0058*/ 	.word	0x00005ab0


	//   ....[6]....
        /*005c*/ 	.word	0x00005b20


	//   ....[7]....
        /*0060*/ 	.word	0x00005c50


	//   ....[8]....
        /*0064*/ 	.word	0x00005d50


	//   ....[9]....
        /*0068*/ 	.word	0x00005dc0


	//   ....[10]....
        /*006c*/ 	.word	0x00005ec0


	//   ....[11]....
        /*0070*/ 	.word	0x00005f50


	//   ....[12]....
        /*0074*/ 	.word	0x00006000


	//----- nvinfo : EIATTR_COOP_GROUP_MASK_REGIDS
	.align		4
.L_39:
        /*0078*/ 	.byte	0x04, 0x29
        /*007a*/ 	.short	(.L_41 - .L_40)


	//   ....[0]....
.L_40:
        /*007c*/ 	.word	0xffffffff


	//   ....[1]....
        /*0080*/ 	.word	0xffffffff


	//   ....[2]....
        /*0084*/ 	.word	0xffffffff


	//   ....[3]....
        /*0088*/ 	.word	0xffffffff


	//   ....[4]....
        /*008c*/ 	.word	0xffffffff


	//   ....[5]....
        /*0090*/ 	.word	0xffffffff


	//   ....[6]....
        /*0094*/ 	.word	0xffffffff


	//   ....[7]....
        /*0098*/ 	.word	0xffffffff


	//   ....[8]....
        /*009c*/ 	.word	0xffffffff


	//   ....[9]....
        /*00a0*/ 	.word	0xffffffff


	//   ....[10]....
        /*00a4*/ 	.word	0xffffffff


	//   ....[11]....
        /*00a8*/ 	.word	0xffffffff


	//   ....[12]....
        /*00ac*/ 	.word	0xffffffff


	//   ....[13]....
        /*00b0*/ 	.word	0xffffffff


	//----- nvinfo : EIATTR_COOP_GROUP_INSTR_OFFSETS
	.align		4
.L_41:
        /*00b4*/ 	.byte	0x04, 0x28
        /*00b6*/ 	.short	(.L_43 - .L_42)


	//   ....[0]....
.L_42:
        /*00b8*/ 	.word	0x000000a0


	//   ....[1]....
        /*00bc*/ 	.word	0x00000560


	//   ....[2]....
        /*00c0*/ 	.word	0x00000720


	//   ....[3]....
        /*00c4*/ 	.word	0x000008b0


	//   ....[4]....
        /*00c8*/ 	.word	0x000009a0


	//   ....[5]....
        /*00cc*/ 	.word	0x00000b00


	//   ....[6]....
        /*00d0*/ 	.word	0x00000c30


	//   ....[7]....
        /*00d4*/ 	.word	0x00000e70


	//   ....[8]....
        /*00d8*/ 	.word	0x00002600


	//   ....[9]....
        /*00dc*/ 	.word	0x000034c0


	//   ....[10]....
        /*00e0*/ 	.word	0x000039a0


	//   ....[11]....
        /*00e4*/ 	.word	0x000039d0


	//   ....[12]....
        /*00e8*/ 	.word	0x00004db0


	//   ....[13]....
        /*00ec*/ 	.word	0x00004fe0


	//----- nvinfo : EIATTR_VRC_CTA_INIT_COUNT
	.align		4
.L_43:
        /*00f0*/ 	.byte	0x02, 0x4a
        /*00f2*/ 	.byte	0x80
	.zero		1


	//----- nvinfo : EIATTR_SYSCALL_OFFSETS
	.align		4
        /*00f4*/ 	.byte	0x04, 0x46
        /*00f6*/ 	.short	(.L_45 - .L_44)


	//   ....[0]....
.L_44:
        /*00f8*/ 	.word	0x00006cf0


	//   ....[1]....
        /*00fc*/ 	.word	0x00006de0


	//   ....[2]....
        /*0100*/ 	.word	0x00007790


	//   ....[3]....
        /*0104*/ 	.word	0x00008c60


	//   ....[4]....
        /*0108*/ 	.word	0x0000a0c0


	//   ....[5]....
        /*010c*/ 	.word	0x0000b500


	//----- nvinfo : EIATTR_MBARRIER_INSTR_OFFSETS
	.align		4
.L_45:
        /*0110*/ 	.byte	0x04, 0x39
        /*0112*/ 	.short	(.L_47 - .L_46)


	//   ....[0]....
.L_46:
        /*0114*/ 	.word	0x00000690
        /*0118*/ 	.word	0x000000ff
        /*011c*/ 	.word	0x00000000
        /*0120*/ 	.short	0x0100
        /*0122*/ 	.byte	0x04
	.zero		1


	//   ....[1]....
        /*0124*/ 	.word	0x000006a0
        /*0128*/ 	.word	0x000000ff
        /*012c*/ 	.word	0x00000020
        /*0130*/ 	.short	0x0100
        /*0132*/ 	.byte	0x04
	.zero		1


	//   ....[2]....
        /*0134*/ 	.word	0x000006b0
        /*0138*/ 	.word	0x000000ff
        /*013c*/ 	.word	0x00000008
        /*0140*/ 	.short	0x0100
        /*0142*/ 	.byte	0x04
	.zero		1


	//   ....[3]....
        /*0144*/ 	.word	0x000006c0
        /*0148*/ 	.word	0x000000ff
        /*014c*/ 	.word	0x00000028
        /*0150*/ 	.short	0x0100
        /*0152*/ 	.byte	0x04
	.zero		1


	//   ....[4]....
        /*0154*/ 	.word	0x000006d0
        /*0158*/ 	.word	0x000000ff
        /*015c*/ 	.word	0x00000010
        /*0160*/ 	.short	0x0100
        /*0162*/ 	.byte	0x04
	.zero		1


	//   ....[5]....
        /*0164*/ 	.word	0x000006e0
        /*0168*/ 	.word	0x000000ff
        /*016c*/ 	.word	0x00000030
        /*0170*/ 	.short	0x0100
        /*0172*/ 	.byte	0x04
	.zero		1


	//   ....[6]....
        /*0174*/ 	.word	0x000006f0
        /*0178*/ 	.word	0x000000ff
        /*017c*/ 	.word	0x00000018
        /*0180*/ 	.short	0x0100
        /*0182*/ 	.byte	0x04
	.zero		1


	//   ....[7]....
        /*0184*/ 	.word	0x00000700
        /*0188*/ 	.word	0x000000ff
        /*018c*/ 	.word	0x00000038
        /*0190*/ 	.short	0x0100
        /*0192*/ 	.byte	0x04
	.zero		1


	//   ....[8]....
        /*0194*/ 	.word	0x00000820
        /*0198*/ 	.word	0x000000ff
        /*019c*/ 	.word	0x00000040
        /*01a0*/ 	.short	0x0100
        /*01a2*/ 	.byte	0x04
	.zero		1


	//   ....[9]....
        /*01a4*/ 	.word	0x00000830
        /*01a8*/ 	.word	0x000000ff
        /*01ac*/ 	.word	0x00000060
        /*01b0*/ 	.short	0x0100
        /*01b2*/ 	.byte	0x04
	.zero		1


	//   ....[10]....
        /*01b4*/ 	.word	0x00000840
        /*01b8*/ 	.word	0x000000ff
        /*01bc*/ 	.word	0x00000048
        /*01c0*/ 	.short	0x0100
        /*01c2*/ 	.byte	0x04
	.zero		1


	//   ....[11]....
        /*01c4*/ 	.word	0x00000850
        /*01c8*/ 	.word	0x000000ff
        /*01cc*/ 	.word	0x00000068
        /*01d0*/ 	.short	0x0100
        /*01d2*/ 	.byte	0x04
	.zero		1


	//   ....[12]....
        /*01d4*/ 	.word	0x00000860
        /*01d8*/ 	.word	0x000000ff
        /*01dc*/ 	.word	0x00000050
        /*01e0*/ 	.short	0x0100
        /*01e2*/ 	.byte	0x04
	.zero		1


	//   ....[13]....
        /*01e4*/ 	.word	0x00000870
        /*01e8*/ 	.word	0x000000ff
        /*01ec*/ 	.word	0x00000070
        /*01f0*/ 	.short	0x0100
        /*01f2*/ 	.byte	0x04
	.zero		1


	//   ....[14]....
        /*01f4*/ 	.word	0x00000880
        /*01f8*/ 	.word	0x000000ff
        /*01fc*/ 	.word	0x00000058
        /*0200*/ 	.short	0x0100
        /*0202*/ 	.byte	0x04
	.zero		1


	//   ....[15]....
        /*0204*/ 	.word	0x00000890
        /*0208*/ 	.word	0x000000ff
        /*020c*/ 	.word	0x00000078
        /*0210*/ 	.short	0x0100
        /*0212*/ 	.byte	0x04
	.zero		1


	//   ....[16]....
        /*0214*/ 	.word	0x00000970
        /*0218*/ 	.word	0x000000ff
        /*021c*/ 	.word	0x00000080
        /*0220*/ 	.short	0x0100
        /*0222*/ 	.byte	0x06
	.zero		1


	//   ....[17]....
        /*0224*/ 	.word	0x00000980
        /*0228*/ 	.word	0x000000ff
        /*022c*/ 	.word	0x00000088
        /*0230*/ 	.short	0x0100
        /*0232*/ 	.byte	0x06
	.zero		1


	//   ....[18]....
        /*0234*/ 	.word	0x00000ab0
        /*0238*/ 	.word	0x000000ff
        /*023c*/ 	.word	0x00000090
        /*0240*/ 	.short	0x0100
        /*0242*/ 	.byte	0x06
	.zero		1


	//   ....[19]....
        /*0244*/ 	.word	0x00000ac0
        /*0248*/ 	.word	0x000000ff
        /*024c*/ 	.word	0x000000a0
        /*0250*/ 	.short	0x0100
        /*0252*/ 	.byte	0x06
	.zero		1


	//   ....[20]....
        /*0254*/ 	.word	0x00000ad0
        /*0258*/ 	.word	0x000000ff
        /*025c*/ 	.word	0x00000098
        /*0260*/ 	.short	0x0100
        /*0262*/ 	.byte	0x06
	.zero		1


	//   ....[21]....
        /*0264*/ 	.word	0x00000ae0
        /*0268*/ 	.word	0x000000ff
        /*026c*/ 	.word	0x000000a8
        /*0270*/ 	.short	0x0100
        /*0272*/ 	.byte	0x06
	.zero		1


	//   ....[22]....
        /*0274*/ 	.word	0x00000c00
        /*0278*/ 	.word	0x000000ff
        /*027c*/ 	.word	0x000000b0
        /*0280*/ 	.short	0x0100
        /*0282*/ 	.byte	0x04
	.zero		1


	//   ....[23]....
        /*0284*/ 	.word	0x00000c10
        /*0288*/ 	.word	0x000000ff
        /*028c*/ 	.word	0x000000b8
        /*0290*/ 	.short	0x0100
        /*0292*/ 	.byte	0x04
	.zero		1


	//   ....[24]....
        /*0294*/ 	.word	0x00000d00
        /*0298*/ 	.word	0x000000ff
        /*029c*/ 	.word	0x000000c0
        /*02a0*/ 	.short	0x0100
        /*02a2*/ 	.byte	0x04
	.zero		1


	//   ....[25]....
        /*02a4*/ 	.word	0x00000d10
        /*02a8*/ 	.word	0x000000ff
        /*02ac*/ 	.word	0x000000d0
        /*02b0*/ 	.short	0x0100
        /*02b2*/ 	.byte	0x04
	.zero		1


	//   ....[26]....
        /*02b4*/ 	.word	0x00000d20
        /*02b8*/ 	.word	0x000000ff
        /*02bc*/ 	.word	0x000000c8
        /*02c0*/ 	.short	0x0100
        /*02c2*/ 	.byte	0x04
	.zero		1


	//   ....[27]....
        /*02c4*/ 	.word	0x00000d30
        /*02c8*/ 	.word	0x000000ff
        /*02cc*/ 	.word	0x000000d8
        /*02d0*/ 	.short	0x0100
        /*02d2*/ 	.byte	0x04
	.zero		1


	//   ....[28]....
        /*02d4*/ 	.word	0x00000e30
        /*02d8*/ 	.word	0x000000ff
        /*02dc*/ 	.word	0x000000e0
        /*02e0*/ 	.short	0x0100
        /*02e2*/ 	.byte	0x06
	.zero		1


	//   ....[29]....
        /*02e4*/ 	.word	0x00001b20
        /*02e8*/ 	.word	0x00000000
        /*02ec*/ 	.word	0x000000d0
        /*02f0*/ 	.short	0x010a
        /*02f2*/ 	.byte	0xff
	.zero		1


	//   ....[30]....
        /*02f4*/ 	.word	0x00001b40
        /*02f8*/ 	.word	0x00000000
        /*02fc*/ 	.word	0x000000c0
        /*0300*/ 	.short	0x0101
        /*0302*/ 	.byte	0xff
	.zero		1


	//   ....[31]....
        /*0304*/ 	.word	0x00001c00
        /*0308*/ 	.word	0x000000ff
        /*030c*/ 	.word	0x00000020
        /*0310*/ 	.short	0x010a
        /*0312*/ 	.byte	0x04
	.zero		1


	//   ....[32]....
        /*0314*/ 	.word	0x00001d10
        /*0318*/ 	.word	0x000000ff
        /*031c*/ 	.word	0x00000020
        /*0320*/ 	.short	0x010a
        /*0322*/ 	.byte	0x05
	.zero		1


	//   ....[33]....
        /*0324*/ 	.word	0x00001e70
        /*0328*/ 	.word	0x000000ff
        /*032c*/ 	.word	0x00000020
        /*0330*/ 	.short	0x010a
        /*0332*/ 	.byte	0x06
	.zero		1


	//   ....[34]....
        /*0334*/ 	.word	0x00002150
        /*0338*/ 	.word	0x000000ff
        /*033c*/ 	.word	0x00000088
        /*0340*/ 	.short	0x0101
        /*0342*/ 	.byte	0x07
	.zero		1


	//   ....[35]....
        /*0344*/ 	.word	0x00002170
        /*0348*/ 	.word	0x000000ff
        /*034c*/ 	.word	0x00000020
        /*0350*/ 	.short	0x010a
        /*0352*/ 	.byte	0x04
	.zero		1


	//   ....[36]....
        /*0354*/ 	.word	0x000021f0
        /*0358*/ 	.word	0x000000ff
        /*035c*/ 	.word	0x00000020
        /*0360*/ 	.short	0x010a
        /*0362*/ 	.byte	0x06
	.zero		1


	//   ....[37]....
        /*0364*/ 	.word	0x00002330
        /*0368*/ 	.word	0x000000ff
        /*036c*/ 	.word	0x00000020
        /*0370*/ 	.short	0x010a
        /*0372*/ 	.byte	0x04
	.zero		1


	//   ....[38]....
        /*0374*/ 	.word	0x00002630
        /*0378*/ 	.word	0x00000003
        /*037c*/ 	.word	0x00000090
        /*0380*/ 	.short	0x010a
        /*0382*/ 	.byte	0xff
	.zero		1


	//   ....[39]....
        /*0384*/ 	.word	0x00002780
        /*0388*/ 	.word	0x00000000
        /*038c*/ 	.word	0x00000000
        /*0390*/ 	.short	0x0101
        /*0392*/ 	.byte	0xff
	.zero		1


	//   ....[40]....
        /*0394*/ 	.word	0x00002d40
        /*0398*/ 	.word	0x000000ff
        /*039c*/ 	.word	0x00000000
        /*03a0*/ 	.short	0x010a
        /*03a2*/ 	.byte	0x04
	.zero		1


	//   ....[41]....
        /*03a4*/ 	.word	0x00002dd0
        /*03a8*/ 	.word	0x000000ff
        /*03ac*/ 	.word	0x00000000
        /*03b0*/ 	.short	0x010a
        /*03b2*/ 	.byte	0x05
	.zero		1


	//   ....[42]....
        /*03b4*/ 	.word	0x00002e60
        /*03b8*/ 	.word	0x000000ff
        /*03bc*/ 	.word	0x00000000
        /*03c0*/ 	.short	0x010a
        /*03c2*/ 	.byte	0x05
	.zero		1


	//   ....[43]....
        /*03c4*/ 	.word	0x00002f00
        /*03c8*/ 	.word	0x00000000
        /*03cc*/ 	.word	0x00000000
        /*03d0*/ 	.short	0x010a
        /*03d2*/ 	.byte	0xff
	.zero		1


	//   ....[44]....
        /*03d4*/ 	.word	0x00003020
        /*03d8*/ 	.word	0x00000000
        /*03dc*/ 	.word	0x000000c0
        /*03e0*/ 	.short	0x010a
        /*03e2*/ 	.byte	0xff
	.zero		1


	//   ....[45]....
        /*03e4*/ 	.word	0x00003090
        /*03e8*/ 	.word	0x00000004
        /*03ec*/ 	.word	0x00000000
        /*03f0*/ 	.short	0x0101
        /*03f2*/ 	.byte	0xff
	.zero		1


	//   ....[46]....
        /*03f4*/ 	.word	0x000030b0
        /*03f8*/ 	.word	0x000000ff
        /*03fc*/ 	.word	0x000000a0
        /*0400*/ 	.short	0x010a
        /*0402*/ 	.byte	0x04
	.zero		1


	//   ....[47]....
        /*0404*/ 	.word	0x000031d0
        /*0408*/ 	.word	0x00000000
        /*040c*/ 	.word	0x00000090
        /*0410*/ 	.short	0x010a
        /*0412*/ 	.byte	0xff
	.zero		1


	//   ....[48]....
        /*0414*/ 	.word	0x000032d0
        /*0418*/ 	.word	0x00000000
        /*041c*/ 	.word	0x00000000
        /*0420*/ 	.short	0x0101
        /*0422*/ 	.byte	0xff
	.zero		1


	//   ....[49]....
        /*0424*/ 	.word	0x00003360
        /*0428*/ 	.word	0x000000ff
        /*042c*/ 	.word	0x000000a0
        /*0430*/ 	.short	0x0106
        /*0432*/ 	.byte	0x04
	.zero		1


	//   ....[50]....
        /*0434*/ 	.word	0x00003380
        /*0438*/ 	.word	0x000000ff
        /*043c*/ 	.word	0x000000a0
        /*0440*/ 	.short	0x010a
        /*0442*/ 	.byte	0x04
	.zero		1


	//   ....[51]....
        /*0444*/ 	.word	0x00003410
        /*0448*/ 	.word	0x000000ff
        /*044c*/ 	.word	0x000000a0
        /*0450*/ 	.short	0x0106
        /*0452*/ 	.byte	0x07
	.zero		1


	//   ....[52]....
        /*0454*/ 	.word	0x00003450
        /*0458*/ 	.word	0x00000000
        /*045c*/ 	.word	0x000000a0
        /*0460*/ 	.short	0x010a
        /*0462*/ 	.byte	0xff
	.zero		1


	//   ....[53]....
        /*0464*/ 	.word	0x000036a0
        /*0468*/ 	.word	0x000000ff
        /*046c*/ 	.word	0x00000008
        /*0470*/ 	.short	0x010a
        /*0472*/ 	.byte	0x05
	.zero		1


	//   ....[54]....
        /*0474*/ 	.word	0x000036c0
        /*0478*/ 	.word	0x000000ff
        /*047c*/ 	.word	0x00000008
        /*0480*/ 	.short	0x010a
        /*0482*/ 	.byte	0x05
	.zero		1


	//   ....[55]....
        /*0484*/ 	.word	0x00003850
        /*0488*/ 	.word	0x000000ff
        /*048c*/ 	.word	0x00000008
        /*0490*/ 	.short	0x010a
        /*0492*/ 	.byte	0x05
	.zero		1


	//   ....[56]....
        /*0494*/ 	.word	0x00003870
        /*0498*/ 	.word	0x000000ff
        /*049c*/ 	.word	0x00000008
        /*04a0*/ 	.short	0x010a
        /*04a2*/ 	.byte	0x05
	.zero		1


	//   ....[57]....
        /*04a4*/ 	.word	0x00003930
        /*04a8*/ 	.word	0x000000ff
        /*04ac*/ 	.word	0x00000000
        /*04b0*/ 	.short	0x0101
        /*04b2*/ 	.byte	0x04
	.zero		1


	//   ....[58]....
        /*04b4*/ 	.word	0x00003f90
        /*04b8*/ 	.word	0x00000002
        /*04bc*/ 	.word	0x00000090
        /*04c0*/ 	.short	0x010a
        /*04c2*/ 	.byte	0xff
	.zero		1


	//   ....[59]....
        /*04c4*/ 	.word	0x00004050
        /*04c8*/ 	.word	0x00000002
        /*04cc*/ 	.word	0x00000000
        /*04d0*/ 	.short	0x0101
        /*04d2*/ 	.byte	0xff
	.zero		1


	//   ....[60]....
        /*04d4*/ 	.word	0x00004130
        /*04d8*/ 	.word	0x000000ff
        /*04dc*/ 	.word	0x00000000
        /*04e0*/ 	.short	0x010a
        /*04e2*/ 	.byte	0x0d
	.zero		1


	//   ....[61]....
        /*04e4*/ 	.word	0x00004150
        /*04e8*/ 	.word	0x000000ff
        /*04ec*/ 	.word	0x00000000
        /*04f0*/ 	.short	0x010a
        /*04f2*/ 	.byte	0x0d
	.zero		1


	//   ....[62]....
        /*04f4*/ 	.word	0x00004240
        /*04f8*/ 	.word	0x000000ff
        /*04fc*/ 	.word	0x00000000
        /*0500*/ 	.short	0x010a
        /*0502*/ 	.byte	0x04
	.zero		1


	//   ....[63]....
        /*0504*/ 	.word	0x000044f0
        /*0508*/ 	.word	0x000000ff
        /*050c*/ 	.word	0x000000b8
        /*0510*/ 	.short	0x010a
        /*0512*/ 	.byte	0x32
	.zero		1


	//   ....[64]....
        /*0514*/ 	.word	0x00004750
        /*0518*/ 	.word	0x000000ff
        /*051c*/ 	.word	0x00000000
        /*0520*/ 	.short	0x010a
        /*0522*/ 	.byte	0x07
	.zero		1


	//   ....[65]....
        /*0524*/ 	.word	0x00004890
        /*0528*/ 	.word	0x000000ff
        /*052c*/ 	.word	0x00000000
        /*0530*/ 	.short	0x010a
        /*0532*/ 	.byte	0x04
	.zero		1


	//   ....[66]....
        /*0534*/ 	.word	0x00004d90
        /*0538*/ 	.word	0x000000ff
        /*053c*/ 	.word	0x000000e0
        /*0540*/ 	.short	0x010a
        /*0542*/ 	.byte	0x32
	.zero		1


	//   ....[67]....
        /*0544*/ 	.word	0x000052a0
        /*0548*/ 	.word	0x0000000c
        /*054c*/ 	.word	0x00000090
        /*0550*/ 	.short	0x010a
        /*0552*/ 	.byte	0xff
	.zero		1


	//   ....[68]....
        /*0554*/ 	.word	0x00005410
        /*0558*/ 	.word	0x00000000
        /*055c*/ 	.word	0x00000000
        /*0560*/ 	.short	0x0101
        /*0562*/ 	.byte	0xff
	.zero		1


	//   ....[69]....
        /*0564*/ 	.word	0x000058a0
        /*0568*/ 	.word	0x000000ff
        /*056c*/ 	.word	0x00000088
        /*0570*/ 	.short	0x010a
        /*0572*/ 	.byte	0x15
	.zero		1


	//   ....[70]....
        /*0574*/ 	.word	0x00005a20
        /*0578*/ 	.word	0x000000ff
        /*057c*/ 	.word	0x00000060
        /*0580*/ 	.short	0x010a
        /*0582*/ 	.byte	0x15
	.zero		1


	//   ....[71]....
        /*0584*/ 	.word	0x00005c00
        /*0588*/ 	.word	0x000000ff
        /*058c*/ 	.word	0x00000040
        /*0590*/ 	.short	0x010b
        /*0592*/ 	.byte	0x15
	.zero		1


	//   ....[72]....
        /*0594*/ 	.word	0x00005c10
        /*0598*/ 	.word	0x000000ff
        /*059c*/ 	.word	0x00000000
        /*05a0*/ 	.short	0x0101
        /*05a2*/ 	.byte	0x2e
	.zero		1


	//   ....[73]....
        /*05a4*/ 	.word	0x00005c20
        /*05a8*/ 	.word	0x000000ff
        /*05ac*/ 	.word	0x00000068
        /*05b0*/ 	.short	0x010a
        /*05b2*/ 	.byte	0x15
	.zero		1


	//   ....[74]....
        /*05b4*/ 	.word	0x00005d70
        /*05b8*/ 	.word	0x000000ff
        /*05bc*/ 	.word	0x00000048
        /*05c0*/ 	.short	0x010b
        /*05c2*/ 	.byte	0x15
	.zero		1


	//   ....[75]....
        /*05c4*/ 	.word	0x00005d80
        /*05c8*/ 	.word	0x000000ff
        /*05cc*/ 	.word	0x00000000
        /*05d0*/ 	.short	0x0101
        /*05d2*/ 	.byte	0x2d
	.zero		1


	//   ....[76]....
        /*05d4*/ 	.word	0x00005d90
        /*05d8*/ 	.word	0x000000ff
        /*05dc*/ 	.word	0x00000070
        /*05e0*/ 	.short	0x010a
        /*05e2*/ 	.byte	0x15
	.zero		1


	//   ....[77]....
        /*05e4*/ 	.word	0x00005ee0
        /*05e8*/ 	.word	0x000000ff
        /*05ec*/ 	.word	0x00000050
        /*05f0*/ 	.short	0x010b
        /*05f2*/ 	.byte	0x15
	.zero		1


	//   ....[78]....
        /*05f4*/ 	.word	0x00005ef0
        /*05f8*/ 	.word	0x000000ff
        /*05fc*/ 	.word	0x00000000
        /*0600*/ 	.short	0x0101
        /*0602*/ 	.byte	0x3b
	.zero		1


	//   ....[79]....
        /*0604*/ 	.word	0x00005f00
        /*0608*/ 	.word	0x000000ff
        /*060c*/ 	.word	0x00000078
        /*0610*/ 	.short	0x010a
        /*0612*/ 	.byte	0x15
	.zero		1


	//   ....[80]....
        /*0614*/ 	.word	0x00006140
        /*0618*/ 	.word	0x000000ff
        /*061c*/ 	.word	0x00000058
        /*0620*/ 	.short	0x010b
        /*0622*/ 	.byte	0x15
	.zero		1


	//   ....[81]....
        /*0624*/ 	.word	0x00006150
        /*0628*/ 	.word	0x000000ff
        /*062c*/ 	.word	0x00000000
        /*0630*/ 	.short	0x0101
        /*0632*/ 	.byte	0x27
	.zero		1


	//   ....[82]....
        /*0634*/ 	.word	0x00006180
        /*0638*/ 	.word	0x000000ff
        /*063c*/ 	.word	0x00000060
        /*0640*/ 	.short	0x010a
        /*0642*/ 	.byte	0x15
	.zero		1


	//   ....[83]....
        /*0644*/ 	.word	0x000061a0
        /*0648*/ 	.word	0x000000ff
        /*064c*/ 	.word	0x00000068
        /*0650*/ 	.short	0x010a
        /*0652*/ 	.byte	0x15
	.zero		1


	//   ....[84]....
        /*0654*/ 	.word	0x000061c0
        /*0658*/ 	.word	0x000000ff
        /*065c*/ 	.word	0x00000070
        /*0660*/ 	.short	0x010a
        /*0662*/ 	.byte	0x15
	.zero		1


	//   ....[85]....
        /*0664*/ 	.word	0x00006200
        /*0668*/ 	.word	0x00000000
        /*066c*/ 	.word	0x00000078
        /*0670*/ 	.short	0x010a
        /*0672*/ 	.byte	0xff
	.zero		1


	//   ....[86]....
        /*0674*/ 	.word	0x00006560
        /*0678*/ 	.word	0x00000000
        /*067c*/ 	.word	0x00000090
        /*0680*/ 	.short	0x010a
        /*0682*/ 	.byte	0xff
	.zero		1


	//   ....[87]....
        /*0684*/ 	.word	0x00006630
        /*0688*/ 	.word	0x00000000
        /*068c*/ 	.word	0x00000000
        /*0690*/ 	.short	0x0101
        /*0692*/ 	.byte	0xff
	.zero		1


	//   ....[88]....
        /*0694*/ 	.word	0x00007280
        /*0698*/ 	.word	0x000000ff
        /*069c*/ 	.word	0x00000040
        /*06a0*/ 	.short	0x010a
        /*06a2*/ 	.byte	0x2e
	.zero		1


	//   ....[89]....
        /*06a4*/ 	.word	0x00007380
        /*06a8*/ 	.word	0x000000ff
        /*06ac*/ 	.word	0x000000b0
        /*06b0*/ 	.short	0x010a
        /*06b2*/ 	.byte	0x2e
	.zero		1


	//   ....[90]....
        /*06b4*/ 	.word	0x00007530
        /*06b8*/ 	.word	0x000000ff
        /*06bc*/ 	.word	0x00000040
        /*06c0*/ 	.short	0x010a
        /*06c2*/ 	.byte	0x2e
	.zero		1


	//   ....[91]....
        /*06c4*/ 	.word	0x00007670
        /*06c8*/ 	.word	0x000000ff
        /*06cc*/ 	.word	0x000000b0
        /*06d0*/ 	.short	0x010a
        /*06d2*/ 	.byte	0x2e
	.zero		1


	//   ....[92]....
        /*06d4*/ 	.word	0x00007860
        /*06d8*/ 	.word	0x000000ff
        /*06dc*/ 	.word	0x00000000
        /*06e0*/ 	.short	0x0101
        /*06e2*/ 	.byte	0x05
	.zero		1


	//   ....[93]....
        /*06e4*/ 	.word	0x000088d0
        /*06e8*/ 	.word	0x00000000
        /*06ec*/ 	.word	0x00000000
        /*06f0*/ 	.short	0x0101
        /*06f2*/ 	.byte	0xff
	.zero		1


	//   ....[94]....
        /*06f4*/ 	.word	0x000088e0
        /*06f8*/ 	.word	0x00000003
        /*06fc*/ 	.word	0x00000040
        /*0700*/ 	.short	0x010a
        /*0702*/ 	.byte	0xff
	.zero		1


	//   ....[95]....
        /*0704*/ 	.word	0x000089f0
        /*0708*/ 	.word	0x00000003
        /*070c*/ 	.word	0x00000040
        /*0710*/ 	.short	0x010a
        /*0712*/ 	.byte	0xff
	.zero		1


	//   ....[96]....
        /*0714*/ 	.word	0x00009d40
        /*0718*/ 	.word	0x00000000
        /*071c*/ 	.word	0x00000000
        /*0720*/ 	.short	0x0101
        /*0722*/ 	.byte	0xff
	.zero		1


	//   ....[97]....
        /*0724*/ 	.word	0x00009d80
        /*0728*/ 	.word	0x00000067
        /*072c*/ 	.word	0x00000040
        /*0730*/ 	.short	0x010a
        /*0732*/ 	.byte	0xff
	.zero		1


	//   ....[98]....
        /*0734*/ 	.word	0x00009e50
        /*0738*/ 	.word	0x00000067
        /*073c*/ 	.word	0x00000040
        /*0740*/ 	.short	0x010a
        /*0742*/ 	.byte	0xff
	.zero		1


	//   ....[99]....
        /*0744*/ 	.word	0x0000b1a0
        /*0748*/ 	.word	0x00000000
        /*074c*/ 	.word	0x00000000
        /*0750*/ 	.short	0x0101
        /*0752*/ 	.byte	0xff
	.zero		1


	//   ....[100]....
        /*0754*/ 	.word	0x0000b1c0
        /*0758*/ 	.word	0x00000010
        /*075c*/ 	.word	0x00000040
        /*0760*/ 	.short	0x010a
        /*0762*/ 	.byte	0xff
	.zero		1


	//   ....[101]....
        /*0764*/ 	.word	0x0000b290
        /*0768*/ 	.word	0x00000010
        /*076c*/ 	.word	0x00000040
        /*0770*/ 	.short	0x010a
        /*0772*/ 	.byte	0xff
	.zero		1


	//   ....[102]....
        /*0774*/ 	.word	0x0000c5d0
        /*0778*/ 	.word	0x00000000
        /*077c*/ 	.word	0x00000000
        /*0780*/ 	.short	0x0101
        /*0782*/ 	.byte	0xff
	.zero		1


	//   ....[103]....
        /*0784*/ 	.word	0x0000c730
        /*0788*/ 	.word	0x000000ff
        /*078c*/ 	.word	0x00000000
        /*0790*/ 	.short	0x0101
        /*0792*/ 	.byte	0x08
	.zero		1


	//   ....[104]....
        /*0794*/ 	.word	0x0000c760
        /*0798*/ 	.word	0x000000ff
        /*079c*/ 	.word	0x000000e0
        /*07a0*/ 	.short	0x0101
        /*07a2*/ 	.byte	0x2e
	.zero		1


	//   ....[105]....
        /*07a4*/ 	.word	0x0000c8b0
        /*07a8*/ 	.word	0x000000ff
        /*07ac*/ 	.word	0x00000000
        /*07b0*/ 	.short	0x0101
        /*07b2*/ 	.byte	0x06
	.zero		1


	//   ....[106]....
        /*07b4*/ 	.word	0x0000c8d0
        /*07b8*/ 	.word	0x00000000
        /*07bc*/ 	.word	0x000000d0
        /*07c0*/ 	.short	0x010a
        /*07c2*/ 	.byte	0xff
	.zero		1


	//   ....[107]....
        /*07c4*/ 	.word	0x0000c930
        /*07c8*/ 	.word	0x00000000
        /*07cc*/ 	.word	0x00000020
        /*07d0*/ 	.short	0x010a
        /*07d2*/ 	.byte	0xff
	.zero		1


	//   ....[108]....
        /*07d4*/ 	.word	0x0000c990
        /*07d8*/ 	.word	0x00000000
        /*07dc*/ 	.word	0x00000020
        /*07e0*/ 	.short	0x010a
        /*07e2*/ 	.byte	0xff
	.zero		1


	//   ....[109]....
        /*07e4*/ 	.word	0x0000c9e0
        /*07e8*/ 	.word	0x00000003
        /*07ec*/ 	.word	0x00000090
        /*07f0*/ 	.short	0x010a
        /*07f2*/ 	.byte	0xff
	.zero		1


	//   ....[110]....
        /*07f4*/ 	.word	0x0000ca40
        /*07f8*/ 	.word	0x00000000
        /*07fc*/ 	.word	0x00000000
        /*0800*/ 	.short	0x010a
        /*0802*/ 	.byte	0xff
	.zero		1


	//   ....[111]....
        /*0804*/ 	.word	0x0000caa0
        /*0808*/ 	.word	0x00000000
        /*080c*/ 	.word	0x00000000
        /*0810*/ 	.short	0x010a
        /*0812*/ 	.byte	0xff
	.zero		1


	//   ....[112]....
        /*0814*/ 	.word	0x0000cb00
        /*0818*/ 	.word	0x00000000
        /*081c*/ 	.word	0x00000000
        /*0820*/ 	.short	0x010a
        /*0822*/ 	.byte	0xff
	.zero		1


	//   ....[113]....
        /*0824*/ 	.word	0x0000cb50
        /*0828*/ 	.word	0x00000000
        /*082c*/ 	.word	0x000000c0
        /*0830*/ 	.short	0x010a
        /*0832*/ 	.byte	0xff
	.zero		1


	//   ....[114]....
        /*0834*/ 	.word	0x0000cbb0
        /*0838*/ 	.word	0x00000000
        /*083c*/ 	.word	0x000000a0
        /*0840*/ 	.short	0x010a
        /*0842*/ 	.byte	0xff
	.zero		1


	//   ....[115]....
        /*0844*/ 	.word	0x0000cc00
        /*0848*/ 	.word	0x00000000
        /*084c*/ 	.word	0x00000090
        /*0850*/ 	.short	0x010a
        /*0852*/ 	.byte	0xff
	.zero		1


	//   ....[116]....
        /*0854*/ 	.word	0x0000cc60
        /*0858*/ 	.word	0x00000000
        /*085c*/ 	.word	0x000000a0
        /*0860*/ 	.short	0x010a
        /*0862*/ 	.byte	0xff
	.zero		1


	//   ....[117]....
        /*0864*/ 	.word	0x0000ccc0
        /*0868*/ 	.word	0x00000005
        /*086c*/ 	.word	0x00000008
        /*0870*/ 	.short	0x010a
        /*0872*/ 	.byte	0xff
	.zero		1


	//   ....[118]....
        /*0874*/ 	.word	0x0000cda0
        /*0878*/ 	.word	0x00000003
        /*087c*/ 	.word	0x00000008
        /*0880*/ 	.short	0x010a
        /*0882*/ 	.byte	0xff
	.zero		1


	//   ....[119]....
        /*0884*/ 	.word	0x0000cdf0
        /*0888*/ 	.word	0x00000002
        /*088c*/ 	.word	0x00000090
        /*0890*/ 	.short	0x010a
        /*0892*/ 	.byte	0xff
	.zero		1


	//   ....[120]....
        /*0894*/ 	.word	0x0000ce50
        /*0898*/ 	.word	0x00000002
        /*089c*/ 	.word	0x00000000
        /*08a0*/ 	.short	0x010a
        /*08a2*/ 	.byte	0xff
	.zero		1


	//   ....[121]....
        /*08a4*/ 	.word	0x0000ceb0
        /*08a8*/ 	.word	0x00000002
        /*08ac*/ 	.word	0x000000b8
        /*08b0*/ 	.short	0x010a
        /*08b2*/ 	.byte	0xff
	.zero		1


	//   ....[122]....
        /*08b4*/ 	.word	0x0000cf10
        /*08b8*/ 	.word	0x00000002
        /*08bc*/ 	.word	0x00000000
        /*08c0*/ 	.short	0x010a
        /*08c2*/ 	.byte	0xff
	.zero		1


	//   ....[123]....
        /*08c4*/ 	.word	0x0000cf70
        /*08c8*/ 	.word	0x00000000
        /*08cc*/ 	.word	0x000000e0
        /*08d0*/ 	.short	0x010a
        /*08d2*/ 	.byte	0xff
	.zero		1


	//   ....[124]....
        /*08d4*/ 	.word	0x0000cfc0
        /*08d8*/ 	.word	0x0000000c
        /*08dc*/ 	.word	0x00000090
        /*08e0*/ 	.short	0x010a
        /*08e2*/ 	.byte	0xff
	.zero		1


	//   ....[125]....
        /*08e4*/ 	.word	0x0000d020
        /*08e8*/ 	.word	0x00000000
        /*08ec*/ 	.word	0x00000088
        /*08f0*/ 	.short	0x010a
        /*08f2*/ 	.byte	0xff
	.zero		1


	//   ....[126]....
        /*08f4*/ 	.word	0x0000d080
        /*08f8*/ 	.word	0x00000000
        /*08fc*/ 	.word	0x00000060
        /*0900*/ 	.short	0x010a
        /*0902*/ 	.byte	0xff
	.zero		1


	//   ....[127]....
        /*0904*/ 	.word	0x0000d0e0
        /*0908*/ 	.word	0x00000000
        /*090c*/ 	.word	0x00000068
        /*0910*/ 	.short	0x010a
        /*0912*/ 	.byte	0xff
	.zero		1


	//   ....[128]....
        /*0914*/ 	.word	0x0000d140
        /*0918*/ 	.word	0x00000000
        /*091c*/ 	.word	0x00000070
        /*0920*/ 	.short	0x010a
        /*0922*/ 	.byte	0xff
	.zero		1


	//   ....[129]....
        /*0924*/ 	.word	0x0000d1a0
        /*0928*/ 	.word	0x00000000
        /*092c*/ 	.word	0x00000078
        /*0930*/ 	.short	0x010a
        /*0932*/ 	.byte	0xff
	.zero		1


	//   ....[130]....
        /*0934*/ 	.word	0x0000d200
        /*0938*/ 	.word	0x00000000
        /*093c*/ 	.word	0x00000060
        /*0940*/ 	.short	0x010a
        /*0942*/ 	.byte	0xff
	.zero		1


	//   ....[131]....
        /*0944*/ 	.word	0x0000d260
        /*0948*/ 	.word	0x00000000
        /*094c*/ 	.word	0x00000068
        /*0950*/ 	.short	0x010a
        /*0952*/ 	.byte	0xff
	.zero		1


	//   ....[132]....
        /*0954*/ 	.word	0x0000d2c0
        /*0958*/ 	.word	0x00000000
        /*095c*/ 	.word	0x00000070
        /*0960*/ 	.short	0x010a
        /*0962*/ 	.byte	0xff
	.zero		1


	//   ....[133]....
        /*0964*/ 	.word	0x0000d310
        /*0968*/ 	.word	0x00000000
        /*096c*/ 	.word	0x00000090
        /*0970*/ 	.short	0x010a
        /*0972*/ 	.byte	0xff
	.zero		1


	//   ....[134]....
        /*0974*/ 	.word	0x0000d370
        /*0978*/ 	.word	0x00000003
        /*097c*/ 	.word	0x00000040
        /*0980*/ 	.short	0x010a
        /*0982*/ 	.byte	0xff
	.zero		1


	//   ....[135]....
        /*0984*/ 	.word	0x0000d3d0
        /*0988*/ 	.word	0x00000003
        /*098c*/ 	.word	0x000000b0
        /*0990*/ 	.short	0x010a
        /*0992*/ 	.byte	0xff
	.zero		1


	//   ....[136]....
        /*0994*/ 	.word	0x0000d420
        /*0998*/ 	.word	0x00000003
        /*099c*/ 	.word	0x00000040
        /*09a0*/ 	.short	0x010a
        /*09a2*/ 	.byte	0xff
	.zero		1


	//   ....[137]....
        /*09a4*/ 	.word	0x0000d470
        /*09a8*/ 	.word	0x00000067
        /*09ac*/ 	.word	0x00000040
        /*09b0*/ 	.short	0x010a
        /*09b2*/ 	.byte	0xff
	.zero		1


	//   ....[138]....
        /*09b4*/ 	.word	0x0000d4c0
        /*09b8*/ 	.word	0x00000010
        /*09bc*/ 	.word	0x00000040
        /*09c0*/ 	.short	0x010a
        /*09c2*/ 	.byte	0xff
	.zero		1


	//----- nvinfo : EIATTR_NUM_MBARRIERS
	.align		4
.L_47:
        /*09c4*/ 	.byte	0x03, 0x38
        /*09c6*/ 	.short	0x001d


	//----- nvinfo : EIATTR_EXIT_INSTR_OFFSETS
	.align		4
        /*09c8*/ 	.byte	0x04, 0x1c
        /*09ca*/ 	.short	(.L_49 - .L_48)


	//   ....[0]....
.L_48:
        /*09cc*/ 	.word	0x00002f30


	//   ....[1]....
        /*09d0*/ 	.word	0x00003420


	//   ....[2]....
        /*09d4*/ 	.word	0x00003480


	//   ....[3]....
        /*09d8*/ 	.word	0x00004ff0


	//   ....[4]....
        /*09dc*/ 	.word	0x00006230


	//   ....[5]....
        /*09e0*/ 	.word	0x00006270


	//   ....[6]....
        /*09e4*/ 	.word	0x0000c7b0


	//   ....[7]....
        /*09e8*/ 	.word	0x0000c820


	//   ....[8]....
        /*09ec*/ 	.word	0x0000c850


	//   ....[9]....
        /*09f0*/ 	.word	0x0000c8c0


	//----- nvinfo : EIATTR_MAX_THREADS
	.align		4
.L_49:
        /*09f4*/ 	.byte	0x04, 0x05
        /*09f6*/ 	.short	(.L_51 - .L_50)
.L_50:
        /*09f8*/ 	.word	0x00000100
        /*09fc*/ 	.word	0x00000001
        /*0a00*/ 	.word	0x00000001


	//----- nvinfo : EIATTR_CRS_STACK_SIZE
	.align		4
.L_51:
        /*0a04*/ 	.byte	0x04, 0x1e
        /*0a06*/ 	.short	(.L_53 - .L_52)
.L_52:
        /*0a08*/ 	.word	0x00000000


	//----- nvinfo : EIATTR_CBANK_PARAM_SIZE
	.align		4
.L_53:
        /*0a0c*/ 	.byte	0x03, 0x19
        /*0a0e*/ 	.short	0x0c00


	//----- nvinfo : EIATTR_PARAM_CBANK
	.align		4
        /*0a10*/ 	.byte	0x04, 0x0a
        /*0a12*/ 	.short	(.L_55 - .L_54)
	.align		4
.L_54:
        /*0a14*/ 	.word	index@(.nv.constant0._ZN7cutlass13device_kernelINS_4gemm6kernel13GemmUniversalIN4cute5tupleIJiiiiEEENS1_10collective13CollectiveMmaINS1_46MainloopSm100TmaUmmaWarpSpecializedBlockScaledILi4ELi2ELi1ENS5_IJNS4_1CILi2EEENSA_ILi4EEENSA_ILi1EEEEEEEENS5_IJNSA_ILi256EEESG_SG_EEENS5_IJNS_12float_e2m1_tENS_13float_ue4m3_tEEEENS5_IJNS5_IJlSD_lEEENS4_6LayoutINS5_IJNS5_IJNS5_IJNSA_ILi32EEESC_EEEiEEENS5_IJNS5_IJNSA_ILi16EEESC_EEEiEEENS5_IJSD_iEEEEEENS5_IJSS_NS5_IJNS5_IJNSA_ILi0EEESD_EEENSA_ILi512EEEEEENS5_IJSV_iEEEEEEEEEEESK_S12_NS4_8TiledMMAINS4_8MMA_AtomIJNS4_23SM100_MMA_MXF4_2x1SM_SSISI_SI_fSJ_Li256ELi256ELi16ELNS4_4UMMA5MajorE0ELS17_0ELNS16_7ScaleInE0ELS18_0EEEEEENSM_INS5_IJSD_SD_SD_EEENS5_IJSV_SV_SV_EEEEENS5_IJNS4_10UnderscoreES1E_S1E_EEEEENS5_IJNS4_28SM100_TMA_2SM_LOAD_MULTICASTES1H_EEENS5_IJNS4_14ComposedLayoutINS4_7SwizzleILi3ELi4ELi3EEENS4_18smem_ptr_flag_bitsILi4EEENSM_INS5_IJNSA_ILi8EEESG_EEENS5_IJSG_SD_EEEEEEENSM_INS5_IJNS5_IJNS5_IJSO_SD_EEESR_EEESD_NS5_IJSD_SC_EEEEEENS5_IJNS5_IJNS5_IJSR_SX_EEESW_EEESV_NS5_IJSC_SX_EEEEEEEEEEEvNS4_8identityENS5_IJNS4_18SM100_TMA_2SM_LOADES1H_EEENS5_IJS1S_NSM_INS5_IJNS5_IJNS5_IJSO_SB_EEESR_EEESD_S1V_EEENS5_IJS1Y_SV_NS5_IJSC_NSA_ILi1024EEEEEEEEEEEEEEvS23_EENS_8epilogue10collective18CollectiveEpilogueINS2F_23Sm100TmaWarpSpecializedILi4ELi2ELi64ELb1ELb0EEEJNS5_IJNSA_ILi128EEESG_SG_EEENS5_IJNSM_IS2K_SD_EENSM_INSA_ILi64EEESD_EEEEENS_10bfloat16_tESL_S2Q_SL_NS2F_6fusion15FusionCallbacksIS2J_NS2R_17LinearCombinationIS2Q_fS2Q_fLNS_15FloatRoundStyleE2EEES2L_S2P_JEEENS4_5SM1004TMEM4LOAD26SM100_TMEM_LOAD_32dp32b64xENS4_13SM90_TMA_LOADENS1J_IS1L_NS1M_ILi16EEENSM_INS5_IJS1O_S2N_EEENS5_IJS2N_SD_EEEEEEENS4_39AutoVectorizingCopyWithAssumedAlignmentILi128EEENS4_14SM90_TMA_STOREES36_S38_S38_EEEvvEEEEvNT_6ParamsE)
        /*0a18*/ 	.short	0x0380
        /*0a1a*/ 	.short	0x0c00


	//----- nvinfo : EIATTR_SW_WAR
	.align		4
.L_55:
        /*0a1c*/ 	.byte	0x04, 0x36
        /*0a1e*/ 	.short	(.L_57 - .L_56)
.L_56:
        /*0a20*/ 	.word	0x00000008
.L_57:


//--------------------- .nv.callgraph             --------------------------
	.section	.nv.callgraph,"",@"SHT_CUDA_CALLGRAPH"
	.align	4
	.sectionentsize	8
	.align		4
        /*0000*/ 	.word	0x00000000
	.align		4
        /*0004*/ 	.word	0xffffffff
	.align		4
        /*0008*/ 	.word	index@(_ZN7cutlass13device_kernelINS_4gemm6kernel13GemmUniversalIN4cute5tupleIJiiiiEEENS1_10collective13CollectiveMmaINS1_46MainloopSm100TmaUmmaWarpSpecializedBlockScaledILi4ELi2ELi1ENS5_IJNS4_1CILi2EEENSA_ILi4EEENSA_ILi1EEEEEEEENS5_IJNSA_ILi256EEESG_SG_EEENS5_IJNS_12float_e2m1_tENS_13float_ue4m3_tEEEENS5_IJNS5_IJlSD_lEEENS4_6LayoutINS5_IJNS5_IJNS5_IJNSA_ILi32EEESC_EEEiEEENS5_IJNS5_IJNSA_ILi16EEESC_EEEiEEENS5_IJSD_iEEEEEENS5_IJSS_NS5_IJNS5_IJNSA_ILi0EEESD_EEENSA_ILi512EEEEEENS5_IJSV_iEEEEEEEEEEESK_S12_NS4_8TiledMMAINS4_8MMA_AtomIJNS4_23SM100_MMA_MXF4_2x1SM_SSISI_SI_fSJ_Li256ELi256ELi16ELNS4_4UMMA5MajorE0ELS17_0ELNS16_7ScaleInE0ELS18_0EEEEEENSM_INS5_IJSD_SD_SD_EEENS5_IJSV_SV_SV_EEEEENS5_IJNS4_10UnderscoreES1E_S1E_EEEEENS5_IJNS4_28SM100_TMA_2SM_LOAD_MULTICASTES1H_EEENS5_IJNS4_14ComposedLayoutINS4_7SwizzleILi3ELi4ELi3EEENS4_18smem_ptr_flag_bitsILi4EEENSM_INS5_IJNSA_ILi8EEESG_EEENS5_IJSG_SD_EEEEEEENSM_INS5_IJNS5_IJNS5_IJSO_SD_EEESR_EEESD_NS5_IJSD_SC_EEEEEENS5_IJNS5_IJNS5_IJSR_SX_EEESW_EEESV_NS5_IJSC_SX_EEEEEEEEEEEvNS4_8identityENS5_IJNS4_18SM100_TMA_2SM_LOADES1H_EEENS5_IJS1S_NSM_INS5_IJNS5_IJNS5_IJSO_SB_EEESR_EEESD_S1V_EEENS5_IJS1Y_SV_NS5_IJSC_NSA_ILi1024EEEEEEEEEEEEEEvS23_EENS_8epilogue10collective18CollectiveEpilogueINS2F_23Sm100TmaWarpSpecializedILi4ELi2ELi64ELb1ELb0EEEJNS5_IJNSA_ILi128EEESG_SG_EEENS5_IJNSM_IS2K_SD_EENSM_INSA_ILi64EEESD_EEEEENS_10bfloat16_tESL_S2Q_SL_NS2F_6fusion15FusionCallbacksIS2J_NS2R_17LinearCombinationIS2Q_fS2Q_fLNS_15FloatRoundStyleE2EEES2L_S2P_JEEENS4_5SM1004TMEM4LOAD26SM100_TMEM_LOAD_32dp32b64xENS4_13SM90_TMA_LOADENS1J_IS1L_NS1M_ILi16EEENSM_INS5_IJS1O_S2N_EEENS5_IJS2N_SD_EEEEEEENS4_39AutoVectorizingCopyWithAssumedAlignmentILi128EEENS4_14SM90_TMA_STOREES36_S38_S38_EEEvvEEEEvNT_6ParamsE)
	.align		4
        /*000c*/ 	.word	index@(__assertfail)
	.align		4
        /*0010*/ 	.word	0x00000000
	.align		4
        /*0014*/ 	.word	0xfffffffe
	.align		4
        /*0018*/ 	.word	0x00000000
	.align		4
        /*001c*/ 	.word	0xfffffffd
	.align		4
        /*0020*/ 	.word	0x00000000
	.align		4
        /*0024*/ 	.word	0xfffffffc


//--------------------- .nv.constant4             --------------------------
	.section	.nv.constant4,"a",@progbits
	.align	8
	.align		8
.nv.constant4:
        /*0000*/ 	.dword	__assertfail
	.align		8
        /*0008*/ 	.dword	__unnamed_1
	.align		8
        /*0010*/ 	.dword	__unnamed_2
	.align		8
        /*0018*/ 	.dword	_ZN40_INTERNAL_24c5706d_4_k_cu_641ec0c2_371084cuda3std3__45__cpo5beginE
	.align		8
        /*0020*/ 	.dword	_ZN40_INTERNAL_24c5706d_4_k_cu_641ec0c2_371084cuda3std3__45__cpo3endE
	.align		8
        /*0028*/ 	.dword	_ZN40_INTERNAL_24c5706d_4_k_cu_641ec0c2_371084cuda3std3__45__cpo6cbeginE
	.align		8
        /*0030*/ 	.dword	_ZN40_INTERNAL_24c5706d_4_k_cu_641ec0c2_371084cuda3std3__45__cpo4cendE
	.align		8
        /*0038*/ 	.dword	_ZN40_INTERNAL_24c5706d_4_k_cu_641ec0c2_371084cuda3std3__442_GLOBAL__N__24c5706d_4_k_cu_641ec0c2_371086ignoreE
	.align		8
        /*0040*/ 	.dword	_ZN40_INTERNAL_24c5706d_4_k_cu_641ec0c2_371084cuda3std3__419piecewise_constructE
	.align		8
        /*0048*/ 	.dword	_ZN40_INTERNAL_24c5706d_4_k_cu_641ec0c2_371084cuda3std3__48in_placeE
	.align		8
        /*0050*/ 	.dword	_ZN40_INTERNAL_24c5706d_4_k_cu_641ec0c2_371084cuda3std6ranges3__45__cpo4swapE
	.align		8
        /*0058*/ 	.dword	_ZN40_INTERNAL_24c5706d_4_k_cu_641ec0c2_371084cuda3std6ranges3__45__cpo9iter_moveE
	.align		8
        /*0060*/ 	.dword	_ZN40_INTERNAL_24c5706d_4_k_cu_641ec0c2_371084cute7productE
	.align		8
        /*0068*/ 	.dword	_ZN40_INTERNAL_24c5706d_4_k_cu_641ec0c2_371084cute1_E
	.align		8
        /*0070*/ 	.dword	$str$25
	.align		8
        /*0078*/ 	.dword	$str$26
	.align		8
        /*0080*/ 	.dword	$str$29
	.align		8
        /*0088*/ 	.dword	$str$30


//--------------------- .text._ZN7cutlass13device_kernelINS_4gemm6kernel13GemmUniversalIN4cute5tupleIJiiiiEEENS1_10collective13CollectiveMmaINS1_46MainloopSm100TmaUmmaWarpSpecializedBlockScaledILi4ELi2ELi1ENS5_IJNS4_1CILi2EEENSA_ILi4EEENSA_ILi1EEEEEEEENS5_IJNSA_ILi256EEESG_SG_EEENS5_IJNS_12float_e2m1_tENS_13float_ue4m3_tEEEENS5_IJNS5_IJlSD_lEEENS4_6LayoutINS5_IJNS5_IJNS5_IJNSA_ILi32EEESC_EEEiEEENS5_IJNS5_IJNSA_ILi16EEESC_EEEiEEENS5_IJSD_iEEEEEENS5_IJSS_NS5_IJNS5_IJNSA_ILi0EEESD_EEENSA_ILi512EEEEEENS5_IJSV_iEEEEEEEEEEESK_S12_NS4_8TiledMMAINS4_8MMA_AtomIJNS4_23SM100_MMA_MXF4_2x1SM_SSISI_SI_fSJ_Li256ELi256ELi16ELNS4_4UMMA5MajorE0ELS17_0ELNS16_7ScaleInE0ELS18_0EEEEEENSM_INS5_IJSD_SD_SD_EEENS5_IJSV_SV_SV_EEEEENS5_IJNS4_10UnderscoreES1E_S1E_EEEEENS5_IJNS4_28SM100_TMA_2SM_LOAD_MULTICASTES1H_EEENS5_IJNS4_14ComposedLayoutINS4_7SwizzleILi3ELi4ELi3EEENS4_18smem_ptr_flag_bitsILi4EEENSM_INS5_IJNSA_ILi8EEESG_EEENS5_IJSG_SD_EEEEEEENSM_INS5_IJNS5_IJNS5_IJSO_SD_EEESR_EEESD_NS5_IJSD_SC_EEEEEENS5_IJNS5_IJNS5_IJSR_SX_EEESW_EEESV_NS5_IJSC_SX_EEEEEEEEEEEvNS4_8identityENS5_IJNS4_18SM100_TMA_2SM_LOADES1H_EEENS5_IJS1S_NSM_INS5_IJNS5_IJNS5_IJSO_SB_EEESR_EEESD_S1V_EEENS5_IJS1Y_SV_NS5_IJSC_NSA_ILi1024EEEEEEEEEEEEEEvS23_EENS_8epilogue10collective18CollectiveEpilogueINS2F_23Sm100TmaWarpSpecializedILi4ELi2ELi64ELb1ELb0EEEJNS5_IJNSA_ILi128EEESG_SG_EEENS5_IJNSM_IS2K_SD_EENSM_INSA_ILi64EEESD_EEEEENS_10bfloat16_tESL_S2Q_SL_NS2F_6fusion15FusionCallbacksIS2J_NS2R_17LinearCombinationIS2Q_fS2Q_fLNS_15FloatRoundStyleE2EEES2L_S2P_JEEENS4_5SM1004TMEM4LOAD26SM100_TMEM_LOAD_32dp32b64xENS4_13SM90_TMA_LOADENS1J_IS1L_NS1M_ILi16EEENSM_INS5_IJS1O_S2N_EEENS5_IJS2N_SD_EEEEEEENS4_39AutoVectorizingCopyWithAssumedAlignmentILi128EEENS4_14SM90_TMA_STOREES36_S38_S38_EEEvvEEEEvNT_6ParamsE --------------------------
	.section	.text._ZN7cutlass13device_kernelINS_4gemm6kernel13GemmUniversalIN4cute5tupleIJiiiiEEENS1_10collective13CollectiveMmaINS1_46MainloopSm100TmaUmmaWarpSpecializedBlockScaledILi4ELi2ELi1ENS5_IJNS4_1CILi2EEENSA_ILi4EEENSA_ILi1EEEEEEEENS5_IJNSA_ILi256EEESG_SG_EEENS5_IJNS_12float_e2m1_tENS_13float_ue4m3_tEEEENS5_IJNS5_IJlSD_lEEENS4_6LayoutINS5_IJNS5_IJNS5_IJNSA_ILi32EEESC_EEEiEEENS5_IJNS5_IJNSA_ILi16EEESC_EEEiEEENS5_IJSD_iEEEEEENS5_IJSS_NS5_IJNS5_IJNSA_ILi0EEESD_EEENSA_ILi512EEEEEENS5_IJSV_iEEEEEEEEEEESK_S12_NS4_8TiledMMAINS4_8MMA_AtomIJNS4_23SM100_MMA_MXF4_2x1SM_SSISI_SI_fSJ_Li256ELi256ELi16ELNS4_4UMMA5MajorE0ELS17_0ELNS16_7ScaleInE0ELS18_0EEEEEENSM_INS5_IJSD_SD_SD_EEENS5_IJSV_SV_SV_EEEEENS5_IJNS4_10UnderscoreES1E_S1E_EEEEENS5_IJNS4_28SM100_TMA_2SM_LOAD_MULTICASTES1H_EEENS5_IJNS4_14ComposedLayoutINS4_7SwizzleILi3ELi4ELi3EEENS4_18smem_ptr_flag_bitsILi4EEENSM_INS5_IJNSA_ILi8EEESG_EEENS5_IJSG_SD_EEEEEEENSM_INS5_IJNS5_IJNS5_IJSO_SD_EEESR_EEESD_NS5_IJSD_SC_EEEEEENS5_IJNS5_IJNS5_IJSR_SX_EEESW_EEESV_NS5_IJSC_SX_EEEEEEEEEEEvNS4_8identityENS5_IJNS4_18SM100_TMA_2SM_LOADES1H_EEENS5_IJS1S_NSM_INS5_IJNS5_IJNS5_IJSO_SB_EEESR_EEESD_S1V_EEENS5_IJS1Y_SV_NS5_IJSC_NSA_ILi1024EEEEEEEEEEEEEEvS23_EENS_8epilogue10collective18CollectiveEpilogueINS2F_23Sm100TmaWarpSpecializedILi4ELi2ELi64ELb1ELb0EEEJNS5_IJNSA_ILi128EEESG_SG_EEENS5_IJNSM_IS2K_SD_EENSM_INSA_ILi64EEESD_EEEEENS_10bfloat16_tESL_S2Q_SL_NS2F_6fusion15FusionCallbacksIS2J_NS2R_17LinearCombinationIS2Q_fS2Q_fLNS_15FloatRoundStyleE2EEES2L_S2P_JEEENS4_5SM1004TMEM4LOAD26SM100_TMEM_LOAD_32dp32b64xENS4_13SM90_TMA_LOADENS1J_IS1L_NS1M_ILi16EEENSM_INS5_IJS1O_S2N_EEENS5_IJS2N_SD_EEEEEEENS4_39AutoVectorizingCopyWithAssumedAlignmentILi128EEENS4_14SM90_TMA_STOREES36_S38_S38_EEEvvEEEEvNT_6ParamsE,"ax",@progbits
	.align	128
.text._ZN7cutlass13device_kernelINS_4gemm6kernel13GemmUniversalIN4cute5tupleIJiiiiEEENS1_10collective13CollectiveMmaINS1_46MainloopSm100TmaUmmaWarpSpecializedBlockScaledILi4ELi2ELi1ENS5_IJNS4_1CILi2EEENSA_ILi4EEENSA_ILi1EEEEEEEENS5_IJNSA_ILi256EEESG_SG_EEENS5_IJNS_12float_e2m1_tENS_13float_ue4m3_tEEEENS5_IJNS5_IJlSD_lEEENS4_6LayoutINS5_IJNS5_IJNS5_IJNSA_ILi32EEESC_EEEiEEENS5_IJNS5_IJNSA_ILi16EEESC_EEEiEEENS5_IJSD_iEEEEEENS5_IJSS_NS5_IJNS5_IJNSA_ILi0EEESD_EEENSA_ILi512EEEEEENS5_IJSV_iEEEEEEEEEEESK_S12_NS4_8TiledMMAINS4_8MMA_AtomIJNS4_23SM100_MMA_MXF4_2x1SM_SSISI_SI_fSJ_Li256ELi256ELi16ELNS4_4UMMA5MajorE0ELS17_0ELNS16_7ScaleInE0ELS18_0EEEEEENSM_INS5_IJSD_SD_SD_EEENS5_IJSV_SV_SV_EEEEENS5_IJNS4_10UnderscoreES1E_S1E_EEEEENS5_IJNS4_28SM100_TMA_2SM_LOAD_MULTICASTES1H_EEENS5_IJNS4_14ComposedLayoutINS4_7SwizzleILi3ELi4ELi3EEENS4_18smem_ptr_flag_bitsILi4EEENSM_INS5_IJNSA_ILi8EEESG_EEENS5_IJSG_SD_EEEEEEENSM_INS5_IJNS5_IJNS5_IJSO_SD_EEESR_EEESD_NS5_IJSD_SC_EEEEEENS5_IJNS5_IJNS5_IJSR_SX_EEESW_EEESV_NS5_IJSC_SX_EEEEEEEEEEEvNS4_8identityENS5_IJNS4_18SM100_TMA_2SM_LOADES1H_EEENS5_IJS1S_NSM_INS5_IJNS5_IJNS5_IJSO_SB_EEESR_EEESD_S1V_EEENS5_IJS1Y_SV_NS5_IJSC_NSA_ILi1024EEEEEEEEEEEEEEvS23_EENS_8epilogue10collective18CollectiveEpilogueINS2F_23Sm100TmaWarpSpecializedILi4ELi2ELi64ELb1ELb0EEEJNS5_IJNSA_ILi128EEESG_SG_EEENS5_IJNSM_IS2K_SD_EENSM_INSA_ILi64EEESD_EEEEENS_10bfloat16_tESL_S2Q_SL_NS2F_6fusion15FusionCallbacksIS2J_NS2R_17LinearCombinationIS2Q_fS2Q_fLNS_15FloatRoundStyleE2EEES2L_S2P_JEEENS4_5SM1004TMEM4LOAD26SM100_TMEM_LOAD_32dp32b64xENS4_13SM90_TMA_LOADENS1J_IS1L_NS1M_ILi16EEENSM_INS5_IJS1O_S2N_EEENS5_IJS2N_SD_EEEEEEENS4_39AutoVectorizingCopyWithAssumedAlignmentILi128EEENS4_14SM90_TMA_STOREES36_S38_S38_EEEvvEEEEvNT_6ParamsE:
        .type           _ZN7cutlass13device_kernelINS_4gemm6kernel13GemmUniversalIN4cute5tupleIJiiiiEEENS1_10collective13CollectiveMmaINS1_46MainloopSm100TmaUmmaWarpSpecializedBlockScaledILi4ELi2ELi1ENS5_IJNS4_1CILi2EEENSA_ILi4EEENSA_ILi1EEEEEEEENS5_IJNSA_ILi256EEESG_SG_EEENS5_IJNS_12float_e2m1_tENS_13float_ue4m3_tEEEENS5_IJNS5_IJlSD_lEEENS4_6LayoutINS5_IJNS5_IJNS5_IJNSA_ILi32EEESC_EEEiEEENS5_IJNS5_IJNSA_ILi16EEESC_EEEiEEENS5_IJSD_iEEEEEENS5_IJSS_NS5_IJNS5_IJNSA_ILi0EEESD_EEENSA_ILi512EEEEEENS5_IJSV_iEEEEEEEEEEESK_S12_NS4_8TiledMMAINS4_8MMA_AtomIJNS4_23SM100_MMA_MXF4_2x1SM_SSISI_SI_fSJ_Li256ELi256ELi16ELNS4_4UMMA5MajorE0ELS17_0ELNS16_7ScaleInE0ELS18_0EEEEEENSM_INS5_IJSD_SD_SD_EEENS5_IJSV_SV_SV_EEEEENS5_IJNS4_10UnderscoreES1E_S1E_EEEEENS5_IJNS4_28SM100_TMA_2SM_LOAD_MULTICASTES1H_EEENS5_IJNS4_14ComposedLayoutINS4_7SwizzleILi3ELi4ELi3EEENS4_18smem_ptr_flag_bitsILi4EEENSM_INS5_IJNSA_ILi8EEESG_EEENS5_IJSG_SD_EEEEEEENSM_INS5_IJNS5_IJNS5_IJSO_SD_EEESR_EEESD_NS5_IJSD_SC_EEEEEENS5_IJNS5_IJNS5_IJSR_SX_EEESW_EEESV_NS5_IJSC_SX_EEEEEEEEEEEvNS4_8identityENS5_IJNS4_18SM100_TMA_2SM_LOADES1H_EEENS5_IJS1S_NSM_INS5_IJNS5_IJNS5_IJSO_SB_EEESR_EEESD_S1V_EEENS5_IJS1Y_SV_NS5_IJSC_NSA_ILi1024EEEEEEEEEEEEEEvS23_EENS_8epilogue10collective18CollectiveEpilogueINS2F_23Sm100TmaWarpSpecializedILi4ELi2ELi64ELb1ELb0EEEJNS5_IJNSA_ILi128EEESG_SG_EEENS5_IJNSM_IS2K_SD_EENSM_INSA_ILi64EEESD_EEEEENS_10bfloat16_tESL_S2Q_SL_NS2F_6fusion15FusionCallbacksIS2J_NS2R_17LinearCombinationIS2Q_fS2Q_fLNS_15FloatRoundStyleE2EEES2L_S2P_JEEENS4_5SM1004TMEM4LOAD26SM100_TMEM_LOAD_32dp32b64xENS4_13SM90_TMA_LOADENS1J_IS1L_NS1M_ILi16EEENSM_INS5_IJS1O_S2N_EEENS5_IJS2N_SD_EEEEEEENS4_39AutoVectorizingCopyWithAssumedAlignmentILi128EEENS4_14SM90_TMA_STOREES36_S38_S38_EEEvvEEEEvNT_6ParamsE,@function
        .size           _ZN7cutlass13device_kernelINS_4gemm6kernel13GemmUniversalIN4cute5tupleIJiiiiEEENS1_10collective13CollectiveMmaINS1_46MainloopSm100TmaUmmaWarpSpecializedBlockScaledILi4ELi2ELi1ENS5_IJNS4_1CILi2EEENSA_ILi4EEENSA_ILi1EEEEEEEENS5_IJNSA_ILi256EEESG_SG_EEENS5_IJNS_12float_e2m1_tENS_13float_ue4m3_tEEEENS5_IJNS5_IJlSD_lEEENS4_6LayoutINS5_IJNS5_IJNS5_IJNSA_ILi32EEESC_EEEiEEENS5_IJNS5_IJNSA_ILi16EEESC_EEEiEEENS5_IJSD_iEEEEEENS5_IJSS_NS5_IJNS5_IJNSA_ILi0EEESD_EEENSA_ILi512EEEEEENS5_IJSV_iEEEEEEEEEEESK_S12_NS4_8TiledMMAINS4_8MMA_AtomIJNS4_23SM100_MMA_MXF4_2x1SM_SSISI_SI_fSJ_Li256ELi256ELi16ELNS4_4UMMA5MajorE0ELS17_0ELNS16_7ScaleInE0ELS18_0EEEEEENSM_INS5_IJSD_SD_SD_EEENS5_IJSV_SV_SV_EEEEENS5_IJNS4_10UnderscoreES1E_S1E_EEEEENS5_IJNS4_28SM100_TMA_2SM_LOAD_MULTICASTES1H_EEENS5_IJNS4_14ComposedLayoutINS4_7SwizzleILi3ELi4ELi3EEENS4_18smem_ptr_flag_bitsILi4EEENSM_INS5_IJNSA_ILi8EEESG_EEENS5_IJSG_SD_EEEEEEENSM_INS5_IJNS5_IJNS5_IJSO_SD_EEESR_EEESD_NS5_IJSD_SC_EEEEEENS5_IJNS5_IJNS5_IJSR_SX_EEESW_EEESV_NS5_IJSC_SX_EEEEEEEEEEEvNS4_8identityENS5_IJNS4_18SM100_TMA_2SM_LOADES1H_EEENS5_IJS1S_NSM_INS5_IJNS5_IJNS5_IJSO_SB_EEESR_EEESD_S1V_EEENS5_IJS1Y_SV_NS5_IJSC_NSA_ILi1024EEEEEEEEEEEEEEvS23_EENS_8epilogue10collective18CollectiveEpilogueINS2F_23Sm100TmaWarpSpecializedILi4ELi2ELi64ELb1ELb0EEEJNS5_IJNSA_ILi128EEESG_SG_EEENS5_IJNSM_IS2K_SD_EENSM_INSA_ILi64EEESD_EEEEENS_10bfloat16_tESL_S2Q_SL_NS2F_6fusion15FusionCallbacksIS2J_NS2R_17LinearCombinationIS2Q_fS2Q_fLNS_15FloatRoundStyleE2EEES2L_S2P_JEEENS4_5SM1004TMEM4LOAD26SM100_TMEM_LOAD_32dp32b64xENS4_13SM90_TMA_LOADENS1J_IS1L_NS1M_ILi16EEENSM_INS5_IJS1O_S2N_EEENS5_IJS2N_SD_EEEEEEENS4_39AutoVectorizingCopyWithAssumedAlignmentILi128EEENS4_14SM90_TMA_STOREES36_S38_S38_EEEvvEEEEvNT_6ParamsE,(.L_x_196 - _ZN7cutlass13device_kernelINS_4gemm6kernel13GemmUniversalIN4cute5tupleIJiiiiEEENS1_10collective13CollectiveMmaINS1_46MainloopSm100TmaUmmaWarpSpecializedBlockScaledILi4ELi2ELi1ENS5_IJNS4_1CILi2EEENSA_ILi4EEENSA_ILi1EEEEEEEENS5_IJNSA_ILi256EEESG_SG_EEENS5_IJNS_12float_e2m1_tENS_13float_ue4m3_tEEEENS5_IJNS5_IJlSD_lEEENS4_6LayoutINS5_IJNS5_IJNS5_IJNSA_ILi32EEESC_EEEiEEENS5_IJNS5_IJNSA_ILi16EEESC_EEEiEEENS5_IJSD_iEEEEEENS5_IJSS_NS5_IJNS5_IJNSA_ILi0EEESD_EEENSA_ILi512EEEEEENS5_IJSV_iEEEEEEEEEEESK_S12_NS4_8TiledMMAINS4_8MMA_AtomIJNS4_23SM100_MMA_MXF4_2x1SM_SSISI_SI_fSJ_Li256ELi256ELi16ELNS4_4UMMA5MajorE0ELS17_0ELNS16_7ScaleInE0ELS18_0EEEEEENSM_INS5_IJSD_SD_SD_EEENS5_IJSV_SV_SV_EEEEENS5_IJNS4_10UnderscoreES1E_S1E_EEEEENS5_IJNS4_28SM100_TMA_2SM_LOAD_MULTICASTES1H_EEENS5_IJNS4_14ComposedLayoutINS4_7SwizzleILi3ELi4ELi3EEENS4_18smem_ptr_flag_bitsILi4EEENSM_INS5_IJNSA_ILi8EEESG_EEENS5_IJSG_SD_EEEEEEENSM_INS5_IJNS5_IJNS5_IJSO_SD_EEESR_EEESD_NS5_IJSD_SC_EEEEEENS5_IJNS5_IJNS5_IJSR_SX_EEESW_EEESV_NS5_IJSC_SX_EEEEEEEEEEEvNS4_8identityENS5_IJNS4_18SM100_TMA_2SM_LOADES1H_EEENS5_IJS1S_NSM_INS5_IJNS5_IJNS5_IJSO_SB_EEESR_EEESD_S1V_EEENS5_IJS1Y_SV_NS5_IJSC_NSA_ILi1024EEEEEEEEEEEEEEvS23_EENS_8epilogue10collective18CollectiveEpilogueINS2F_23Sm100TmaWarpSpecializedILi4ELi2ELi64ELb1ELb0EEEJNS5_IJNSA_ILi128EEESG_SG_EEENS5_IJNSM_IS2K_SD_EENSM_INSA_ILi64EEESD_EEEEENS_10bfloat16_tESL_S2Q_SL_NS2F_6fusion15FusionCallbacksIS2J_NS2R_17LinearCombinationIS2Q_fS2Q_fLNS_15FloatRoundStyleE2EEES2L_S2P_JEEENS4_5SM1004TMEM4LOAD26SM100_TMEM_LOAD_32dp32b64xENS4_13SM90_TMA_LOADENS1J_IS1L_NS1M_ILi16EEENSM_INS5_IJS1O_S2N_EEENS5_IJS2N_SD_EEEEEEENS4_39AutoVectorizingCopyWithAssumedAlignmentILi128EEENS4_14SM90_TMA_STOREES36_S38_S38_EEEvvEEEEvNT_6ParamsE)
        .other          _ZN7cutlass13device_kernelINS_4gemm6kernel13GemmUniversalIN4cute5tupleIJiiiiEEENS1_10collective13CollectiveMmaINS1_46MainloopSm100TmaUmmaWarpSpecializedBlockScaledILi4ELi2ELi1ENS5_IJNS4_1CILi2EEENSA_ILi4EEENSA_ILi1EEEEEEEENS5_IJNSA_ILi256EEESG_SG_EEENS5_IJNS_12float_e2m1_tENS_13float_ue4m3_tEEEENS5_IJNS5_IJlSD_lEEENS4_6LayoutINS5_IJNS5_IJNS5_IJNSA_ILi32EEESC_EEEiEEENS5_IJNS5_IJNSA_ILi16EEESC_EEEiEEENS5_IJSD_iEEEEEENS5_IJSS_NS5_IJNS5_IJNSA_ILi0EEESD_EEENSA_ILi512EEEEEENS5_IJSV_iEEEEEEEEEEESK_S12_NS4_8TiledMMAINS4_8MMA_AtomIJNS4_23SM100_MMA_MXF4_2x1SM_SSISI_SI_fSJ_Li256ELi256ELi16ELNS4_4UMMA5MajorE0ELS17_0ELNS16_7ScaleInE0ELS18_0EEEEEENSM_INS5_IJSD_SD_SD_EEENS5_IJSV_SV_SV_EEEEENS5_IJNS4_10UnderscoreES1E_S1E_EEEEENS5_IJNS4_28SM100_TMA_2SM_LOAD_MULTICASTES1H_EEENS5_IJNS4_14ComposedLayoutINS4_7SwizzleILi3ELi4ELi3EEENS4_18smem_ptr_flag_bitsILi4EEENSM_INS5_IJNSA_ILi8EEESG_EEENS5_IJSG_SD_EEEEEEENSM_INS5_IJNS5_IJNS5_IJSO_SD_EEESR_EEESD_NS5_IJSD_SC_EEEEEENS5_IJNS5_IJNS5_IJSR_SX_EEESW_EEESV_NS5_IJSC_SX_EEEEEEEEEEEvNS4_8identityENS5_IJNS4_18SM100_TMA_2SM_LOADES1H_EEENS5_IJS1S_NSM_INS5_IJNS5_IJNS5_IJSO_SB_EEESR_EEESD_S1V_EEENS5_IJS1Y_SV_NS5_IJSC_NSA_ILi1024EEEEEEEEEEEEEEvS23_EENS_8epilogue10collective18CollectiveEpilogueINS2F_23Sm100TmaWarpSpecializedILi4ELi2ELi64ELb1ELb0EEEJNS5_IJNSA_ILi128EEESG_SG_EEENS5_IJNSM_IS2K_SD_EENSM_INSA_ILi64EEESD_EEEEENS_10bfloat16_tESL_S2Q_SL_NS2F_6fusion15FusionCallbacksIS2J_NS2R_17LinearCombinationIS2Q_fS2Q_fLNS_15FloatRoundStyleE2EEES2L_S2P_JEEENS4_5SM1004TMEM4LOAD26SM100_TMEM_LOAD_32dp32b64xENS4_13SM90_TMA_LOADENS1J_IS1L_NS1M_ILi16EEENSM_INS5_IJS1O_S2N_EEENS5_IJS2N_SD_EEEEEEENS4_39AutoVectorizingCopyWithAssumedAlignmentILi128EEENS4_14SM90_TMA_STOREES36_S38_S38_EEEvvEEEEvNT_6ParamsE,@"STO_CUDA_ENTRY STV_DEFAULT"
_ZN7cutlass13device_kernelINS_4gemm6kernel13GemmUniversalIN4cute5tupleIJiiiiEEENS1_10collective13CollectiveMmaINS1_46MainloopSm100TmaUmmaWarpSpecializedBlockScaledILi4ELi2ELi1ENS5_IJNS4_1CILi2EEENSA_ILi4EEENSA_ILi1EEEEEEEENS5_IJNSA_ILi256EEESG_SG_EEENS5_IJNS_12float_e2m1_tENS_13float_ue4m3_tEEEENS5_IJNS5_IJlSD_lEEENS4_6LayoutINS5_IJNS5_IJNS5_IJNSA_ILi32EEESC_EEEiEEENS5_IJNS5_IJNSA_ILi16EEESC_EEEiEEENS5_IJSD_iEEEEEENS5_IJSS_NS5_IJNS5_IJNSA_ILi0EEESD_EEENSA_ILi512EEEEEENS5_IJSV_iEEEEEEEEEEESK_S12_NS4_8TiledMMAINS4_8MMA_AtomIJNS4_23SM100_MMA_MXF4_2x1SM_SSISI_SI_fSJ_Li256ELi256ELi16ELNS4_4UMMA5MajorE0ELS17_0ELNS16_7ScaleInE0ELS18_0EEEEEENSM_INS5_IJSD_SD_SD_EEENS5_IJSV_SV_SV_EEEEENS5_IJNS4_10UnderscoreES1E_S1E_EEEEENS5_IJNS4_28SM100_TMA_2SM_LOAD_MULTICASTES1H_EEENS5_IJNS4_14ComposedLayoutINS4_7SwizzleILi3ELi4ELi3EEENS4_18smem_ptr_flag_bitsILi4EEENSM_INS5_IJNSA_ILi8EEESG_EEENS5_IJSG_SD_EEEEEEENSM_INS5_IJNS5_IJNS5_IJSO_SD_EEESR_EEESD_NS5_IJSD_SC_EEEEEENS5_IJNS5_IJNS5_IJSR_SX_EEESW_EEESV_NS5_IJSC_SX_EEEEEEEEEEEvNS4_8identityENS5_IJNS4_18SM100_TMA_2SM_LOADES1H_EEENS5_IJS1S_NSM_INS5_IJNS5_IJNS5_IJSO_SB_EEESR_EEESD_S1V_EEENS5_IJS1Y_SV_NS5_IJSC_NSA_ILi1024EEEEEEEEEEEEEEvS23_EENS_8epilogue10collective18CollectiveEpilogueINS2F_23Sm100TmaWarpSpecializedILi4ELi2ELi64ELb1ELb0EEEJNS5_IJNSA_ILi128EEESG_SG_EEENS5_IJNSM_IS2K_SD_EENSM_INSA_ILi64EEESD_EEEEENS_10bfloat16_tESL_S2Q_SL_NS2F_6fusion15FusionCallbacksIS2J_NS2R_17LinearCombinationIS2Q_fS2Q_fLNS_15FloatRoundStyleE2EEES2L_S2P_JEEENS4_5SM1004TMEM4LOAD26SM100_TMEM_LOAD_32dp32b64xENS4_13SM90_TMA_LOADENS1J_IS1L_NS1M_ILi16EEENSM_INS5_IJS1O_S2N_EEENS5_IJS2N_SD_EEEEEEENS4_39AutoVectorizingCopyWithAssumedAlignmentILi128EEENS4_14SM90_TMA_STOREES36_S38_S38_EEEvvEEEEvNT_6ParamsE:
[----:B------:R-:W1:Y:S01]  /*0000*/  LDC R1, c[0x0][0x37c] ;  /* 0x0000df00ff017b82 */ /* 0x000e620000000800 */
[----:B------:R-:W2:Y:S01]  /*0010*/  S2R R155, SR_TID.X ;  /* 0x00000000009b7919 */ /* 0x000ea20000002100 */
[----:B------:R-:W3:Y:S06]  /*0020*/  LDCU.64 UR12, c[0x0][0xc90] ;  /* 0x00019200ff0c77ac */ /* 0x000eec0008000a00 */
[----:B------:R-:W4:Y:S01]  /*0030*/  S2UR UR59, SR_CgaCtaId ;  /* 0x00000000003b79c3 */ /* 0x000f220000008800 */
[----:B------:R-:W-:Y:S02]  /*0040*/  PRMT R143, RZ, 0x7610, R143 ;  /* 0x00007610ff8f7816 */ /* 0x000fe4000000008f */
[----:B------:R-:W-:-:S02]  /*0050*/  ELECT P0, URZ, PT ;  /* 0x0000000000ff782f */ /* 0x000fc40003800000 */
[----:B---3--:R-:W-:-:S04]  /*0060*/  ISETP.NE.U32.AND P1, PT, RZ, UR12, PT ;  /* 0x0000000cff007c0c */ /* 0x008fc8000bf25070 */
[----:B------:R-:W-:Y:S01]  /*0070*/  ISETP.NE.AND.EX P2, PT, RZ, UR13, PT, P1 ;  /* 0x0000000dff007c0c */ /* 0x000fe2000bf45310 */
[----:B----4-:R-:W-:Y:S01]  /*0080*/  ULOP3.LUT UR27, UR59, 0x1, URZ, 0xc0, !UPT ;  /* 0x000000013b1b7892 */ /* 0x010fe2000f8ec0ff */
[----:B--2---:R-:W-:-:S05]  /*0090*/  SHF.R.U32.HI R144, RZ, 0x5, R155 ;  /* 0x00000005ff907819 */ /* 0x004fca000001169b */
[----:B------:R-:W2:Y:S02]  /*00a0*/  SHFL.IDX PT, R0, R144, RZ, 0x1f ;  /* 0x00001fff90007589 */ /* 0x000ea400000e0000 */
[----:B--2---:R-:W-:-:S04]  /*00b0*/  R2UR UR17, R0 ;  /* 0x00000000001172ca */ /* 0x004fc800000e0000 */
[----:B-1----:R-:W-:Y:S05]  /*00c0*/  @P2 BRA `(.L_x_0) ;  /* 0x0000000000302947 */ /* 0x002fea0003800000 */
[----:B------:R-:W1:Y:S02]  /*00d0*/  LDCU.64 UR4, c[0x0][0xc88] ;  /* 0x00019100ff0477ac */ /* 0x000e640008000a00 */
[----:B-1----:R-:W-:-:S04]  /*00e0*/  UISETP.NE.U32.AND UP0, UPT, UR4, URZ, UPT ;  /* 0x000000ff0400728c */ /* 0x002fc8000bf05070 */
[----:B------:R-:W-:-:S09]  /*00f0*/  UISETP.NE.AND.EX UP0, UPT, UR5, URZ, UPT, UP0 ;  /* 0x000000ff0500728c */ /* 0x000fd2000bf05300 */
[----:B------:R-:W-:Y:S05]  /*0100*/  BRA.U !UP0, `(.L_x_1) ;  /* 0x0000000108147547 */ /* 0x000fea000b800000 */
[----:B------:R-:W1:Y:S01]  /*0110*/  LDC.64 R2, c[0x0][0xc88] ;  /* 0x00032200ff027b82 */ /* 0x000e620000000a00 */
[----:B------:R-:W1:Y:S02]  /*0120*/  LDCU.64 UR4, c[0x0][0x358] ;  /* 0x00006b00ff0477ac */ /* 0x000e640008000a00 */
[----:B-1----:R1:W5:Y:S01]  /*0130*/  LDG.E R71, desc[UR4][R2.64] ;  /* 0x0000000402477981 */ /* 0x002362000c1e1900 */
[----:B------:R-:W-:Y:S01]  /*0140*/  HFMA2 R143, -RZ, RZ, 0, 5.9604644775390625e-08 ;  /* 0x00000001ff8f7431 */ /* 0x000fe200000001ff */
[----:B------:R-:W-:Y:S05]  /*0150*/  BRA `(.L_x_0) ;  /* 0x00000000000c7947 */ /* 0x000fea0003800000 */
.L_x_1:
[----:B------:R-:W1:Y:S01]  /*0160*/  LDCU UR4, c[0x0][0xc80] ;  /* 0x00019000ff0477ac */ /* 0x000e620008000800 */
[----:B------:R-:W-:Y:S01]  /*0170*/  HFMA2 R143, -RZ, RZ, 0, 5.9604644775390625e-08 ;  /* 0x00000001ff8f7431 */ /* 0x000fe200000001ff */
[----:B-1----:R-:W-:-:S07]  /*0180*/  MOV R71, UR4 ;  /* 0x0000000400477c02 */ /* 0x002fce0008000f00 */
.L_x_0:
[----:B------:R-:W2:Y:S02]  /*0190*/  LDCU.64 UR4, c[0x0][0xcb0] ;  /* 0x00019600ff0477ac */ /* 0x000ea40008000a00 */
[----:B--2---:R-:W-:-:S04]  /*01a0*/  UISETP.NE.U32.AND UP0, UPT, UR4, URZ, UPT ;  /* 0x000000ff0400728c */ /* 0x004fc8000bf05070 */
[----:B------:R-:W-:-:S09]  /*01b0*/  UISETP.NE.AND.EX UP0, UPT, UR5, URZ, UPT, UP0 ;  /* 0x000000ff0500728c */ /* 0x000fd2000bf05300 */
[----:B------:R-:W-:Y:S05]  /*01c0*/  BRA.U UP0, `(.L_x_2) ;  /* 0x0000000100287547 */ /* 0x000fea000b800000 */
[----:B------:R-:W2:Y:S02]  /*01d0*/  LDCU.64 UR4, c[0x0][0xca8] ;  /* 0x00019500ff0477ac */ /* 0x000ea40008000a00 */
[----:B--2---:R-:W-:-:S04]  /*01e0*/  UISETP.NE.U32.AND UP0, UPT, UR4, URZ, UPT ;  /* 0x000000ff0400728c */ /* 0x004fc8000bf05070 */
[----:B------:R-:W-:-:S09]  /*01f0*/  UISETP.NE.AND.EX UP0, UPT, UR5, URZ, UPT, UP0 ;  /* 0x000000ff0500728c */ /* 0x000fd2000bf05300 */
[----:B------:R-:W-:Y:S05]  /*0200*/  BRA.U !UP0, `(.L_x_3) ;  /* 0x0000000108107547 */ /* 0x000fea000b800000 */
[----:B------:R-:W2:Y:S01]  /*0210*/  LDC.64 R68, c[0x0][0xca8] ;  /* 0x00032a00ff447b82 */ /* 0x000ea20000000a00 */
[----:B------:R-:W2:Y:S02]  /*0220*/  LDCU.64 UR4, c[0x0][0x358] ;  /* 0x00006b00ff0477ac */ /* 0x000ea40008000a00 */
[----:B--2---:R2:W5:Y:S01]  /*0230*/  LDG.E R68, desc[UR4][R68.64] ;  /* 0x0000000444447981 */ /* 0x004562000c1e1900 */
[----:B------:R-:W-:Y:S05]  /*0240*/  BRA `(.L_x_2) ;  /* 0x0000000000087947 */ /* 0x000fea0003800000 */
.L_x_3:
[----:B------:R-:W2:Y:S02]  /*0250*/  LDCU UR4, c[0x0][0xca0] ;  /* 0x00019400ff0477ac */ /* 0x000ea40008000800 */
[----:B--2---:R-:W-:Y:S02]  /*0260*/  MOV R68, UR4 ;  /* 0x0000000400447c02 */ /* 0x004fe40008000f00 */
.L_x_2:
[----:B------:R-:W-:Y:S01]  /*0270*/  IMAD.U32 R0, RZ, RZ, UR17 ;  /* 0x00000011ff007e24 */ /* 0x000fe2000f8e00ff */
[----:B------:R-:W-:Y:S04]  /*0280*/  BSSY.RECONVERGENT B0, `(.L_x_4) ;  /* 0x0000012000007945 */ /* 0x000fe80003800200 */
[C---:B------:R-:W-:Y:S02]  /*0290*/  ISETP.NE.OR P3, PT, R0.reuse, 0x1, !P0 ;  /* 0x000000010000780c */ /* 0x040fe40004765670 */
[----:B------:R-:W-:-:S11]  /*02a0*/  ISETP.NE.OR P2, PT, R0, 0x3, !P0 ;  /* 0x000000030000780c */ /* 0x000fd60004745670 */
[----:B------:R-:W-:Y:S05]  /*02b0*/  @P3 BRA `(.L_x_5) ;  /* 0x0000000000383947 */ /* 0x000fea0003800000 */
[----:B------:R-:W3:Y:S02]  /*02c0*/  LDCU.64 UR4, c[0x0][0x348] ;  /* 0x00006900ff0477ac */ /* 0x000ee40008000a00 */
[----:B---3--:R-:W-:Y:S02]  /*02d0*/  UIADD3 UR10, UP3, UPT, UR4, 0x80, URZ ;  /* 0x00000080040a7890 */ /* 0x008fe4000ff7e0ff */
[----:B------:R-:W-:Y:S02]  /*02e0*/  UIADD3 UR8, UP2, UPT, UR4, 0x180, URZ ;  /* 0x0000018004087890 */ /* 0x000fe4000ff5e0ff */
[----:B------:R-:W-:Y:S02]  /*02f0*/  UIADD3 UR6, UP1, UPT, UR4, 0x280, URZ ;  /* 0x0000028004067890 */ /* 0x000fe4000ff3e0ff */
[----:B------:R-:W-:Y:S02]  /*0300*/  UIADD3 UR4, UP0, UPT, UR4, 0x380, URZ ;  /* 0x0000038004047890 */ /* 0x000fe4000ff1e0ff */
[----:B------:R-:W-:-:S02]  /*0310*/  UIADD3.X UR11, UPT, UPT, URZ, UR5, URZ, UP3, !UPT ;  /* 0x00000005ff0b7290 */ /* 0x000fc40009ffe4ff */
[----:B------:R-:W-:Y:S02]  /*0320*/  UIADD3.X UR9, UPT, UPT, URZ, UR5, URZ, UP2, !UPT ;  /* 0x00000005ff097290 */ /* 0x000fe400097fe4ff */
[----:B------:R-:W-:Y:S02]  /*0330*/  UIADD3.X UR7, UPT, UPT, URZ, UR5, URZ, UP1, !UPT ;  /* 0x00000005ff077290 */ /* 0x000fe40008ffe4ff */
[----:B------:R-:W-:-:S03]  /*0340*/  UIADD3.X UR5, UPT, UPT, URZ, UR5, URZ, UP0, !UPT ;  /* 0x00000005ff057290 */ /* 0x000fc600087fe4ff */
[----:B------:R3:W-:Y:S02]  /*0350*/  UTMACCTL.PF [UR10] ;  /* 0x000000000a0079b9 */ /* 0x0007e40008040000 */
[----:B------:R3:W-:Y:S02]  /*0360*/  UTMACCTL.PF [UR8] ;  /* 0x00000000080079b9 */ /* 0x0007e40008040000 */
[----:B------:R3:W-:Y:S02]  /*0370*/  UTMACCTL.PF [UR6] ;  /* 0x00000000060079b9 */ /* 0x0007e40008040000 */
[----:B------:R3:W-:Y:S02]  /*0380*/  UTMACCTL.PF [UR4] ;  /* 0x00000000040079b9 */ /* 0x0007e40008040000 */
[----:B---3--:R-:W-:Y:S01]  /*0390*/  NOP ;  /* 0x0000000000007918 */ /* 0x008fe20000000000 */
.L_x_5:
[----:B------:R-:W-:Y:S05]  /*03a0*/  BSYNC.RECONVERGENT B0 ;  /* 0x0000000000007941 */ /* 0x000fea0003800200 */
.L_x_4:
[----:B------:R-:W-:Y:S04]  /*03b0*/  BSSY.RECONVERGENT B0, `(.L_x_6) ;  /* 0x000000a000007945 */ /* 0x000fe80003800200 */
[----:B------:R-:W-:Y:S05]  /*03c0*/  @P2 BRA `(.L_x_7) ;  /* 0x0000000000202947 */ /* 0x000fea0003800000 */
[----:B------:R-:W3:Y:S02]  /*03d0*/  LDCU.64 UR4, c[0x0][0x348] ;  /* 0x00006900ff0477ac */ /* 0x000ee40008000a00 */
[----:B---3--:R-:W-:Y:S02]  /*03e0*/  UIADD3 UR6, UP1, UPT, UR4, 0x980, URZ ;  /* 0x0000098004067890 */ /* 0x008fe4000ff3e0ff */
[----:B------:R-:W-:Y:S02]  /*03f0*/  UIADD3 UR4, UP0, UPT, UR4, 0xa80, URZ ;  /* 0x00000a8004047890 */ /* 0x000fe4000ff1e0ff */
[----:B------:R-:W-:Y:S02]  /*0400*/  UIADD3.X UR7, UPT, UPT, URZ, UR5, URZ, UP1, !UPT ;  /* 0x00000005ff077290 */ /* 0x000fe40008ffe4ff */
[----:B------:R-:W-:-:S07]  /*0410*/  UIADD3.X UR5, UPT, UPT, URZ, UR5, URZ, UP0, !UPT ;  /* 0x00000005ff057290 */ /* 0x000fce00087fe4ff */
[----:B------:R3:W-:Y:S02]  /*0420*/  UTMACCTL.PF [UR6] ;  /* 0x00000000060079b9 */ /* 0x0007e40008040000 */
[----:B------:R3:W-:Y:S02]  /*0430*/  UTMACCTL.PF [UR4] ;  /* 0x00000000040079b9 */ /* 0x0007e40008040000 */
[----:B---3--:R-:W-:Y:S01]  /*0440*/  NOP ;  /* 0x0000000000007918 */ /* 0x008fe20000000000 */
.L_x_7:
[----:B------:R-:W-:Y:S05]  /*0450*/  BSYNC.RECONVERGENT B0 ;  /* 0x0000000000007941 */ /* 0x000fea0003800200 */
.L_x_6:
[----:B------:R-:W3:Y:S01]  /*0460*/  LDCU.64 UR4, c[0x0][0xc88] ;  /* 0x00019100ff0477ac */ /* 0x000ee20008000a00 */
[----:B------:R-:W-:Y:S01]  /*0470*/  ISETP.NE.AND.EX P1, PT, RZ, UR13, PT, P1 ;  /* 0x0000000dff007c0c */ /* 0x000fe2000bf25310 */
[----:B------:R-:W-:Y:S01]  /*0480*/  UPLOP3.LUT UP4, UPT, UPT, UPT, UPT, 0x80, 0x8 ;  /* 0x000000000008789c */ /* 0x000fe20003f8f070 */
[----:B---3--:R-:W-:-:S04]  /*0490*/  ISETP.NE.U32.AND P2, PT, RZ, UR4, PT ;  /* 0x00000004ff007c0c */ /* 0x008fc8000bf45070 */
[----:B------:R-:W-:-:S13]  /*04a0*/  ISETP.NE.AND.EX P2, PT, RZ, UR5, PT, P2 ;  /* 0x00000005ff007c0c */ /* 0x000fda000bf45320 */
[----:B------:R-:W-:Y:S05]  /*04b0*/  @P2 BRA P1, `(.L_x_8) ;  /* 0x0000000000282947 */ /* 0x000fea0000800000 */
[----:B------:R-:W-:Y:S01]  /*04c0*/  UISETP.NE.U32.AND UP0, UPT, UR12, URZ, UPT ;  /* 0x000000ff0c00728c */ /* 0x000fe2000bf05070 */
[----:B-----5:R-:W-:Y:S01]  /*04d0*/  FSETP.NEU.AND P1, PT, R71, RZ, PT ;  /* 0x000000ff4700720b */ /* 0x020fe20003f2d000 */
[----:B------:R-:W-:Y:S02]  /*04e0*/  UISETP.NE.U32.AND UP2, UPT, UR4, URZ, UPT ;  /* 0x000000ff0400728c */ /* 0x000fe4000bf45070 */
[----:B------:R-:W-:Y:S02]  /*04f0*/  UISETP.NE.AND.EX UP1, UPT, UR13, URZ, UPT, UP0 ;  /* 0x000000ff0d00728c */ /* 0x000fe4000bf25300 */
[----:B------:R-:W-:-:S04]  /*0500*/  UISETP.NE.AND.EX UP0, UPT, UR5, URZ, UPT, UP2 ;  /* 0x000000ff0500728c */ /* 0x000fc8000bf05320 */
[----:B------:R-:W-:-:S04]  /*0510*/  USEL UR4, URZ, 0xffffffff, UP0 ;  /* 0xffffffffff047887 */ /* 0x000fc80008000000 */
[----:B------:R-:W-:Y:S01]  /*0520*/  VOTEU.ANY UP0, P1 ;  /* 0x0000000000ff7886 */ /* 0x000fe20000800100 */
[----:B------:R-:W-:-:S04]  /*0530*/  @!UP1 USEL UR4, URZ, 0xffffffff, UP0 ;  /* 0xffffffffff049887 */ /* 0x000fc80008000000 */
[----:B------:R-:W-:-:S04]  /*0540*/  ULOP3.LUT UR4, UR4, 0x1, URZ, 0xc0, !UPT ;  /* 0x0000000104047892 */ /* 0x000fc8000f8ec0ff */
[----:B------:R-:W-:-:S11]  /*0550*/  UISETP.NE.U32.AND UP4, UPT, UR4, 0x1, UPT ;  /* 0x000000010400788c */ /* 0x000fd6000bf85070 */
.L_x_8:
[----:B------:R-:W3:Y:S01]  /*0560*/  SHFL.IDX PT, R0, R144, RZ, 0x1f ;  /* 0x00001fff90007589 */ /* 0x000ee200000e0000 */
[----:B------:R-:W-:-:S04]  /*0570*/  UISETP.NE.AND UP0, UPT, UR17, 0x2, UPT ;  /* 0x000000021100788c */ /* 0x000fc8000bf05270 */
[----:B------:R-:W-:Y:S02]  /*0580*/  UISETP.EQ.AND UP1, UPT, UR27, URZ, !UP0 ;  /* 0x000000ff1b00728c */ /* 0x000fe4000c722270 */
[----:B------:R-:W-:-:S04]  /*0590*/  USEL UR48, URZ, 0x1, UP0 ;  /* 0x00000001ff307887 */ /* 0x000fc80008000000 */
[----:B------:R-:W-:Y:S02]  /*05a0*/  PLOP3.LUT P4, PT, P0, PT, UP1, 0x80, 0x8 ;  /* 0x000000000008781c */ /* 0x000fe4000078f018 */
[----:B---3--:R-:W-:-:S13]  /*05b0*/  ISETP.NE.AND P1, PT, R0, RZ, PT ;  /* 0x000000ff0000720c */ /* 0x008fda0003f25270 */
[----:B------:R-:W-:Y:S05]  /*05c0*/  @P1 BRA `(.L_x_9) ;  /* 0x0000000000541947 */ /* 0x000fea0003800000 */
[----:B------:R-:W-:Y:S01]  /*05d0*/  UMOV UR4, 0x400 ;  /* 0x0000040000047882 */ /* 0x000fe20000000000 */
[----:B------:R-:W-:Y:S01]  /*05e0*/  UMOV UR8, 0x1 ;  /* 0x0000000100087882 */ /* 0x000fe20000000000 */
[----:B------:R-:W-:Y:S01]  /*05f0*/  UMOV UR6, 0x4 ;  /* 0x0000000400067882 */ /* 0x000fe20000000000 */
[----:B------:R-:W-:Y:S02]  /*0600*/  ULEA UR4, UR59, UR4, 0x18 ;  /* 0x000000043b047291 */ /* 0x000fe4000f8ec0ff */
[----:B------:R-:W-:-:S04]  /*0610*/  UIADD3 UR8, UPT, UPT, -UR8, 0x100000, URZ ;  /* 0x0010000008087890 */ /* 0x000fc8000fffe1ff */
[----:B------:R-:W-:Y:S02]  /*0620*/  USHF.L.U32 UR9, UR8, 0xb, URZ ;  /* 0x0000000b08097899 */ /* 0x000fe400080006ff */
[----:B------:R-:W-:Y:S02]  /*0630*/  USHF.L.U32 UR8, UR8, 0x1, URZ ;  /* 0x0000000108087899 */ /* 0x000fe400080006ff */
[----:B------:R-:W-:-:S04]  /*0640*/  UIADD3 UR6, UPT, UPT, -UR6, 0x100000, URZ ;  /* 0x0010000006067890 */ /* 0x000fc8000fffe1ff */
[----:B------:R-:W-:Y:S02]  /*0650*/  USHF.L.U32 UR7, UR6, 0xb, URZ ;  /* 0x0000000b06077899 */ /* 0x000fe400080006ff */
[----:B------:R-:W-:Y:S01]  /*0660*/  USHF.L.U32 UR6, UR6, 0x1, URZ ;  /* 0x0000000106067899 */ /* 0x000fe200080006ff */
[----:B------:R-:W-:Y:S01]  /*0670*/  ELECT P1, URZ, PT ;  /* 0x0000000000ff782f */ /* 0x000fe20003820000 */
[----:B------:R-:W3:Y:S02]  /*0680*/  FENCE.VIEW.ASYNC.S ;  /* 0x00000000000073c6 */ /* 0x000ee40000000000 */
[----:B---3--:R3:W4:Y:S08]  /*0690*/  SYNCS.EXCH.64 URZ, [UR4], UR8 ;  /* 0x0000000804ff75b2 */ /* 0x0087300008000100 */
[----:B------:R3:W1:Y:S01]  /*06a0*/  SYNCS.EXCH.64 URZ, [UR4+0x20], UR6 ;  /* 0x0000200604ff75b2 */ /* 0x0006620008000100 */
[----:B------:R3:W1:Y:S01]  /*06b0*/  SYNCS.EXCH.64 URZ, [UR4+0x8], UR8 ;  /* 0x0000080804ff75b2 */ /* 0x0006620008000100 */
[----:B------:R3:W1:Y:S01]  /*06c0*/  SYNCS.EXCH.64 URZ, [UR4+0x28], UR6 ;  /* 0x0000280604ff75b2 */ /* 0x0006620008000100 */
[----:B------:R3:W1:Y:S01]  /*06d0*/  SYNCS.EXCH.64 URZ, [UR4+0x10], UR8 ;  /* 0x0000100804ff75b2 */ /* 0x0006620008000100 */
[----:B------:R3:W1:Y:S01]  /*06e0*/  SYNCS.EXCH.64 URZ, [UR4+0x30], UR6 ;  /* 0x0000300604ff75b2 */ /* 0x0006620008000100 */
[----:B------:R3:W1:Y:S01]  /*06f0*/  SYNCS.EXCH.64 URZ, [UR4+0x18], UR8 ;  /* 0x0000180804ff75b2 */ /* 0x0006620008000100 */
[----:B------:R3:W1:Y:S01]  /*0700*/  SYNCS.EXCH.64 URZ, [UR4+0x38], UR6 ;  /* 0x0000380604ff75b2 */ /* 0x0006620008000100 */
[----:B------:R-:W-:Y:S01]  /*0710*/  NOP ;  /* 0x0000000000007918 */ /* 0x000fe20000000000 */
.L_x_9:
[----:B------:R-:W2:Y:S01]  /*0720*/  SHFL.IDX PT, R0, R144, RZ, 0x1f ;  /* 0x00001fff90007589 */ /* 0x000ea200000e0000 */
[----:B------:R-:W-:Y:S01]  /*0730*/  NOP ;  /* 0x0000000000007918 */ /* 0x000fe20000000000 */
[----:B--2---:R-:W-:-:S13]  /*0740*/  ISETP.NE.AND P1, PT, R0, 0x1, PT ;  /* 0x000000010000780c */ /* 0x004fda0003f25270 */
[----:B------:R-:W-:Y:S05]  /*0750*/  @P1 BRA `(.L_x_10) ;  /* 0x0000000000541947 */ /* 0x000fea0003800000 */
[----:B---3--:R-:W-:Y:S01]  /*0760*/  UMOV UR4, 0x400 ;  /* 0x0000040000047882 */ /* 0x008fe20000000000 */
        /* <DEDUP_REMOVED lines=10> */
[----:B------:R-:W2:Y:S02]  /*0810*/  FENCE.VIEW.ASYNC.S ;  /* 0x00000000000073c6 */ /* 0x000ea40000000000 */
[----:B--2---:R2:W3:Y:S08]  /*0820*/  SYNCS.EXCH.64 URZ, [UR4+0x40], UR8 ;  /* 0x0000400804ff75b2 */ /* 0x0044f00008000100 */
        /* <DEDUP_REMOVED lines=8> */
.L_x_10:
[----:B------:R-:W4:Y:S01]  /*08b0*/  SHFL.IDX PT, R0, R144, RZ, 0x1f ;  /* 0x00001fff90007589 */ /* 0x000f2200000e0000 */
[----:B------:R-:W-:Y:S01]  /*08c0*/  NOP ;  /* 0x0000000000007918 */ /* 0x000fe20000000000 */
[----:B----4-:R-:W-:-:S13]  /*08d0*/  ISETP.NE.AND P1, PT, R0, 0x3, PT ;  /* 0x000000030000780c */ /* 0x010fda0003f25270 */
[----:B------:R-:W-:Y:S05]  /*08e0*/  @P1 BRA `(.L_x_11) ;  /* 0x00000000002c1947 */ /* 0x000fea0003800000 */
[----:B--23--:R-:W-:Y:S01]  /*08f0*/  UMOV UR6, 0x400 ;  /* 0x0000040000067882 */ /* 0x00cfe20000000000 */
[----:B------:R-:W-:Y:S01]  /*0900*/  UMOV UR4, 0x20 ;  /* 0x0000002000047882 */ /* 0x000fe20000000000 */
[----:B------:R-:W-:Y:S02]  /*0910*/  ULEA UR6, UR59, UR6, 0x18 ;  /* 0x000000063b067291 */ /* 0x000fe4000f8ec0ff */
[----:B------:R-:W-:-:S04]  /*0920*/  UIADD3 UR4, UPT, UPT, -UR4, 0x100000, URZ ;  /* 0x0010000004047890 */ /* 0x000fc8000fffe1ff */
[----:B------:R-:W-:Y:S02]  /*0930*/  USHF.L.U32 UR5, UR4, 0xb, URZ ;  /* 0x0000000b04057899 */ /* 0x000fe400080006ff */
[----:B------:R-:W-:Y:S01]  /*0940*/  USHF.L.U32 UR4, UR4, 0x1, URZ ;  /* 0x0000000104047899 */ /* 0x000fe200080006ff */
[----:B------:R-:W-:Y:S01]  /*0950*/  ELECT P1, URZ, PT ;  /* 0x0000000000ff782f */ /* 0x000fe20003820000 */
[----:B------:R-:W2:Y:S10]  /*0960*/  FENCE.VIEW.ASYNC.S ;  /* 0x00000000000073c6 */ /* 0x000eb40000000000 */
[----:B--2---:R4:W2:Y:S01]  /*0970*/  SYNCS.EXCH.64 URZ, [UR6+0x80], UR4 ;  /* 0x0000800406ff75b2 */ /* 0x0048a20008000100 */
[----:B------:R4:W3:Y:S02]  /*0980*/  SYNCS.EXCH.64 URZ, [UR6+0x88], UR4 ;  /* 0x0000880406ff75b2 */ /* 0x0008e40008000100 */
[----:B----4-:R-:W-:Y:S01]  /*0990*/  NOP ;  /* 0x0000000000007918 */ /* 0x010fe20000000000 */
.L_x_11:
[----:B------:R-:W4:Y:S01]  /*09a0*/  SHFL.IDX PT, R0, R144, RZ, 0x1f ;  /* 0x00001fff90007589 */ /* 0x000f2200000e0000 */
[----:B------:R-:W-:Y:S01]  /*09b0*/  NOP ;  /* 0x0000000000007918 */ /* 0x000fe20000000000 */
[----:B----4-:R-:W-:-:S13]  /*09c0*/  ISETP.NE.AND P1, PT, R0, 0x4, PT ;  /* 0x000000040000780c */ /* 0x010fda0003f25270 */
[----:B------:R-:W-:Y:S05]  /*09d0*/  @P1 BRA `(.L_x_12) ;  /* 0x0000000000481947 */ /* 0x000fea0003800000 */
[----:B--23--:R-:W-:Y:S01]  /*09e0*/  UMOV UR4, 0x720 ;  /* 0x0000072000047882 */ /* 0x00cfe20000000000 */
[----:B------:R-:W-:Y:S01]  /*09f0*/  UMOV UR6, 0x400 ;  /* 0x0000040000067882 */ /* 0x000fe20000000000 */
[----:B------:R-:W-:Y:S01]  /*0a00*/  USEL UR4, UR4, 0x620, UP4 ;  /* 0x0000062004047887 */ /* 0x000fe2000a000000 */
        /* <DEDUP_REMOVED lines=10> */
[----:B--2---:R4:W2:Y:S08]  /*0ab0*/  SYNCS.EXCH.64 URZ, [UR6+0x90], UR8 ;  /* 0x0000900806ff75b2 */ /* 0x0048b00008000100 */
[----:B------:R4:W3:Y:S01]  /*0ac0*/  SYNCS.EXCH.64 URZ, [UR6+0xa0], UR4 ;  /* 0x0000a00406ff75b2 */ /* 0x0008e20008000100 */
[----:B------:R4:W1:Y:S01]  /*0ad0*/  SYNCS.EXCH.64 URZ, [UR6+0x98], UR8 ;  /* 0x0000980806ff75b2 */ /* 0x0008620008000100 */
[----:B------:R4:W1:Y:S02]  /*0ae0*/  SYNCS.EXCH.64 URZ, [UR6+0xa8], UR4 ;  /* 0x0000a80406ff75b2 */ /* 0x0008640008000100 */
[----:B----4-:R-:W-:Y:S01]  /*0af0*/  NOP ;  /* 0x0000000000007918 */ /* 0x010fe20000000000 */
.L_x_12:
[----:B------:R-:W4:Y:S01]  /*0b00*/  SHFL.IDX PT, R0, R144, RZ, 0x1f ;  /* 0x00001fff90007589 */ /* 0x000f2200000e0000 */
[----:B------:R-:W-:Y:S01]  /*0b10*/  NOP ;  /* 0x0000000000007918 */ /* 0x000fe20000000000 */
[----:B----4-:R-:W-:-:S13]  /*0b20*/  ISETP.NE.AND P1, PT, R0, 0x5, PT ;  /* 0x000000050000780c */ /* 0x010fda0003f25270 */
[----:B------:R-:W-:Y:S05]  /*0b30*/  @P1 BRA `(.L_x_13) ;  /* 0x00000000003c1947 */ /* 0x000fea0003800000 */
[----:B--23--:R-:W-:Y:S01]  /*0b40*/  UMOV UR4, 0x400 ;  /* 0x0000040000047882 */ /* 0x00cfe20000000000 */
        /* <DEDUP_REMOVED lines=12> */
[----:B------:R4:W3:Y:S02]  /*0c10*/  SYNCS.EXCH.64 URZ, [UR4+0xb8], UR8 ;  /* 0x0000b80804ff75b2 */ /* 0x0008e40008000100 */
[----:B----4-:R-:W-:Y:S01]  /*0c20*/  NOP ;  /* 0x0000000000007918 */ /* 0x010fe20000000000 */
.L_x_13:
[----:B------:R-:W4:Y:S01]  /*0c30*/  SHFL.IDX PT, R0, R144, RZ, 0x1f ;  /* 0x00001fff90007589 */ /* 0x000f2200000e0000 */
[----:B------:R-:W-:Y:S01]  /*0c40*/  ISETP.NE.OR P0, PT, RZ, UR17, !P0 ;  /* 0x00000011ff007c0c */ /* 0x000fe2000c705670 */
        /* <DEDUP_REMOVED lines=12> */
[----:B------:R4:W3:Y:S01]  /*0d10*/  SYNCS.EXCH.64 URZ, [UR4+0xd0], UR6 ;  /* 0x0000d00604ff75b2 */ /* 0x0008e20008000100 */
[----:B------:R4:W1:Y:S01]  /*0d20*/  SYNCS.EXCH.64 URZ, [UR4+0xc8], UR6 ;  /* 0x0000c80604ff75b2 */ /* 0x0008620008000100 */
[----:B------:R4:W1:Y:S02]  /*0d30*/  SYNCS.EXCH.64 URZ, [UR4+0xd8], UR6 ;  /* 0x0000d80604ff75b2 */ /* 0x0008640008000100 */
[----:B----4-:R-:W-:Y:S01]  /*0d40*/  NOP ;  /* 0x0000000000007918 */ /* 0x010fe20000000000 */
.L_x_14:
[----:B------:R-:W-:Y:S01]  /*0d50*/  VOTEU.ALL UP0, P0 ;  /* 0x0000000000ff7886 */ /* 0x000fe20000000000 */
[----:B--23--:R-:W-:Y:S01]  /*0d60*/  UMOV UR4, 0x100 ;  /* 0x0000010000047882 */ /* 0x00cfe20000000000 */
[----:B------:R-:W2:Y:S01]  /*0d70*/  LDCU UR7, c[0x0][0x36c] ;  /* 0x00006d80ff0777ac */ /* 0x000ea20008000800 */
[----:B------:R-:W-:Y:S01]  /*0d80*/  NOP ;  /* 0x0000000000007918 */ /* 0x000fe20000000000 */
[----:B-1----:R-:W-:Y:S01]  /*0d90*/  LOP3.LUT R3, R155, 0x1f, RZ, 0xc0, !PT ;  /* 0x0000001f9b037812 */ /* 0x002fe200078ec0ff */
[----:B------:R-:W-:Y:S01]  /*0da0*/  @!UP0 UMOV UR6, 0x400 ;  /* 0x0000040000068882 */ /* 0x000fe20000000000 */
[----:B------:R-:W-:-:S04]  /*0db0*/  @!UP0 UIADD3 UR4, UPT, UPT, -UR4, 0x100000, URZ ;  /* 0x0010000004048890 */ /* 0x000fc8000fffe1ff */
[----:B------:R-:W-:Y:S02]  /*0dc0*/  @!UP0 USHF.L.U32 UR5, UR4, 0xb, URZ ;  /* 0x0000000b04058899 */ /* 0x000fe400080006ff */
[----:B------:R-:W-:Y:S02]  /*0dd0*/  @!UP0 USHF.L.U32 UR4, UR4, 0x1, URZ ;  /* 0x0000000104048899 */ /* 0x000fe400080006ff */
[----:B------:R-:W-:Y:S01]  /*0de0*/  @!UP0 ULEA UR6, UR59, UR6, 0x18 ;  /* 0x000000063b068291 */ /* 0x000fe2000f8ec0ff */
[----:B------:R-:W-:Y:S01]  /*0df0*/  VOTEU.ALL UP0, P0 ;  /* 0x0000000000ff7886 */ /* 0x000fe20000000000 */
[----:B------:R-:W-:Y:S02]  /*0e00*/  UISETP.NE.AND UP5, UPT, UR17, URZ, UPT ;  /* 0x000000ff1100728c */ /* 0x000fe4000bfa5270 */
[----:B--2---:R-:W-:Y:S01]  /*0e10*/  UISETP.EQ.U32.AND UP6, UPT, UR7, 0x1, UPT ;  /* 0x000000010700788c */ /* 0x004fe2000bfc2070 */
[----:B------:R-:W1:Y:S07]  /*0e20*/  FENCE.VIEW.ASYNC.S ;  /* 0x00000000000073c6 */ /* 0x000e6e0000000000 */
[----:B-1----:R1:W2:Y:S01]  /*0e30*/  @!UP0 SYNCS.EXCH.64 URZ, [UR6+0xe0], UR4 ;  /* 0x0000e00406ff85b2 */ /* 0x0022a20008000100 */
[----:B------:R-:W-:Y:S05]  /*0e40*/  BRA.U !UP6, `(.L_x_15) ;  /* 0x000000010e087547 */ /* 0x000fea000b800000 */
[----:B--2---:R-:W-:Y:S01]  /*0e50*/  UCGABAR_ARV ;  /* 0x00000000000079c7 */ /* 0x004fe20008000000 */
[----:B------:R-:W-:Y:S05]  /*0e60*/  BRA `(.L_x_16) ;  /* 0x0000000000047947 */ /* 0x000fea0003800000 */
.L_x_15:
[----:B--2---:R-:W-:Y:S01]  /*0e70*/  NOP ;  /* 0x0000000000007918 */ /* 0x004fe20000000000 */
.L_x_16:
[----:B------:R-:W2:Y:S01]  /*0e80*/  S2UR UR69, SR_CTAID.X ;  /* 0x00000000004579c3 */ /* 0x000ea20000002500 */
[----:B------:R-:W-:-:S05]  /*0e90*/  CS2R.32 R146, SR_CgaSize ;  /* 0x0000000000927805 */ /* 0x000fca0000008a00 */
[----:B------:R-:W-:-:S05]  /*0ea0*/  IMAD R146, R146, -0xa0, RZ ;  /* 0xffffff6092927824 */ /* 0x000fca00078e02ff */
[----:B-1----:R-:W-:-:S14]  /*0eb0*/  R2UR UR5, R146 ;  /* 0x00000000920572ca */ /* 0x002fdc00000e0000 */
[----:B------:R-:W1:Y:S01]  /*0ec0*/  LDCU UR5, c[0x0][UR5+0x2b0] ;  /* 0x00005600050577ac */ /* 0x000e620008000800 */
[----:B------:R-:W-:-:S05]  /*0ed0*/  CS2R.32 R146, SR_CgaSize ;  /* 0x0000000000927805 */ /* 0x000fca0000008a00 */
[----:B------:R-:W-:-:S05]  /*0ee0*/  IMAD R146, R146, -0xa0, RZ ;  /* 0xffffff6092927824 */ /* 0x000fca00078e02ff */
[----:B------:R-:W-:-:S14]  /*0ef0*/  R2UR UR4, R146 ;  /* 0x00000000920472ca */ /* 0x000fdc00000e0000 */
[----:B------:R-:W3:Y:S01]  /*0f00*/  LDCU UR4, c[0x0][UR4+0x2b4] ;  /* 0x00005680040477ac */ /* 0x000ee20008000800 */
[----:B------:R-:W4:Y:S01]  /*0f10*/  S2UR UR16, SR_CTAID.Y ;  /* 0x00000000001079c3 */ /* 0x000f220000002600 */
[----:B------:R-:W-:-:S05]  /*0f20*/  CS2R.32 R146, SR_CgaSize ;  /* 0x0000000000927805 */ /* 0x000fca0000008a00 */
[----:B------:R-:W-:-:S05]  /*0f30*/  IMAD R146, R146, -0xa0, RZ ;  /* 0xffffff6092927824 */ /* 0x000fca00078e02ff */
[----:B------:R-:W-:-:S14]  /*0f40*/  R2UR UR7, R146 ;  /* 0x00000000920772ca */ /* 0x000fdc00000e0000 */
[----:B------:R-:W3:Y:S01]  /*0f50*/  LDCU UR7, c[0x0][UR7+0x2a0] ;  /* 0x00005400070777ac */ /* 0x000ee20008000800 */
[----:B------:R-:W-:-:S05]  /*0f60*/  CS2R.32 R146, SR_CgaSize ;  /* 0x0000000000927805 */ /* 0x000fca0000008a00 */
[----:B------:R-:W-:-:S05]  /*0f70*/  IMAD R146, R146, -0xa0, RZ ;  /* 0xffffff6092927824 */ /* 0x000fca00078e02ff */
[----:B------:R-:W-:-:S14]  /*0f80*/  R2UR UR8, R146 ;  /* 0x00000000920872ca */ /* 0x000fdc00000e0000 */
[----:B------:R-:W3:Y:S01]  /*0f90*/  LDCU UR8, c[0x0][UR8+0x2a4] ;  /* 0x00005480080877ac */ /* 0x000ee20008000800 */
[----:B------:R-:W-:Y:S02]  /*0fa0*/  UISETP.GT.U32.AND UP1, UPT, UR27, 0xffff, UPT ;  /* 0x0000ffff1b00788c */ /* 0x000fe4000bf24070 */
[----:B------:R-:W-:Y:S02]  /*0fb0*/  USHF.R.U32.HI UR47, URZ, 0x1, UR59 ;  /* 0x00000001ff2f7899 */ /* 0x000fe4000801163b */
[----:B------:R-:W-:Y:S02]  /*0fc0*/  USHF.L.U32 UR58, UR59, 0xb, URZ ;  /* 0x0000000b3b3a7899 */ /* 0x000fe400080006ff */
[----:B------:R-:W-:Y:S01]  /*0fd0*/  USHF.L.U32 UR52, UR59, 0x8, URZ ;  /* 0x000000083b347899 */ /* 0x000fe200080006ff */
[----:B--2---:R-:W-:Y:S01]  /*0fe0*/  I2FP.F32.U32 R2, UR69 ;  /* 0x0000004500027c45 */ /* 0x004fe20008201000 */
[----:B------:R-:W-:Y:S01]  /*0ff0*/  UMOV UR12, 0x55 ;  /* 0x00000055000c7882 */ /* 0x000fe20000000000 */
[----:B------:R-:W-:Y:S01]  /*1000*/  UMOV UR11, 0x3 ;  /* 0x00000003000b7882 */ /* 0x000fe20000000000 */
[----:B------:R-:W2:Y:S02]  /*1010*/  LDCU UR21, c[0x0][0xf24] ;  /* 0x0001e480ff1577ac */ /* 0x000ea40008000800 */
[----:B-1----:R-:W-:Y:S01]  /*1020*/  FMUL R2, R2, UR5 ;  /* 0x0000000502027c20 */ /* 0x002fe20008400000 */
[----:B------:R-:W-:Y:S01]  /*1030*/  ULOP3.LUT UR5, UR59, 0x6, URZ, 0xc0, !UPT ;  /* 0x000000063b057892 */ /* 0x000fe2000f8ec0ff */
[----:B----4-:R-:W-:Y:S01]  /*1040*/  I2FP.F32.U32 R0, UR16 ;  /* 0x0000001000007c45 */ /* 0x010fe20008201000 */
[----:B------:R-:W1:Y:S03]  /*1050*/  LDCU UR44, c[0x0][0xf24] ;  /* 0x0001e480ff2c77ac */ /* 0x000e660008000800 */
[----:B------:R-:W4:Y:S01]  /*1060*/  F2I.U32.TRUNC.NTZ R2, R2 ;  /* 0x0000000200027305 */ /* 0x000f22000020f000 */
[----:B---3--:R-:W-:Y:S01]  /*1070*/  FMUL R0, R0, UR4 ;  /* 0x0000000400007c20 */ /* 0x008fe20008400000 */
[----:B------:R-:W-:Y:S01]  /*1080*/  UISETP.GT.U32.AND UP0, UPT, UR5, 0xffff, UPT ;  /* 0x0000ffff0500788c */ /* 0x000fe2000bf04070 */
[----:B------:R-:W3:Y:S05]  /*1090*/  LDCU UR28, c[0x0][0xf30] ;  /* 0x0001e600ff1c77ac */ /* 0x000eea0008000800 */
[----:B------:R-:W2:Y:S01]  /*10a0*/  F2I.U32.TRUNC.NTZ R0, R0 ;  /* 0x0000000000007305 */ /* 0x000ea2000020f000 */
[----:B------:R-:W-:-:S02]  /*10b0*/  USEL UR45, UR5, 0xffff, !UP0 ;  /* 0x0000ffff052d7887 */ /* 0x000fc4000c000000 */
[----:B------:R-:W-:Y:S01]  /*10c0*/  USEL UR46, UR27, 0xffff, !UP1 ;  /* 0x0000ffff1b2e7887 */ /* 0x000fe2000c800000 */
[----:B------:R-:W-:Y:S01]  /*10d0*/  UMOV UR20, UR69 ;  /* 0x0000004500147c82 */ /* 0x000fe20008000000 */
[----:B----4-:R-:W-:Y:S02]  /*10e0*/  R2UR UR4, R2 ;  /* 0x00000000020472ca */ /* 0x010fe400000e0000 */
[----:B------:R-:W-:Y:S02]  /*10f0*/  PRMT R2, RZ, 0x7610, R2 ;  /* 0x00007610ff027816 */ /* 0x000fe40000000002 */
[----:B--2---:R-:W-:Y:S02]  /*1100*/  R2UR UR6, R0 ;  /* 0x00000000000672ca */ /* 0x004fe400000e0000 */
[----:B------:R-:W-:-:S07]  /*1110*/  PRMT R0, RZ, 0x7610, R0 ;  /* 0x00007610ff007816 */ /* 0x000fce0000000000 */
[----:B------:R-:W-:-:S04]  /*1120*/  UIADD3 UR5, UPT, UPT, -UR4, URZ, URZ ;  /* 0x000000ff04057290 */ /* 0x000fc8000fffe1ff */
[----:B------:R-:W-:Y:S02]  /*1130*/  UIMAD UR5, UR7, UR5, UR69 ;  /* 0x00000005070572a4 */ /* 0x000fe4000f8e0245 */
[----:B------:R-:W-:-:S04]  /*1140*/  UIADD3 UR4, UPT, UPT, -UR6, URZ, URZ ;  /* 0x000000ff06047290 */ /* 0x000fc8000fffe1ff */
[----:B------:R-:W-:Y:S01]  /*1150*/  IMAD.U32 R146, RZ, RZ, UR5 ;  /* 0x00000005ff927e24 */ /* 0x000fe2000f8e00ff */
[----:B------:R-:W-:-:S06]  /*1160*/  UIMAD UR4, UR8, UR4, UR16 ;  /* 0x00000004080472a4 */ /* 0x000fcc000f8e0210 */
[----:B------:R-:W-:Y:S01]  /*1170*/  IMAD.U32 R145, RZ, RZ, UR4 ;  /* 0x00000004ff917e24 */ /* 0x000fe2000f8e00ff */
[----:B-1-3--:R-:W-:Y:S06]  /*1180*/  BRA.U UP5, `(.L_x_17) ;  /* 0x0000000105607547 */ /* 0x00afec000b800000 */
[----:B------:R-:W-:Y:S02]  /*1190*/  R2UR UR4, R146 ;  /* 0x00000000920472ca */ /* 0x000fe400000e0000 */
[----:B------:R-:W-:-:S11]  /*11a0*/  R2UR UR13, R145 ;  /* 0x00000000910d72ca */ /* 0x000fd600000e0000 */
[----:B------:R-:W-:Y:S02]  /*11b0*/  UISETP.GT.U32.AND UP0, UPT, UR4, 0x1, UPT ;  /* 0x000000010400788c */ /* 0x000fe4000bf04070 */
[----:B------:R-:W-:Y:S02]  /*11c0*/  ULOP3.LUT UR10, UR4, 0xfffffffe, URZ, 0xc0, !UPT ;  /* 0xfffffffe040a7892 */ /* 0x000fe4000f8ec0ff */
[----:B------:R-:W-:Y:S02]  /*11d0*/  UISETP.NE.AND UP3, UPT, UR13, URZ, UP0 ;  /* 0x000000ff0d00728c */ /* 0x000fe40008765270 */
[----:B------:R-:W-:Y:S02]  /*11e0*/  UISETP.NE.AND UP2, UPT, UR13, 0x1, UP0 ;  /* 0x000000010d00788c */ /* 0x000fe40008745270 */
[----:B------:R-:W-:Y:S02]  /*11f0*/  UISETP.NE.AND UP1, UPT, UR13, 0x2, UP0 ;  /* 0x000000020d00788c */ /* 0x000fe40008725270 */
[----:B------:R-:W-:-:S02]  /*1200*/  UISETP.NE.AND UP0, UPT, UR13, 0x3, UP0 ;  /* 0x000000030d00788c */ /* 0x000fc40008705270 */
[----:B------:R-:W-:Y:S02]  /*1210*/  USEL UR6, URZ, 0x1, UP3 ;  /* 0x00000001ff067887 */ /* 0x000fe40009800000 */
[----:B------:R-:W-:Y:S02]  /*1220*/  USEL UR5, URZ, 0x4, UP2 ;  /* 0x00000004ff057887 */ /* 0x000fe40009000000 */
[----:B------:R-:W-:Y:S02]  /*1230*/  USEL UR4, URZ, 0x10, UP1 ;  /* 0x00000010ff047887 */ /* 0x000fe40008800000 */
[----:B------:R-:W-:Y:S02]  /*1240*/  USEL UR9, URZ, 0x40, UP0 ;  /* 0x00000040ff097887 */ /* 0x000fe40008000000 */
[----:B------:R-:W-:Y:S02]  /*1250*/  USEL UR8, URZ, 0x2, UP3 ;  /* 0x00000002ff087887 */ /* 0x000fe40009800000 */
[----:B------:R-:W-:-:S02]  /*1260*/  UIADD3 UR4, UPT, UPT, UR4, UR5, UR6 ;  /* 0x0000000504047290 */ /* 0x000fc4000fffe006 */
[----:B------:R-:W-:Y:S02]  /*1270*/  USEL UR7, URZ, 0x8, UP2 ;  /* 0x00000008ff077887 */ /* 0x000fe40009000000 */
[----:B------:R-:W-:Y:S02]  /*1280*/  USEL UR6, URZ, 0x20, UP1 ;  /* 0x00000020ff067887 */ /* 0x000fe40008800000 */
[----:B------:R-:W-:Y:S02]  /*1290*/  UIADD3 UR5, UPT, UPT, UR8, UR9, UR4 ;  /* 0x0000000908057290 */ /* 0x000fe4000fffe004 */
[----:B------:R-:W-:Y:S02]  /*12a0*/  ULEA UR4, UR13, UR10, 0x1 ;  /* 0x0000000a0d047291 */ /* 0x000fe4000f8e08ff */
[----:B------:R-:W-:Y:S02]  /*12b0*/  USEL UR8, URZ, 0x80, UP0 ;  /* 0x00000080ff087887 */ /* 0x000fe40008000000 */
[----:B------:R-:W-:-:S02]  /*12c0*/  UIADD3 UR5, UPT, UPT, UR6, UR7, UR5 ;  /* 0x0000000706057290 */ /* 0x000fc4000fffe005 */
[----:B------:R-:W-:Y:S02]  /*12d0*/  USHF.L.U32 UR4, UR11, UR4, URZ ;  /* 0x000000040b047299 */ /* 0x000fe400080006ff */
[----:B------:R-:W-:-:S04]  /*12e0*/  UIADD3 UR5, UPT, UPT, UR5, UR8, URZ ;  /* 0x0000000805057290 */ /* 0x000fc8000fffe0ff */
[----:B------:R-:W-:Y:S02]  /*12f0*/  IMAD.U32 R2, RZ, RZ, UR4 ;  /* 0x00000004ff027e24 */ /* 0x000fe4000f8e00ff */
[----:B------:R-:W-:-:S07]  /*1300*/  IMAD.U32 R0, RZ, RZ, UR5 ;  /* 0x00000005ff007e24 */ /* 0x000fce000f8e00ff */
.L_x_17:
[----:B------:R-:W1:Y:S01]  /*1310*/  S2UR UR36, SR_CTAID.Z ;  /* 0x00000000002479c3 */ /* 0x000e620000002700 */
[----:B------:R-:W-:Y:S02]  /*1320*/  UISETP.GE.AND UP0, UPT, UR21, 0x1, UPT ;  /* 0x000000011500788c */ /* 0x000fe4000bf06270 */
[----:B------:R-:W-:Y:S02]  /*1330*/  USHF.L.U32 UR4, UR69, 0x7, URZ ;  /* 0x0000000745047899 */ /* 0x000fe400080006ff */
[----:B------:R-:W-:Y:S02]  /*1340*/  ULOP3.LUT UR51, UR58, 0x800, URZ, 0xc0, !UPT ;  /* 0x000008003a337892 */ /* 0x000fe4000f8ec0ff */
[----:B------:R-:W-:Y:S02]  /*1350*/  ULOP3.LUT UR46, UR46, 0xffff, URZ, 0xc0, !UPT ;  /* 0x0000ffff2e2e7892 */ /* 0x000fe4000f8ec0ff */
[----:B------:R-:W-:Y:S02]  /*1360*/  ULOP3.LUT UR45, UR45, 0xffff, URZ, 0xc0, !UPT ;  /* 0x0000ffff2d2d7892 */ /* 0x000fe4000f8ec0ff */
[----:B------:R-:W-:-:S02]  /*1370*/  UISETP.NE.AND UP3, UPT, UR17, 0x2, UPT ;  /* 0x000000021100788c */ /* 0x000fc4000bf65270 */
[----:B------:R-:W-:Y:S02]  /*1380*/  ULOP3.LUT UR47, UR47, 0x3, URZ, 0xc0, !UPT ;  /* 0x000000032f2f7892 */ /* 0x000fe4000f8ec0ff */
[----:B------:R-:W-:Y:S02]  /*1390*/  ULOP3.LUT UR52, UR52, 0x600, URZ, 0xc0, !UPT ;  /* 0x0000060034347892 */ /* 0x000fe4000f8ec0ff */
[----:B------:R-:W-:Y:S02]  /*13a0*/  ULOP3.LUT UR67, UR4, 0x80, URZ, 0xc0, !UPT ;  /* 0x0000008004437892 */ /* 0x000fe4000f8ec0ff */
[----:B------:R-:W-:Y:S02]  /*13b0*/  USHF.R.U32.HI UR50, URZ, 0xa, UR51 ;  /* 0x0000000aff327899 */ /* 0x000fe40008011633 */
[----:B------:R-:W-:Y:S02]  /*13c0*/  USHF.L.U32 UR46, UR12, UR46, URZ ;  /* 0x0000002e0c2e7299 */ /* 0x000fe400080006ff */
[----:B------:R-:W-:Y:S01]  /*13d0*/  USHF.L.U32 UR45, UR11, UR45, URZ ;  /* 0x0000002d0b2d7299 */ /* 0x000fe200080006ff */
[----:B-1----:R-:W-:Y:S11]  /*13e0*/  BRA.U !UP0, `(.L_x_18) ;  /* 0x0000000108d47547 */ /* 0x002ff6000b800000 */
[----:B------:R-:W1:Y:S01]  /*13f0*/  LDCU.128 UR12, c[0x0][0xf10] ;  /* 0x0001e200ff0c77ac */ /* 0x000e620008000c00 */
[----:B------:R-:W2:Y:S01]  /*1400*/  LDCU UR6, c[0x0][0x370] ;  /* 0x00006e00ff0677ac */ /* 0x000ea20008000800 */
[----:B------:R-:W3:Y:S01]  /*1410*/  LDCU UR5, c[0x0][0x374] ;  /* 0x00006e80ff0577ac */ /* 0x000ee20008000800 */
[----:B------:R-:W4:Y:S01]  /*1420*/  LDCU UR26, c[0x0][0xf0c] ;  /* 0x0001e180ff1a77ac */ /* 0x000f220008000800 */
[----:B------:R-:W4:Y:S01]  /*1430*/  LDCU UR7, c[0x0][0xf20] ;  /* 0x0001e400ff0777ac */ /* 0x000f220008000800 */
[----:B------:R-:W4:Y:S01]  /*1440*/  LDCU.64 UR8, c[0x0][0xf28] ;  /* 0x0001e500ff0877ac */ /* 0x000f220008000a00 */
[----:B-1----:R-:W-:Y:S02]  /*1450*/  UISETP.NE.AND UP0, UPT, UR14, 0x1, UPT ;  /* 0x000000010e00788c */ /* 0x002fe4000bf05270 */
[----:B---3--:R-:W-:Y:S02]  /*1460*/  UIMAD.WIDE.U32 UR10, UR5, UR15, URZ ;  /* 0x0000000f050a72a5 */ /* 0x008fe4000f8e00ff */
[----:B--2---:R-:W-:-:S02]  /*1470*/  UIMAD.WIDE.U32 UR22, UR6, UR12, URZ ;  /* 0x0000000c061672a5 */ /* 0x004fc4000f8e00ff */
[----:B----4-:R-:W-:Y:S02]  /*1480*/  UISETP.NE.AND UP1, UPT, UR26, 0x1, UPT ;  /* 0x000000011a00788c */ /* 0x010fe4000bf25270 */
[----:B------:R-:W-:Y:S01]  /*1490*/  UISETP.NE.AND UP2, UPT, UR21, 0x1, UPT ;  /* 0x000000011500788c */ /* 0x000fe2000bf45270 */
[----:B------:R-:W-:Y:S02]  /*14a0*/  UMOV UR10, UR11 ;  /* 0x0000000b000a7c82 */ /* 0x000fe40008000000 */
[----:B------:R-:W-:Y:S01]  /*14b0*/  UMOV UR22, UR23 ;  /* 0x0000001700167c82 */ /* 0x000fe20008000000 */
[----:B------:R-:W-:Y:S02]  /*14c0*/  @UP0 USHF.R.U32.HI UR5, URZ, UR7, UR10 ;  /* 0x00000007ff050299 */ /* 0x000fe4000801160a */
[----:B------:R-:W-:Y:S02]  /*14d0*/  UIMAD.WIDE.U32 UR24, UR16, UR15, URZ ;  /* 0x0000000f101872a5 */ /* 0x000fe4000f8e00ff */
[----:B------:R-:W-:-:S02]  /*14e0*/  UIMAD.WIDE.U32 UR10, UR5, UR8, URZ ;  /* 0x00000008050a72a5 */ /* 0x000fc4000f8e00ff */
[----:B------:R-:W-:Y:S02]  /*14f0*/  @UP1 USHF.R.U32.HI UR6, URZ, UR13, UR22 ;  /* 0x0000000dff061299 */ /* 0x000fe40008011616 */
[----:B------:R-:W-:Y:S02]  /*1500*/  UIMAD.WIDE.U32 UR18, UR20, UR12, URZ ;  /* 0x0000000c141272a5 */ /* 0x000fe4000f8e00ff */
[----:B------:R-:W-:Y:S01]  /*1510*/  UIMAD.WIDE.U32 UR22, UR6, UR8, URZ ;  /* 0x00000008061672a5 */ /* 0x000fe2000f8e00ff */
[----:B------:R-:W-:Y:S01]  /*1520*/  UMOV UR4, UR25 ;  /* 0x0000001900047c82 */ /* 0x000fe20008000000 */
[----:B------:R-:W-:Y:S01]  /*1530*/  UMOV UR10, UR11 ;  /* 0x0000000b000a7c82 */ /* 0x000fe20008000000 */
[----:B------:R-:W-:Y:S02]  /*1540*/  USHF.R.U32.HI UR4, URZ, UR7, UR4 ;  /* 0x00000007ff047299 */ /* 0x000fe40008011604 */
[----:B------:R-:W-:Y:S01]  /*1550*/  @UP2 USHF.R.U32.HI UR5, URZ, UR9, UR10 ;  /* 0x00000009ff052299 */ /* 0x000fe2000801160a */
[----:B------:R-:W-:Y:S01]  /*1560*/  UMOV UR18, UR19 ;  /* 0x0000001300127c82 */ /* 0x000fe20008000000 */
[----:B------:R-:W-:Y:S01]  /*1570*/  UMOV UR22, UR23 ;  /* 0x0000001700167c82 */ /* 0x000fe20008000000 */
[----:B------:R-:W-:-:S02]  /*1580*/  USHF.R.U32.HI UR13, URZ, UR13, UR18 ;  /* 0x0000000dff0d7299 */ /* 0x000fc40008011612 */
[----:B------:R-:W-:Y:S02]  /*1590*/  USEL UR4, UR16, UR4, !UP0 ;  /* 0x0000000410047287 */ /* 0x000fe4000c000000 */
[----:B------:R-:W-:Y:S02]  /*15a0*/  @UP2 USHF.R.U32.HI UR6, URZ, UR9, UR22 ;  /* 0x00000009ff062299 */ /* 0x000fe40008011616 */
[----:B------:R-:W-:Y:S02]  /*15b0*/  UIMAD UR7, UR5, UR21, URZ ;  /* 0x00000015050772a4 */ /* 0x000fe4000f8e02ff */
[----:B------:R-:W-:Y:S02]  /*15c0*/  USEL UR5, UR20, UR13, !UP1 ;  /* 0x0000000d14057287 */ /* 0x000fe4000c800000 */
[----:B------:R-:W-:Y:S02]  /*15d0*/  UIMAD UR12, UR6, UR21, URZ ;  /* 0x00000015060c72a4 */ /* 0x000fe4000f8e02ff */
[----:B------:R-:W-:-:S02]  /*15e0*/  UISETP.GE.AND UP0, UPT, UR4, UR7, UPT ;  /* 0x000000070400728c */ /* 0x000fc4000bf06270 */
[----:B------:R-:W-:Y:S02]  /*15f0*/  UIMAD.WIDE.U32 UR10, UR4, UR8, URZ ;  /* 0x00000008040a72a5 */ /* 0x000fe4000f8e00ff */
[----:B------:R-:W-:Y:S02]  /*1600*/  UISETP.GE.OR UP0, UPT, UR5, UR12, UP0 ;  /* 0x0000000c0500728c */ /* 0x000fe40008706670 */
[----:B------:R-:W-:Y:S02]  /*1610*/  UIMAD.WIDE.U32 UR12, UR5, UR8, URZ ;  /* 0x00000008050c72a5 */ /* 0x000fe4000f8e00ff */
[----:B------:R-:W-:Y:S01]  /*1620*/  UIADD3 UR10, UPT, UPT, -UR4, URZ, URZ ;  /* 0x000000ff040a7290 */ /* 0x000fe2000fffe1ff */
[----:B------:R-:W-:Y:S01]  /*1630*/  UMOV UR8, UR11 ;  /* 0x0000000b00087c82 */ /* 0x000fe20008000000 */
[----:B------:R-:W-:Y:S02]  /*1640*/  UIADD3 UR11, UPT, UPT, -UR5, URZ, URZ ;  /* 0x000000ff050b7290 */ /* 0x000fe4000fffe1ff */
[----:B------:R-:W-:-:S03]  /*1650*/  USHF.R.U32.HI UR8, URZ, UR9, UR8 ;  /* 0x00000009ff087299 */ /* 0x000fc60008011608 */
[----:B------:R-:W-:Y:S01]  /*1660*/  @!UP0 UMOV UR7, UR13 ;  /* 0x0000000d00078c82 */ /* 0x000fe20008000000 */
[----:B------:R-:W-:Y:S02]  /*1670*/  UIMAD UR16, UR14, UR10, UR16 ;  /* 0x0000000a0e1072a4 */ /* 0x000fe4000f8e0210 */
[----:B------:R-:W-:Y:S02]  /*1680*/  USEL UR8, UR4, UR8, !UP2 ;  /* 0x0000000804087287 */ /* 0x000fe4000d000000 */
[----:B------:R-:W-:Y:S02]  /*1690*/  @!UP0 USHF.R.U32.HI UR7, URZ, UR9, UR7 ;  /* 0x00000009ff078299 */ /* 0x000fe40008011607 */
[----:B------:R-:W-:Y:S02]  /*16a0*/  UIADD3 UR9, UPT, UPT, -UR8, URZ, URZ ;  /* 0x000000ff08097290 */ /* 0x000fe4000fffe1ff */
[----:B------:R-:W-:Y:S02]  /*16b0*/  @!UP0 USEL UR7, UR5, UR7, !UP2 ;  /* 0x0000000705078287 */ /* 0x000fe4000d000000 */
[----:B------:R-:W-:-:S02]  /*16c0*/  UIMAD UR9, UR21, UR9, UR4 ;  /* 0x00000009150972a4 */ /* 0x000fc4000f8e0204 */
[----:B------:R-:W-:Y:S02]  /*16d0*/  @!UP0 UIADD3 UR8, UPT, UPT, UR8, -UR7, URZ ;  /* 0x8000000708088290 */ /* 0x000fe4000fffe0ff */
[----:B------:R-:W-:Y:S02]  /*16e0*/  @!UP0 UIMAD UR6, UR9, UR6, UR7 ;  /* 0x00000006090682a4 */ /* 0x000fe4000f8e0207 */
[----:B------:R-:W-:Y:S02]  /*16f0*/  @!UP0 UIMAD UR4, UR8, UR21, UR5 ;  /* 0x00000015080482a4 */ /* 0x000fe4000f8e0205 */
[----:B------:R-:W-:Y:S02]  /*1700*/  UIMAD UR20, UR26, UR11, UR20 ;  /* 0x0000000b1a1472a4 */ /* 0x000fe4000f8e0214 */
[----:B------:R-:W-:Y:S01]  /*1710*/  UIMAD UR16, UR4, UR14, UR16 ;  /* 0x0000000e041072a4 */ /* 0x000fe2000f8e0210 */
[----:B------:R-:W-:Y:S02]  /*1720*/  @!UP0 UMOV UR5, UR6 ;  /* 0x0000000600058c82 */ /* 0x000fe40008000000 */
[----:B------:R-:W-:-:S12]  /*1730*/  UIMAD UR20, UR5, UR26, UR20 ;  /* 0x0000001a051472a4 */ /* 0x000fd8000f8e0214 */
.L_x_18:
[----:B------:R-:W-:-:S09]  /*1740*/  UISETP.NE.AND UP0, UPT, UR28, 0x1, UPT ;  /* 0x000000011c00788c */ /* 0x000fd2000bf05270 */
[----:B------:R-:W-:Y:S05]  /*1750*/  BRA.U UP0, `(.L_x_19) ;  /* 0x0000000100447547 */ /* 0x000fea000b800000 */
[----:B------:R-:W1:Y:S01]  /*1760*/  LDCU.128 UR8, c[0x0][0xf10] ;  /* 0x0001e200ff0877ac */ /* 0x000e620008000c00 */
[----:B------:R-:W2:Y:S01]  /*1770*/  LDCU UR12, c[0x0][0xf0c] ;  /* 0x0001e180ff0c77ac */ /* 0x000ea20008000800 */
[----:B------:R-:W3:Y:S01]  /*1780*/  LDCU UR13, c[0x0][0xf20] ;  /* 0x0001e400ff0d77ac */ /* 0x000ee20008000800 */
[----:B-1----:R-:W-:Y:S02]  /*1790*/  UIMAD.WIDE.U32 UR6, UR20, UR8, URZ ;  /* 0x00000008140672a5 */ /* 0x002fe4000f8e00ff */
[----:B------:R-:W-:Y:S02]  /*17a0*/  UIMAD.WIDE.U32 UR4, UR16, UR11, URZ ;  /* 0x0000000b100472a5 */ /* 0x000fe4000f8e00ff */
[----:B--2---:R-:W-:Y:S02]  /*17b0*/  UISETP.NE.AND UP1, UPT, UR12, 0x1, UPT ;  /* 0x000000010c00788c */ /* 0x004fe4000bf25270 */
[----:B------:R-:W-:Y:S01]  /*17c0*/  UISETP.NE.AND UP0, UPT, UR10, 0x1, UPT ;  /* 0x000000010a00788c */ /* 0x000fe2000bf05270 */
[----:B------:R-:W-:-:S02]  /*17d0*/  UMOV UR6, UR7 ;  /* 0x0000000700067c82 */ /* 0x000fc40008000000 */
[----:B------:R-:W-:Y:S01]  /*17e0*/  UMOV UR4, UR5 ;  /* 0x0000000500047c82 */ /* 0x000fe20008000000 */
[----:B------:R-:W-:Y:S02]  /*17f0*/  USHF.R.U32.HI UR9, URZ, UR9, UR6 ;  /* 0x00000009ff097299 */ /* 0x000fe40008011606 */
[----:B---3--:R-:W-:Y:S02]  /*1800*/  USHF.R.U32.HI UR4, URZ, UR13, UR4 ;  /* 0x0000000dff047299 */ /* 0x008fe40008011604 */
[----:B------:R-:W-:Y:S02]  /*1810*/  USEL UR5, UR20, UR9, !UP1 ;  /* 0x0000000914057287 */ /* 0x000fe4000c800000 */
[----:B------:R-:W-:-:S04]  /*1820*/  USEL UR4, UR16, UR4, !UP0 ;  /* 0x0000000410047287 */ /* 0x000fc8000c000000 */
[----:B------:R-:W-:Y:S02]  /*1830*/  UIADD3 UR6, UPT, UPT, UR5, -UR4, URZ ;  /* 0x8000000405067290 */ /* 0x000fe4000fffe0ff */
[----:B------:R-:W-:Y:S02]  /*1840*/  UIADD3 UR4, UPT, UPT, -UR5, UR4, URZ ;  /* 0x0000000405047290 */ /* 0x000fe4000fffe1ff */
[----:B------:R-:W-:Y:S02]  /*1850*/  UIMAD UR16, UR6, UR10, UR16 ;  /* 0x0000000a061072a4 */ /* 0x000fe4000f8e0210 */
[----:B------:R-:W-:-:S12]  /*1860*/  UIMAD UR20, UR4, UR12, UR20 ;  /* 0x0000000c041472a4 */ /* 0x000fd8000f8e0214 */
.L_x_19:
[----:B------:R-:W-:Y:S05]  /*1870*/  BRA.U !UP6, `(.L_x_20) ;  /* 0x000000010e0c7547 */ /* 0x000fea000b800000 */
[----:B------:R-:W-:Y:S01]  /*1880*/  UCGABAR_WAIT ;  /* 0x0000000000007dc7 */ /* 0x000fe20008000000 */
[----:B------:R-:W-:Y:S01]  /*1890*/  CCTL.IVALL ;  /* 0x00000000ff00798f */ /* 0x000fe20002000000 */
[----:B------:R-:W-:Y:S05]  /*18a0*/  BRA `(.L_x_21) ;  /* 0x0000000000047947 */ /* 0x000fea0003800000 */
.L_x_20:
[----:B------:R-:W-:Y:S06]  /*18b0*/  BAR.SYNC.DEFER_BLOCKING 0x0 ;  /* 0x0000000000007b1d */ /* 0x000fec0000010000 */
.L_x_21:
[----:B------:R-:W-:Y:S05]  /*18c0*/  BRA.U UP3, `(.L_x_22) ;  /* 0x0000001503a07547 */ /* 0x000fea000b800000 */
[----:B------:R-:W1:Y:S01]  /*18d0*/  LDCU UR6, c[0x0][0x38c] ;  /* 0x00007180ff0677ac */ /* 0x000e620008000800 */
[----:B------:R-:W-:Y:S01]  /*18e0*/  PLOP3.LUT P2, PT, PT, PT, UP4, 0x80, 0x8 ;  /* 0x000000000008781c */ /* 0x000fe20003f4f048 */
[----:B------:R-:W-:Y:S01]  /*18f0*/  IMAD.MOV.U32 R12, RZ, RZ, 0x1 ;  /* 0x00000001ff0c7424 */ /* 0x000fe200078e00ff */
[----:B------:R-:W-:Y:S01]  /*1900*/  ISETP.NE.AND P3, PT, R3, RZ, P4 ;  /* 0x000000ff0300720c */ /* 0x000fe20002765270 */
[----:B------:R-:W-:Y:S01]  /*1910*/  UMOV UR7, 0x400 ;  /* 0x0000040000077882 */ /* 0x000fe20000000000 */
[----:B------:R-:W-:Y:S01]  /*1920*/  UISETP.NE.AND UP1, UPT, UR17, URZ, UPT ;  /* 0x000000ff1100728c */ /* 0x000fe2000bf25270 */
[----:B------:R-:W-:Y:S01]  /*1930*/  PLOP3.LUT P2, PT, P2, PT, PT, 0x8, 0x80 ;  /* 0x000000000080781c */ /* 0x000fe2000174e170 */
[----:B------:R-:W-:Y:S01]  /*1940*/  ULEA UR7, UR59, UR7, 0x18 ;  /* 0x000000073b077291 */ /* 0x000fe2000f8ec0ff */
[----:B------:R-:W-:Y:S01]  /*1950*/  CS2R R10, SRZ ;  /* 0x00000000000a7805 */ /* 0x000fe2000001ff00 */
[----:B------:R-:W-:Y:S01]  /*1960*/  IMAD.MOV.U32 R9, RZ, RZ, RZ ;  /* 0x000000ffff097224 */ /* 0x000fe200078e00ff */
[----:B------:R-:W2:Y:S01]  /*1970*/  LDCU UR61, c[0x0][0x370] ;  /* 0x00006e00ff3d77ac */ /* 0x000ea20008000800 */
[----:B------:R-:W-:Y:S01]  /*1980*/  IMAD.MOV.U32 R8, RZ, RZ, 0x1 ;  /* 0x00000001ff087424 */ /* 0x000fe200078e00ff */
[----:B------:R-:W3:Y:S01]  /*1990*/  LDCU.64 UR42, c[0x0][0x348] ;  /* 0x00006900ff2a77ac */ /* 0x000ee20008000a00 */
[----:B-1----:R-:W-:-:S02]  /*19a0*/  UIADD3 UR5, UPT, UPT, UR6, 0xff, URZ ;  /* 0x000000ff06057890 */ /* 0x002fc4000fffe0ff */
[----:B------:R-:W-:Y:S02]  /*19b0*/  ULEA UR66, UR47, UR67, 0x5 ;  /* 0x000000432f427291 */ /* 0x000fe4000f8e28ff */
[----:B------:R-:W-:Y:S02]  /*19c0*/  USHF.R.S32.HI UR4, URZ, 0x1f, UR5 ;  /* 0x0000001fff047899 */ /* 0x000fe40008011405 */
[----:B------:R-:W-:Y:S02]  /*19d0*/  UIADD3 UR68, UPT, UPT, UR6, 0x1fe, URZ ;  /* 0x000001fe06447890 */ /* 0x000fe4000fffe0ff */
[----:B------:R-:W-:Y:S01]  /*19e0*/  ULEA.HI UR4, UR4, UR5, URZ, 0x8 ;  /* 0x0000000504047291 */ /* 0x000fe2000f8f40ff */
[----:B------:R-:W1:Y:S03]  /*19f0*/  LDCU UR60, c[0x0][0x374] ;  /* 0x00006e80ff3c77ac */ /* 0x000e660008000800 */
[----:B------:R-:W-:-:S02]  /*1a00*/  USHF.R.S32.HI UR63, URZ, 0x8, UR4 ;  /* 0x00000008ff3f7899 */ /* 0x000fc40008011404 */
[----:B------:R-:W-:Y:S02]  /*1a10*/  UIADD3 UR4, UPT, UPT, UR6, -0x1, URZ ;  /* 0xffffffff06047890 */ /* 0x000fe4000fffe0ff */
[----:B------:R-:W-:Y:S02]  /*1a20*/  UISETP.LT.U32.AND UP0, UPT, UR63, 0x4, UPT ;  /* 0x000000043f00788c */ /* 0x000fe4000bf01070 */
[----:B------:R-:W-:Y:S02]  /*1a30*/  UISETP.GE.U32.AND UP2, UPT, UR4, -0x1ff, UPT ;  /* 0xfffffe010400788c */ /* 0x000fe4000bf46070 */
[----:B------:R-:W-:Y:S02]  /*1a40*/  USEL UR62, UR63, 0x4, UP0 ;  /* 0x000000043f3e7887 */ /* 0x000fe40008000000 */
[----:B------:R-:W-:Y:S02]  /*1a50*/  USEL UR37, UR48, 0x2, UP1 ;  /* 0x0000000230257887 */ /* 0x000fe40008800000 */
[----:B------:R-:W-:-:S02]  /*1a60*/  UIADD3 UR4, UPT, UPT, UR62, -0x1, URZ ;  /* 0xffffffff3e047890 */ /* 0x000fc4000fffe0ff */
[----:B------:R-:W-:Y:S02]  /*1a70*/  UIADD3 UR55, UPT, UPT, UR7, 0x30800, UR52 ;  /* 0x0003080007377890 */ /* 0x000fe4000fffe034 */
[----:B------:R-:W-:Y:S02]  /*1a80*/  UIADD3 UR54, UPT, UPT, UR7, 0x32800, UR51 ;  /* 0x0003280007367890 */ /* 0x000fe4000fffe033 */
[----:B------:R-:W-:Y:S02]  /*1a90*/  @UP2 UIADD3 UR4, UPT, UPT, UR62, URZ, URZ ;  /* 0x000000ff3e042290 */ /* 0x000fe4000fffe0ff */
[----:B------:R-:W-:Y:S02]  /*1aa0*/  UIADD3 UR65, UPT, UPT, UR63, -UR62, URZ ;  /* 0x8000003e3f417290 */ /* 0x000fe4000fffe0ff */
[----:B------:R-:W-:Y:S02]  /*1ab0*/  UIADD3 UR53, UPT, UPT, UR4, 0x1, URZ ;  /* 0x0000000104357890 */ /* 0x000fe4000fffe0ff */
[----:B------:R-:W-:Y:S01]  /*1ac0*/  UIADD3 UR64, UPT, UPT, -UR4, URZ, URZ ;  /* 0x000000ff04407290 */ /* 0x000fe2000fffe1ff */
[----:B-123--:R-:W-:-:S11]  /*1ad0*/  UMOV UR15, URZ ;  /* 0x000000ff000f7c82 */ /* 0x00efd60008000000 */
.L_x_46:
[----:B------:R-:W-:-:S09]  /*1ae0*/  UISETP.NE.AND UP0, UPT, UR59, URZ, UPT ;  /* 0x000000ff3b00728c */ /* 0x000fd2000bf05270 */
[----:B-1-3--:R-:W-:Y:S05]  /*1af0*/  BRA.U UP0, `(.L_x_23) ;  /* 0x0000000100287547 */ /* 0x00afea000b800000 */
[----:B------:R-:W-:Y:S02]  /*1b00*/  LEA R0, R9, UR7, 0x3 ;  /* 0x0000000709007c11 */ /* 0x000fe4000f8e18ff */
[----:B------:R-:W-:-:S04]  /*1b10*/  SHF.L.U32 R3, R8, 0x1f, RZ ;  /* 0x0000001f08037819 */ /* 0x000fc800000006ff */
[----:B------:R-:W1:Y:S02]  /*1b20*/  SYNCS.PHASECHK.TRANS64.TRYWAIT P0, [R0+URZ+0xd0], R3 ;  /* 0x0000d003000075a7 */ /* 0x000e6400080011ff */
[----:B-1----:R-:W-:Y:S05]  /*1b30*/  @!P0 BRA `(.L_x_24) ;  /* 0x000000ac00648947 */ /* 0x002fea0003800000 */
.L_x_153:
[----:B------:R2:W-:Y:S01]  /*1b40*/  SYNCS.ARRIVE.TRANS64.A1T0 RZ, [R0+URZ+0xc0], RZ ;  /* 0x0000c0ff00ff79a7 */ /* 0x0005e200081000ff */
[----:B------:R-:W-:-:S05]  /*1b50*/  VIADD R9, R9, 0x1 ;  /* 0x0000000109097836 */ /* 0x000fca0000000000 */
[----:B------:R-:W-:-:S04]  /*1b60*/  ISETP.NE.AND P0, PT, R9, 0x2, PT ;  /* 0x000000020900780c */ /* 0x000fc80003f05270 */
[----:B-1----:R-:W-:Y:S02]  /*1b70*/  SEL R3, RZ, 0x1, P0 ;  /* 0x00000001ff037807 */ /* 0x002fe40000000000 */
[----:B------:R-:W-:Y:S02]  /*1b80*/  SEL R9, R9, RZ, P0 ;  /* 0x000000ff09097207 */ /* 0x000fe40000000000 */
[----:B------:R-:W-:Y:S02]  /*1b90*/  LOP3.LUT R8, R8, R3, RZ, 0x3c, !PT ;  /* 0x0000000308087212 */ /* 0x000fe400078e3cff */
.L_x_23:
[----:B------:R-:W-:Y:S01]  /*1ba0*/  ULEA UR4, UR15, UR7, 0x3 ;  /* 0x000000070f047291 */ /* 0x000fe2000f8e18ff */
[----:B--2---:R-:W-:Y:S01]  /*1bb0*/  SHF.L.U32 R0, R12, 0x1f, RZ ;  /* 0x0000001f0c007819 */ /* 0x004fe200000006ff */
[----:B------:R-:W-:Y:S02]  /*1bc0*/  UISETP.GE.U32.AND UP0, UPT, UR68, 0x1ff, UPT ;  /* 0x000001ff4400788c */ /* 0x000fe4000bf06070 */
[----:B------:R-:W-:Y:S02]  /*1bd0*/  USHF.L.U32 UR11, UR16, 0x1, URZ ;  /* 0x00000001100b7899 */ /* 0x000fe400080006ff */
[----:B------:R-:W-:Y:S01]  /*1be0*/  ULEA UR27, UR16, UR67, 0x8 ;  /* 0x00000043101b7291 */ /* 0x000fe2000f8e40ff */
[----:B------:R-:W-:Y:S02]  /*1bf0*/  UMOV UR14, URZ ;  /* 0x000000ff000e7c82 */ /* 0x000fe40008000000 */
[----:B------:R1:W2:Y:S01]  /*1c00*/  SYNCS.PHASECHK.TRANS64.TRYWAIT P1, [UR4+0x20], R0 ;  /* 0x00002000ff0075a7 */ /* 0x0002a20008021104 */
[----:B------:R-:W-:-:S04]  /*1c10*/  ULEA.HI UR4, UR20, UR20, URZ, 0x1 ;  /* 0x0000001414047291 */ /* 0x000fc8000f8f08ff */
[----:B------:R-:W-:Y:S02]  /*1c20*/  USHF.L.U32 UR5, UR4, 0x7, URZ ;  /* 0x0000000704057899 */ /* 0x000fe400080006ff */
[----:B------:R-:W-:Y:S02]  /*1c30*/  ULOP3.LUT UR20, UR4, 0xfffffffe, URZ, 0xc0, !UPT ;  /* 0xfffffffe04147892 */ /* 0x000fe4000f8ec0ff */
[----:B------:R-:W-:Y:S02]  /*1c40*/  ULOP3.LUT UR5, UR5, 0xffffff00, URZ, 0xc0, !UPT ;  /* 0xffffff0005057892 */ /* 0x000fe4000f8ec0ff */
[----:B------:R-:W-:Y:S02]  /*1c50*/  ULOP3.LUT UR20, UR20, 0x1, UR69, 0xf8, !UPT ;  /* 0x0000000114147892 */ /* 0x000fe4000f8ef845 */
[----:B------:R-:W-:Y:S01]  /*1c60*/  UIADD3 UR35, UPT, UPT, UR66, UR5, URZ ;  /* 0x0000000542237290 */ /* 0x000fe2000fffe0ff */
[----:B------:R-:W-:Y:S11]  /*1c70*/  BRA.U !UP0, `(.L_x_25) ;  /* 0x00000005082c7547 */ /* 0x000ff6000b800000 */
[----:B------:R-:W-:Y:S01]  /*1c80*/  UMOV UR29, UR64 ;  /* 0x00000040001d7c82 */ /* 0x000fe20008000000 */
[----:B------:R-:W-:Y:S01]  /*1c90*/  UMOV UR4, UR15 ;  /* 0x0000000f00047c82 */ /* 0x000fe20008000000 */
[----:B------:R-:W-:Y:S01]  /*1ca0*/  UMOV UR34, URZ ;  /* 0x000000ff00227c82 */ /* 0x000fe20008000000 */
[----:B------:R-:W-:Y:S01]  /*1cb0*/  UMOV UR19, UR47 ;  /* 0x0000002f00137c82 */ /* 0x000fe20008000000 */
[----:B------:R-:W-:-:S05]  /*1cc0*/  UMOV UR12, UR50 ;  /* 0x00000032000c7c82 */ /* 0x000fca0008000000 */
.L_x_33:
[----:B------:R-:W-:Y:S01]  /*1cd0*/  ULEA UR5, UR4, UR7, 0x3 ;  /* 0x0000000704057291 */ /* 0x000fe2000f8e18ff */
[----:B--2---:R-:W-:Y:S01]  /*1ce0*/  @P4 MOV R2, 0x13000 ;  /* 0x0001300000024802 */ /* 0x004fe20000000f00 */
[----:B--23--:R-:W-:Y:S10]  /*1cf0*/  @P1 BRA `(.L_x_26) ;  /* 0x00000000000c1947 */ /* 0x00cff40003800000 */
[----:B------:R-:W-:-:S04]  /*1d00*/  SHF.L.U32 R3, R12, 0x1f, RZ ;  /* 0x0000001f0c037819 */ /* 0x000fc800000006ff */
[----:B------:R-:W2:Y:S02]  /*1d10*/  SYNCS.PHASECHK.TRANS64.TRYWAIT P0, [UR5+0x20], R3 ;  /* 0x00002003ff0075a7 */ /* 0x000ea40008001105 */
[----:B--2---:R-:W-:Y:S05]  /*1d20*/  @!P0 BRA `(.L_x_27) ;  /* 0x000000a800fc8947 */ /* 0x004fea0003800000 */
.L_x_26:
[----:B------:R2:W-:Y:S01]  /*1d30*/  @P4 SYNCS.ARRIVE.TRANS64 RZ, [UR5], R2 ;  /* 0x00000002ffff49a7 */ /* 0x0005e20008000005 */
[----:B------:R-:W-:Y:S02]  /*1d40*/  ULOP3.LUT UR6, UR37, 0x2, URZ, 0xfc, !UPT ;  /* 0x0000000225067892 */ /* 0x000fe4000f8efcff */
[----:B------:R-:W-:Y:S02]  /*1d50*/  UIADD3 UR29, UPT, UPT, UR29, 0x1, URZ ;  /* 0x000000011d1d7890 */ /* 0x000fe4000fffe0ff */
[----:B------:R-:W-:Y:S02]  /*1d60*/  UISETP.NE.AND UP0, UPT, UR6, 0x2, UPT ;  /* 0x000000020600788c */ /* 0x000fe4000bf05270 */
[----:B------:R-:W-:-:S07]  /*1d70*/  UISETP.NE.AND UP4, UPT, UR29, 0x1, UPT ;  /* 0x000000011d00788c */ /* 0x000fce000bf85270 */
[----:B------:R-:W-:Y:S05]  /*1d80*/  BRA.U UP0, `(.L_x_28) ;  /* 0x0000000100047547 */ /* 0x000fea000b800000 */
[----:B------:R-:W-:Y:S05]  /*1d90*/  BPT.TRAP 0x1 ;  /* 0x000000040000795c */ /* 0x000fea0000300000 */
.L_x_28:
[----:B------:R-:W-:Y:S04]  /*1da0*/  BSSY.RECONVERGENT B0, `(.L_x_29) ;  /* 0x0000003000007945 */ /* 0x000fe80003800200 */
[----:B------:R-:W-:Y:S05]  /*1db0*/  @!P3 BRA `(.L_x_30) ;  /* 0x000000000004b947 */ /* 0x000fea0003800000 */
[----:B------:R-:W-:Y:S05]  /*1dc0*/  BPT.TRAP 0x1 ;  /* 0x000000040000795c */ /* 0x000fea0000300000 */
.L_x_30:
[----:B------:R-:W-:Y:S05]  /*1dd0*/  BSYNC.RECONVERGENT B0 ;  /* 0x0000000000007941 */ /* 0x000fea0003800200 */
.L_x_29:
[----:B------:R-:W-:Y:S01]  /*1de0*/  UIADD3 UR6, UPT, UPT, UR4, 0x1, URZ ;  /* 0x0000000104067890 */ /* 0x000fe2000fffe0ff */
[----:B------:R-:W-:Y:S01]  /*1df0*/  BSSY.RECONVERGENT B0, `(.L_x_31) ;  /* 0x000002d000007945 */ /* 0x000fe20003800200 */
[----:B------:R-:W-:Y:S02]  /*1e00*/  ELECT P0, URZ, PT ;  /* 0x0000000000ff782f */ /* 0x000fe40003800000 */
[----:B------:R-:W-:-:S04]  /*1e10*/  UISETP.NE.AND UP0, UPT, UR6, 0x4, UPT ;  /* 0x000000040600788c */ /* 0x000fc8000bf05270 */
[----:B------:R-:W-:Y:S02]  /*1e20*/  USEL UR8, URZ, 0x1, UP0 ;  /* 0x00000001ff087887 */ /* 0x000fe40008000000 */
[----:B------:R-:W-:-:S04]  /*1e30*/  USEL UR15, UR6, URZ, UP0 ;  /* 0x000000ff060f7287 */ /* 0x000fc80008000000 */
[----:B------:R-:W-:Y:S01]  /*1e40*/  ULEA UR6, UR15, UR7, 0x3 ;  /* 0x000000070f067291 */ /* 0x000fe2000f8e18ff */
[----:B------:R-:W-:-:S04]  /*1e50*/  LOP3.LUT R12, R12, UR8, RZ, 0x3c, !PT ;  /* 0x000000080c0c7c12 */ /* 0x000fc8000f8e3cff */
[----:B-1----:R-:W-:-:S04]  /*1e60*/  SHF.L.U32 R0, R12, 0x1f, RZ ;  /* 0x0000001f0c007819 */ /* 0x002fc800000006ff */
[----:B------:R1:W3:Y:S01]  /*1e70*/  SYNCS.PHASECHK.TRANS64.TRYWAIT P1, [UR6+0x20], R0 ;  /* 0x00002000ff0075a7 */ /* 0x0002e20008021106 */
[----:B------:R-:W-:Y:S05]  /*1e80*/  @!P0 BRA `(.L_x_32) ;  /* 0x00000000008c8947 */ /* 0x000fea0003800000 */
[----:B------:R-:W-:Y:S02]  /*1e90*/  USHF.L.U32 UR24, UR4, 0xe, URZ ;  /* 0x0000000e04187899 */ /* 0x000fe400080006ff */
[----:B------:R-:W-:Y:S02]  /*1ea0*/  UIADD3 UR40, UP3, UPT, UR42, 0x80, URZ ;  /* 0x000000802a287890 */ /* 0x000fe4000ff7e0ff */
[----:B------:R-:W-:Y:S02]  /*1eb0*/  ULOP3.LUT UR32, UR24, 0x3000, UR58, 0xf8, !UPT ;  /* 0x0000300018207892 */ /* 0x000fe4000f8ef83a */
[----:B------:R-:W-:Y:S02]  /*1ec0*/  UIADD3 UR38, UP2, UPT, UR42, 0x180, URZ ;  /* 0x000001802a267890 */ /* 0x000fe4000ff5e0ff */
[----:B------:R-:W-:Y:S02]  /*1ed0*/  ULEA UR16, UR4, UR52, 0xb ;  /* 0x0000003404107291 */ /* 0x000fe4000f8e58ff */
[----:B------:R-:W-:-:S02]  /*1ee0*/  UIADD3 UR30, UP1, UPT, UR42, 0x280, URZ ;  /* 0x000002802a1e7890 */ /* 0x000fc4000ff3e0ff */
[----:B------:R-:W-:Y:S02]  /*1ef0*/  ULEA UR8, UR4, UR51, 0xc ;  /* 0x0000003304087291 */ /* 0x000fe4000f8e60ff */
[----:B------:R-:W-:Y:S02]  /*1f00*/  UIADD3 UR22, UP0, UPT, UR42, 0x380, URZ ;  /* 0x000003802a167890 */ /* 0x000fe4000ff1e0ff */
[----:B------:R-:W-:Y:S02]  /*1f10*/  ULOP3.LUT UR33, UR5, 0xfefffff8, URZ, 0xc0, !UPT ;  /* 0xfefffff805217892 */ /* 0x000fe4000f8ec0ff */
[----:B------:R-:W-:Y:S02]  /*1f20*/  UIADD3.X UR41, UPT, UPT, URZ, UR43, URZ, UP3, !UPT ;  /* 0x0000002bff297290 */ /* 0x000fe40009ffe4ff */
[----:B------:R-:W-:Y:S02]  /*1f30*/  UPRMT UR6, URZ, 0x5410, UR46 ;  /* 0x00005410ff067896 */ /* 0x000fe4000800002e */
[----:B------:R-:W-:-:S02]  /*1f40*/  UIADD3 UR32, UPT, UPT, UR7, 0x10800, UR32 ;  /* 0x0001080007207890 */ /* 0x000fc4000fffe020 */
[----:B------:R-:W-:Y:S02]  /*1f50*/  UIADD3.X UR39, UPT, UPT, URZ, UR43, URZ, UP2, !UPT ;  /* 0x0000002bff277290 */ /* 0x000fe400097fe4ff */
[----:B------:R-:W-:Y:S02]  /*1f60*/  UIADD3 UR24, UPT, UPT, UR7, 0x20800, UR24 ;  /* 0x0002080007187890 */ /* 0x000fe4000fffe018 */
[----:B------:R-:W-:Y:S02]  /*1f70*/  UIADD3.X UR31, UPT, UPT, URZ, UR43, URZ, UP1, !UPT ;  /* 0x0000002bff1f7290 */ /* 0x000fe40008ffe4ff */
[----:B------:R-:W-:Y:S02]  /*1f80*/  UIADD3 UR16, UPT, UPT, UR7, 0x30800, UR16 ;  /* 0x0003080007107890 */ /* 0x000fe4000fffe010 */
[----:B------:R-:W-:Y:S02]  /*1f90*/  UIADD3.X UR23, UPT, UPT, URZ, UR43, URZ, UP0, !UPT ;  /* 0x0000002bff177290 */ /* 0x000fe400087fe4ff */
[----:B------:R-:W-:-:S02]  /*1fa0*/  UPRMT UR14, URZ, 0x5410, UR45 ;  /* 0x00005410ff0e7896 */ /* 0x000fc4000800002d */
[----:B------:R-:W-:Y:S01]  /*1fb0*/  UIADD3 UR8, UPT, UPT, UR7, 0x32800, UR8 ;  /* 0x0003280007087890 */ /* 0x000fe2000fffe008 */
[----:B------:R-:W-:Y:S01]  /*1fc0*/  UMOV UR48, 0x0 ;  /* 0x0000000000307882 */ /* 0x000fe20000000000 */
[----:B------:R-:W-:Y:S01]  /*1fd0*/  UMOV UR49, 0x10000000 ;  /* 0x1000000000317882 */ /* 0x000fe20000000000 */
[----:B------:R-:W-:Y:S01]  /*1fe0*/  UMOV UR26, UR34 ;  /* 0x00000022001a7c82 */ /* 0x000fe20008000000 */
[----:B------:R-:W-:Y:S01]  /*1ff0*/  UMOV UR28, UR36 ;  /* 0x00000024001c7c82 */ /* 0x000fe20008000000 */
[----:B------:R-:W-:Y:S01]  /*2000*/  UMOV UR18, URZ ;  /* 0x000000ff00127c82 */ /* 0x000fe20008000000 */
[----:B------:R-:W-:Y:S01]  /*2010*/  UMOV UR25, UR33 ;  /* 0x0000002100197c82 */ /* 0x000fe20008000000 */
[----:B------:R-:W-:Y:S01]  /*2020*/  UMOV UR21, UR36 ;  /* 0x0000002400157c82 */ /* 0x000fe20008000000 */
[----:B------:R-:W-:Y:S01]  /*2030*/  UMOV UR17, UR33 ;  /* 0x0000002100117c82 */ /* 0x000fe20008000000 */
[----:B------:R4:W-:Y:S01]  /*2040*/  UTMALDG.3D.MULTICAST.2CTA [UR32], [UR40], UR6, desc[UR48] ;  /* 0x00003020280073b4 */ /* 0x0009e20008211806 */
[----:B------:R-:W-:Y:S01]  /*2050*/  UMOV UR13, UR36 ;  /* 0x00000024000d7c82 */ /* 0x000fe20008000000 */
[----:B------:R-:W-:Y:S01]  /*2060*/  UMOV UR9, UR33 ;  /* 0x0000002100097c82 */ /* 0x000fe20008000000 */
[----:B------:R-:W-:Y:S01]  /*2070*/  UMOV UR10, UR18 ;  /* 0x00000012000a7c82 */ /* 0x000fe20008000000 */
[----:B------:R4:W-:Y:S01]  /*2080*/  UTMALDG.3D.2CTA [UR24], [UR38], desc[UR48] ;  /* 0x00003018260075b4 */ /* 0x0009e20008211000 */
[----:B------:R4:W-:Y:S01]  /*2090*/  UTMALDG.4D.MULTICAST.2CTA [UR16], [UR30], UR6, desc[UR48] ;  /* 0x000030101e0073b4 */ /* 0x0009e20008219806 */
[----:B------:R4:W-:Y:S02]  /*20a0*/  UTMALDG.4D.MULTICAST.2CTA [UR8], [UR22], UR14, desc[UR48] ;  /* 0x00003008160073b4 */ /* 0x0009e4000821980e */
[----:B----4-:R-:W-:Y:S01]  /*20b0*/  NOP ;  /* 0x0000000000007918 */ /* 0x010fe20000000000 */
.L_x_32:
[----:B------:R-:W-:Y:S05]  /*20c0*/  BSYNC.RECONVERGENT B0 ;  /* 0x0000000000007941 */ /* 0x000fea0003800200 */
.L_x_31:
[----:B------:R-:W-:Y:S02]  /*20d0*/  UIADD3 UR34, UPT, UPT, UR34, 0x100, URZ ;  /* 0x0000010022227890 */ /* 0x000fe4000fffe0ff */
[----:B------:R-:W-:Y:S02]  /*20e0*/  UIADD3 UR12, UPT, UPT, UR12, 0x4, URZ ;  /* 0x000000040c0c7890 */ /* 0x000fe4000fffe0ff */
[----:B------:R-:W-:Y:S01]  /*20f0*/  UIADD3 UR19, UPT, UPT, UR19, 0x4, URZ ;  /* 0x0000000413137890 */ /* 0x000fe2000fffe0ff */
[----:B------:R-:W-:Y:S01]  /*2100*/  UMOV UR4, UR15 ;  /* 0x0000000f00047c82 */ /* 0x000fe20008000000 */
[----:B------:R-:W-:Y:S01]  /*2110*/  UMOV UR14, UR53 ;  /* 0x00000035000e7c82 */ /* 0x000fe20008000000 */
[----:B------:R-:W-:Y:S09]  /*2120*/  BRA.U UP4, `(.L_x_33) ;  /* 0xfffffff904e87547 */ /* 0x000ff2000b83ffff */
.L_x_25:
[----:B------:R-:W-:Y:S01]  /*2130*/  ULEA UR4, UR15, UR7, 0x3 ;  /* 0x000000070f047291 */ /* 0x000fe2000f8e18ff */
[----:B-1----:R-:W-:Y:S01]  /*2140*/  SHF.L.U32 R0, R12, 0x1f, RZ ;  /* 0x0000001f0c007819 */ /* 0x002fe200000006ff */
[----:B------:R-:W-:Y:S01]  /*2150*/  @!P2 SYNCS.ARRIVE.TRANS64.A1T0 RZ, [UR7+0x88], RZ ;  /* 0x000088ffffffa9a7 */ /* 0x000fe20008100007 */
[----:B------:R-:W-:-:S06]  /*2160*/  UISETP.GT.AND UP0, UPT, UR63, UR62, UPT ;  /* 0x0000003e3f00728c */ /* 0x000fcc000bf04270 */
[----:B--23--:R1:W2:Y:S03]  /*2170*/  SYNCS.PHASECHK.TRANS64.TRYWAIT P1, [UR4+0x20], R0 ;  /* 0x00002000ff0075a7 */ /* 0x00c2a60008021104 */
[----:B------:R-:W-:Y:S05]  /*2180*/  BRA.U !UP0, `(.L_x_34) ;  /* 0x0000000508187547 */ /* 0x000fea000b800000 */
[----:B------:R-:W-:Y:S01]  /*2190*/  UIADD3 UR29, UPT, UPT, UR65, UR14, URZ ;  /* 0x0000000e411d7290 */ /* 0x000fe2000fffe0ff */
[----:B------:R-:W-:-:S11]  /*21a0*/  UMOV UR5, UR15 ;  /* 0x0000000f00057c82 */ /* 0x000fd60008000000 */
.L_x_42:
[----:B------:R-:W-:Y:S01]  /*21b0*/  ULEA UR6, UR5, UR7, 0x3 ;  /* 0x0000000705067291 */ /* 0x000fe2000f8e18ff */
[----:B--2---:R-:W-:Y:S01]  /*21c0*/  @P4 MOV R2, 0x13000 ;  /* 0x0001300000024802 */ /* 0x004fe20000000f00 */
[----:B--23--:R-:W-:Y:S10]  /*21d0*/  @P1 BRA `(.L_x_35) ;  /* 0x00000000000c1947 */ /* 0x00cff40003800000 */
[----:B------:R-:W-:-:S04]  /*21e0*/  SHF.L.U32 R3, R12, 0x1f, RZ ;  /* 0x0000001f0c037819 */ /* 0x000fc800000006ff */
[----:B------:R-:W2:Y:S02]  /*21f0*/  SYNCS.PHASECHK.TRANS64.TRYWAIT P0, [UR6+0x20], R3 ;  /* 0x00002003ff0075a7 */ /* 0x000ea40008001106 */
[----:B--2---:R-:W-:Y:S05]  /*2200*/  @!P0 BRA `(.L_x_36) ;  /* 0x000000a400dc8947 */ /* 0x004fea0003800000 */
.L_x_35:
[----:B------:R2:W-:Y:S01]  /*2210*/  @P4 SYNCS.ARRIVE.TRANS64 RZ, [UR6], R2 ;  /* 0x00000002ffff49a7 */ /* 0x0005e20008000006 */
[----:B------:R-:W-:-:S04]  /*2220*/  ULOP3.LUT UR4, UR37, 0x2, URZ, 0xfc, !UPT ;  /* 0x0000000225047892 */ /* 0x000fc8000f8efcff */
[----:B------:R-:W-:-:S09]  /*2230*/  UISETP.NE.AND UP0, UPT, UR4, 0x2, UPT ;  /* 0x000000020400788c */ /* 0x000fd2000bf05270 */
[----:B------:R-:W-:Y:S05]  /*2240*/  BRA.U UP0, `(.L_x_37) ;  /* 0x0000000100047547 */ /* 0x000fea000b800000 */
[----:B------:R-:W-:Y:S05]  /*2250*/  BPT.TRAP 0x1 ;  /* 0x000000040000795c */ /* 0x000fea0000300000 */
.L_x_37:
[----:B------:R-:W-:Y:S04]  /*2260*/  BSSY.RECONVERGENT B0, `(.L_x_38) ;  /* 0x0000003000007945 */ /* 0x000fe80003800200 */
[----:B------:R-:W-:Y:S05]  /*2270*/  @!P3 BRA `(.L_x_39) ;  /* 0x000000000004b947 */ /* 0x000fea0003800000 */
[----:B------:R-:W-:Y:S05]  /*2280*/  BPT.TRAP 0x1 ;  /* 0x000000040000795c */ /* 0x000fea0000300000 */
.L_x_39:
[----:B------:R-:W-:Y:S05]  /*2290*/  BSYNC.RECONVERGENT B0 ;  /* 0x0000000000007941 */ /* 0x000fea0003800200 */
.L_x_38:
        /* <DEDUP_REMOVED lines=15> */
[----:B------:R-:W-:Y:S02]  /*2390*/  USHF.L.U32 UR34, UR14, 0x8, URZ ;  /* 0x000000080e227899 */ /* 0x000fe400080006ff */
[----:B------:R-:W-:-:S02]  /*23a0*/  ULOP3.LUT UR33, UR6, 0xfefffff8, URZ, 0xc0, !UPT ;  /* 0xfefffff806217892 */ /* 0x000fc4000f8ec0ff */
[----:B------:R-:W-:Y:S02]  /*23b0*/  UIADD3.X UR31, UPT, UPT, URZ, UR43, URZ, UP3, !UPT ;  /* 0x0000002bff1f7290 */ /* 0x000fe40009ffe4ff */
[----:B------:R-:W-:Y:S02]  /*23c0*/  UIADD3 UR32, UPT, UPT, UR7, 0x10800, UR32 ;  /* 0x0001080007207890 */ /* 0x000fe4000fffe020 */
[----:B------:R-:W-:Y:S02]  /*23d0*/  UPRMT UR4, URZ, 0x5410, UR46 ;  /* 0x00005410ff047896 */ /* 0x000fe4000800002e */
[----:B------:R-:W-:Y:S02]  /*23e0*/  UIADD3.X UR23, UPT, UPT, URZ, UR43, URZ, UP2, !UPT ;  /* 0x0000002bff177290 */ /* 0x000fe400097fe4ff */
[----:B------:R-:W-:Y:S02]  /*23f0*/  UIADD3 UR24, UPT, UPT, UR7, 0x20800, UR24 ;  /* 0x0002080007187890 */ /* 0x000fe4000fffe018 */
[----:B------:R-:W-:-:S02]  /*2400*/  USHF.L.U32 UR12, UR14, 0x2, URZ ;  /* 0x000000020e0c7899 */ /* 0x000fc400080006ff */
[----:B------:R-:W-:Y:S01]  /*2410*/  UIADD3 UR38, UP1, UPT, UR42, 0x280, URZ ;  /* 0x000002802a267890 */ /* 0x000fe2000ff3e0ff */
[----:B------:R-:W-:Y:S01]  /*2420*/  UMOV UR48, 0x0 ;  /* 0x0000000000307882 */ /* 0x000fe20000000000 */
[----:B------:R-:W-:Y:S01]  /*2430*/  UMOV UR49, 0x10000000 ;  /* 0x1000000000317882 */ /* 0x000fe20000000000 */
[----:B------:R-:W-:Y:S01]  /*2440*/  UIADD3 UR40, UP0, UPT, UR42, 0x380, URZ ;  /* 0x000003802a287890 */ /* 0x000fe2000ff1e0ff */
[----:B------:R-:W-:Y:S01]  /*2450*/  UTMALDG.3D.MULTICAST.2CTA [UR32], [UR30], UR4, desc[UR48] ;  /* 0x000030201e0073b4 */ /* 0x000fe20008211804 */
[----:B------:R-:W-:Y:S01]  /*2460*/  UMOV UR28, UR36 ;  /* 0x00000024001c7c82 */ /* 0x000fe20008000000 */
[----:B------:R-:W-:Y:S01]  /*2470*/  UMOV UR25, UR33 ;  /* 0x0000002100197c82 */ /* 0x000fe20008000000 */
[----:B------:R-:W-:Y:S01]  /*2480*/  UMOV UR26, UR34 ;  /* 0x00000022001a7c82 */ /* 0x000fe20008000000 */
[----:B------:R-:W-:Y:S02]  /*2490*/  ULEA UR16, UR5, UR55, 0xb ;  /* 0x0000003705107291 */ /* 0x000fe4000f8e58ff */
[----:B------:R-:W-:-:S02]  /*24a0*/  UIADD3.X UR39, UPT, UPT, URZ, UR43, URZ, UP1, !UPT ;  /* 0x0000002bff277290 */ /* 0x000fc40008ffe4ff */
[----:B------:R-:W-:Y:S01]  /*24b0*/  ULOP3.LUT UR19, UR12, UR47, URZ, 0xfc, !UPT ;  /* 0x0000002f0c137292 */ /* 0x000fe2000f8efcff */
[----:B------:R4:W-:Y:S01]  /*24c0*/  UTMALDG.3D.2CTA [UR24], [UR22], desc[UR48] ;  /* 0x00003018160075b4 */ /* 0x0009e20008211000 */
[----:B------:R-:W-:Y:S02]  /*24d0*/  ULEA UR8, UR5, UR54, 0xc ;  /* 0x0000003605087291 */ /* 0x000fe4000f8e60ff */
[----:B------:R-:W-:Y:S02]  /*24e0*/  UIADD3 UR12, UPT, UPT, UR50, UR12, URZ ;  /* 0x0000000c320c7290 */ /* 0x000fe4000fffe0ff */
[----:B------:R-:W-:Y:S01]  /*24f0*/  UIADD3.X UR41, UPT, UPT, URZ, UR43, URZ, UP0, !UPT ;  /* 0x0000002bff297290 */ /* 0x000fe200087fe4ff */
[----:B------:R-:W-:Y:S01]  /*2500*/  UMOV UR18, URZ ;  /* 0x000000ff00127c82 */ /* 0x000fe20008000000 */
[----:B------:R-:W-:Y:S01]  /*2510*/  UMOV UR21, UR36 ;  /* 0x0000002400157c82 */ /* 0x000fe20008000000 */
[----:B------:R-:W-:Y:S01]  /*2520*/  UMOV UR17, UR33 ;  /* 0x0000002100117c82 */ /* 0x000fe20008000000 */
[----:B------:R-:W-:Y:S01]  /*2530*/  UMOV UR13, UR36 ;  /* 0x00000024000d7c82 */ /* 0x000fe20008000000 */
[----:B------:R-:W-:Y:S01]  /*2540*/  UMOV UR9, UR33 ;  /* 0x0000002100097c82 */ /* 0x000fe20008000000 */
[----:B------:R-:W-:Y:S01]  /*2550*/  UMOV UR10, UR18 ;  /* 0x00000012000a7c82 */ /* 0x000fe20008000000 */
[----:B------:R1:W-:Y:S01]  /*2560*/  UTMALDG.4D.MULTICAST.2CTA [UR16], [UR38], UR4, desc[UR48] ;  /* 0x00003010260073b4 */ /* 0x0003e20008219804 */
[----:B----4-:R-:W-:-:S09]  /*2570*/  UPRMT UR22, URZ, 0x5410, UR45 ;  /* 0x00005410ff167896 */ /* 0x010fd2000800002d */
[----:B------:R1:W-:Y:S02]  /*2580*/  UTMALDG.4D.MULTICAST.2CTA [UR8], [UR40], UR22, desc[UR48] ;  /* 0x00003008280073b4 */ /* 0x0003e40008219816 */
[----:B-1----:R-:W-:Y:S01]  /*2590*/  NOP ;  /* 0x0000000000007918 */ /* 0x002fe20000000000 */
.L_x_41:
[----:B------:R-:W-:Y:S05]  /*25a0*/  BSYNC.RECONVERGENT B0 ;  /* 0x0000000000007941 */ /* 0x000fea0003800200 */
.L_x_40:
[----:B------:R-:W-:Y:S01]  /*25b0*/  UIADD3 UR14, UPT, UPT, UR14, 0x1, URZ ;  /* 0x000000010e0e7890 */ /* 0x000fe2000fffe0ff */
[----:B------:R-:W-:-:S03]  /*25c0*/  UMOV UR5, UR15 ;  /* 0x0000000f00057c82 */ /* 0x000fc60008000000 */
[----:B------:R-:W-:-:S09]  /*25d0*/  UISETP.NE.AND UP0, UPT, UR14, UR29, UPT ;  /* 0x0000001d0e00728c */ /* 0x000fd2000bf05270 */
[----:B------:R-:W-:Y:S05]  /*25e0*/  BRA.U UP0, `(.L_x_42) ;  /* 0xfffffff900f07547 */ /* 0x000fea000b83ffff */
.L_x_34:
[C---:B------:R-:W-:Y:S01]  /*25f0*/  LEA R3, R11.reuse, UR7, 0x3 ;  /* 0x000000070b037c11 */ /* 0x040fe2000f8e18ff */
[----:B------:R-:W-:Y:S01]  /*2600*/  NOP ;  /* 0x0000000000007918 */ /* 0x000fe20000000000 */
[----:B-1----:R-:W-:Y:S02]  /*2610*/  SHF.L.U32 R0, R10, 0x1f, RZ ;  /* 0x0000001f0a007819 */ /* 0x002fe400000006ff */
[----:B------:R-:W-:Y:S02]  /*2620*/  LEA R5, R11, UR7, 0x4 ;  /* 0x000000070b057c11 */ /* 0x000fe4000f8e20ff */
[----:B------:R-:W1:Y:S02]  /*2630*/  SYNCS.PHASECHK.TRANS64.TRYWAIT P0, [R3+URZ+0x90], R0 ;  /* 0x00009000030075a7 */ /* 0x000e6400080011ff */
[----:B-1----:R-:W-:Y:S05]  /*2640*/  @!P0 BRA `(.L_x_43) ;  /* 0x000000a000e48947 */ /* 0x002fea0003800000 */
.L_x_156:
[----:B------:R-:W4:Y:S01]  /*2650*/  LDS.128 R4, [R5+0xf0] ;  /* 0x0000f00005047984 */ /* 0x000f220000000c00 */
[----:B------:R-:W-:Y:S01]  /*2660*/  UISETP.GE.AND UP0, UPT, UR44, 0x1, UPT ;  /* 0x000000012c00788c */ /* 0x000fe2000bf06270 */
[----:B------:R-:W-:Y:S01]  /*2670*/  @!PT LDS RZ, [RZ] ;  /* 0x00000000fffff984 */ /* 0x000fe20000000800 */
[----:B------:R-:W-:Y:S01]  /*2680*/  @!PT LDS RZ, [RZ] ;  /* 0x00000000fffff984 */ /* 0x000fe20000000800 */
[----:B------:R-:W-:Y:S01]  /*2690*/  @!PT LDS RZ, [RZ] ;  /* 0x00000000fffff984 */ /* 0x000fe20000000800 */
[----:B------:R-:W-:Y:S01]  /*26a0*/  @!PT LDS RZ, [RZ] ;  /* 0x00000000fffff984 */ /* 0x000fe20000000800 */
[----:B------:R1:W-:Y:S06]  /*26b0*/  MEMBAR.ALL.CTA ;  /* 0x0000000000007992 */ /* 0x0003ec0000008000 */
[----:B-1----:R-:W1:Y:S01]  /*26c0*/  FENCE.VIEW.ASYNC.S ;  /* 0x00000000000073c6 */ /* 0x002e620000000000 */
[----:B----4-:R-:W-:-:S13]  /*26d0*/  LOP3.LUT P0, RZ, R6, 0x1, RZ, 0xc0, !PT ;  /* 0x0000000106ff7812 */ /* 0x010fda000780c0ff */
[----:B-1----:R-:W-:Y:S01]  /*26e0*/  VOTEU.ANY UP1, P0 ;  /* 0x0000000000ff7886 */ /* 0x002fe20000020100 */
[----:B------:R-:W-:-:S13]  /*26f0*/  PLOP3.LUT P0, PT, PT, PT, UP1, 0x80, 0x8 ;  /* 0x000000000008781c */ /* 0x000fda0003f0f018 */
[----:B------:R-:W-:Y:S02]  /*2700*/  @P0 LOP3.LUT R0, R5, 0xffff, RZ, 0xc0, !PT ;  /* 0x0000ffff05000812 */ /* 0x000fe400078ec0ff */
[----:B--2---:R-:W-:Y:S02]  /*2710*/  @P0 MOV R2, R4 ;  /* 0x0000000400020202 */ /* 0x004fe40000000f00 */
[----:B------:R-:W-:Y:S01]  /*2720*/  @P0 R2UR UR5, R0 ;  /* 0x00000000000502ca */ /* 0x000fe200000e0000 */
[----:B------:R-:W-:Y:S01]  /*2730*/  VIADD R0, R3, 0xa0 ;  /* 0x000000a003007836 */ /* 0x000fe20000000000 */
[----:B------:R-:W-:Y:S02]  /*2740*/  @P0 SHF.R.U32.HI R4, RZ, 0x10, R5 ;  /* 0x00000010ff040819 */ /* 0x000fe40000011605 */
[----:B------:R-:W-:Y:S02]  /*2750*/  @P0 R2UR UR6, R2 ;  /* 0x00000000020602ca */ /* 0x000fe400000e0000 */
[----:B------:R-:W-:-:S02]  /*2760*/  PRMT R0, RZ, 0x654, R0 ;  /* 0x00000654ff007816 */ /* 0x000fc40000000000 */
[----:B------:R-:W-:Y:S02]  /*2770*/  @P0 R2UR UR4, R4 ;  /* 0x00000000040402ca */ /* 0x000fe400000e0000 */
[----:B------:R1:W-:Y:S03]  /*2780*/  SYNCS.ARRIVE.TRANS64.RED.A1T0 RZ, [R0+URZ], RZ ;  /* 0x000000ff00ff79a7 */ /* 0x0003e600081004ff */
[----:B------:R-:W-:-:S04]  /*2790*/  @UP1 UMOV UR56, UR5 ;  /* 0x0000000500381c82 */ /* 0x000fc80008000000 */
[----:B------:R-:W-:-:S04]  /*27a0*/  @UP1 UMOV UR57, UR6 ;  /* 0x0000000600391c82 */ /* 0x000fc80008000000 */
[----:B------:R-:W-:Y:S01]  /*27b0*/  @UP1 UMOV UR36, UR4 ;  /* 0x0000000400241c82 */ /* 0x000fe20008000000 */
[----:B------:R-:W-:Y:S05]  /*27c0*/  BRA.U !UP0, `(.L_x_44) ;  /* 0x0000000108d47547 */ /* 0x000fea000b800000 */
[----:B------:R-:W2:Y:S01]  /*27d0*/  LDCU.128 UR16, c[0x0][0xf10] ;  /* 0x0001e200ff1077ac */ /* 0x000ea20008000c00 */
[----:B------:R-:W4:Y:S01]  /*27e0*/  LDCU UR22, c[0x0][0xf20] ;  /* 0x0001e400ff1677ac */ /* 0x000f220008000800 */
[----:B------:R-:W3:Y:S01]  /*27f0*/  LDCU UR14, c[0x0][0xf0c] ;  /* 0x0001e180ff0e77ac */ /* 0x000ee20008000800 */
[----:B------:R-:W1:Y:S01]  /*2800*/  LDCU.64 UR8, c[0x0][0xf28] ;  /* 0x0001e500ff0877ac */ /* 0x000e620008000a00 */
[----:B------:R-:W-:Y:S02]  /*2810*/  UISETP.NE.AND UP3, UPT, UR44, 0x1, UPT ;  /* 0x000000012c00788c */ /* 0x000fe4000bf65270 */
[----:B--2---:R-:W-:Y:S02]  /*2820*/  UIMAD.WIDE.U32 UR10, UR60, UR19, URZ ;  /* 0x000000133c0a72a5 */ /* 0x004fe4000f8e00ff */
[----:B------:R-:W-:Y:S02]  /*2830*/  UIMAD.WIDE.U32 UR4, UR61, UR16, URZ ;  /* 0x000000103d0472a5 */ /* 0x000fe4000f8e00ff */
[----:B------:R-:W-:-:S02]  /*2840*/  UISETP.NE.AND UP0, UPT, UR18, 0x1, UPT ;  /* 0x000000011200788c */ /* 0x000fc4000bf05270 */
[----:B------:R-:W-:Y:S01]  /*2850*/  UIMAD.WIDE.U32 UR20, UR56, UR19, URZ ;  /* 0x00000013381472a5 */ /* 0x000fe2000f8e00ff */
[----:B------:R-:W-:Y:S02]  /*2860*/  UMOV UR10, UR11 ;  /* 0x0000000b000a7c82 */ /* 0x000fe40008000000 */
[----:B------:R-:W-:Y:S01]  /*2870*/  UMOV UR4, UR5 ;  /* 0x0000000500047c82 */ /* 0x000fe20008000000 */
[----:B----4-:R-:W-:Y:S02]  /*2880*/  USHF.R.U32.HI UR10, URZ, UR22, UR10 ;  /* 0x00000016ff0a7299 */ /* 0x010fe4000801160a */
[----:B---3--:R-:W-:Y:S02]  /*2890*/  UISETP.NE.AND UP2, UPT, UR14, 0x1, UPT ;  /* 0x000000010e00788c */ /* 0x008fe4000bf45270 */
[----:B------:R-:W-:Y:S02]  /*28a0*/  USHF.R.U32.HI UR4, URZ, UR17, UR4 ;  /* 0x00000011ff047299 */ /* 0x000fe40008011604 */
[----:B------:R-:W-:-:S02]  /*28b0*/  USEL UR5, UR60, UR10, !UP0 ;  /* 0x0000000a3c057287 */ /* 0x000fc4000c000000 */
[----:B------:R-:W-:Y:S02]  /*28c0*/  USEL UR6, UR61, UR4, !UP2 ;  /* 0x000000043d067287 */ /* 0x000fe4000d000000 */
[----:B-1----:R-:W-:Y:S01]  /*28d0*/  UIMAD.WIDE.U32 UR10, UR5, UR8, URZ ;  /* 0x00000008050a72a5 */ /* 0x002fe2000f8e00ff */
[----:B------:R-:W-:Y:S01]  /*28e0*/  UMOV UR4, UR21 ;  /* 0x0000001500047c82 */ /* 0x000fe20008000000 */
[----:B------:R-:W-:Y:S02]  /*28f0*/  UIMAD.WIDE.U32 UR12, UR57, UR16, URZ ;  /* 0x00000010390c72a5 */ /* 0x000fe4000f8e00ff */
[----:B------:R-:W-:-:S03]  /*2900*/  UIMAD.WIDE.U32 UR20, UR6, UR8, URZ ;  /* 0x00000008061472a5 */ /* 0x000fc6000f8e00ff */
[----:B------:R-:W-:Y:S01]  /*2910*/  UMOV UR10, UR11 ;  /* 0x0000000b000a7c82 */ /* 0x000fe20008000000 */
[----:B------:R-:W-:Y:S02]  /*2920*/  USHF.R.U32.HI UR4, URZ, UR22, UR4 ;  /* 0x00000016ff047299 */ /* 0x000fe40008011604 */
[----:B------:R-:W-:Y:S01]  /*2930*/  @UP3 USHF.R.U32.HI UR5, URZ, UR9, UR10 ;  /* 0x00000009ff053299 */ /* 0x000fe2000801160a */
[----:B------:R-:W-:Y:S01]  /*2940*/  UMOV UR12, UR13 ;  /* 0x0000000d000c7c82 */ /* 0x000fe20008000000 */
[----:B------:R-:W-:Y:S01]  /*2950*/  UMOV UR20, UR21 ;  /* 0x0000001500147c82 */ /* 0x000fe20008000000 */
[----:B------:R-:W-:Y:S02]  /*2960*/  USHF.R.U32.HI UR17, URZ, UR17, UR12 ;  /* 0x00000011ff117299 */ /* 0x000fe4000801160c */
[----:B------:R-:W-:Y:S02]  /*2970*/  USEL UR4, UR56, UR4, !UP0 ;  /* 0x0000000438047287 */ /* 0x000fe4000c000000 */
[----:B------:R-:W-:-:S02]  /*2980*/  @UP3 USHF.R.U32.HI UR6, URZ, UR9, UR20 ;  /* 0x00000009ff063299 */ /* 0x000fc40008011614 */
[----:B------:R-:W-:Y:S02]  /*2990*/  UIMAD UR10, UR44, UR5, URZ ;  /* 0x000000052c0a72a4 */ /* 0x000fe4000f8e02ff */
[----:B------:R-:W-:Y:S02]  /*29a0*/  USEL UR5, UR57, UR17, !UP2 ;  /* 0x0000001139057287 */ /* 0x000fe4000d000000 */
[----:B------:R-:W-:Y:S02]  /*29b0*/  UIMAD UR12, UR44, UR6, URZ ;  /* 0x000000062c0c72a4 */ /* 0x000fe4000f8e02ff */
[----:B------:R-:W-:Y:S02]  /*29c0*/  UISETP.GE.AND UP0, UPT, UR4, UR10, UPT ;  /* 0x0000000a0400728c */ /* 0x000fe4000bf06270 */
[----:B------:R-:W-:Y:S02]  /*29d0*/  UIMAD.WIDE.U32 UR10, UR4, UR8, URZ ;  /* 0x00000008040a72a5 */ /* 0x000fe4000f8e00ff */
[----:B------:R-:W-:-:S02]  /*29e0*/  UISETP.GE.OR UP0, UPT, UR5, UR12, UP0 ;  /* 0x0000000c0500728c */ /* 0x000fc40008706670 */
        /* <DEDUP_REMOVED lines=19> */
.L_x_44:
[----:B------:R-:W2:Y:S02]  /*2b20*/  LDCU UR4, c[0x0][0xf30] ;  /* 0x0001e600ff0477ac */ /* 0x000ea40008000800 */
[----:B--2---:R-:W-:-:S09]  /*2b30*/  UISETP.NE.AND UP0, UPT, UR4, 0x1, UPT ;  /* 0x000000010400788c */ /* 0x004fd2000bf05270 */
[----:B------:R-:W-:Y:S05]  /*2b40*/  BRA.U UP0, `(.L_x_45) ;  /* 0x0000000100447547 */ /* 0x000fea000b800000 */
[----:B------:R-:W2:Y:S01]  /*2b50*/  LDCU.128 UR16, c[0x0][0xf10] ;  /* 0x0001e200ff1077ac */ /* 0x000ea20008000c00 */
[----:B------:R-:W4:Y:S01]  /*2b60*/  LDCU UR10, c[0x0][0xf0c] ;  /* 0x0001e180ff0a77ac */ /* 0x000f220008000800 */
[----:B------:R-:W1:Y:S01]  /*2b70*/  LDCU UR6, c[0x0][0xf20] ;  /* 0x0001e400ff0677ac */ /* 0x000e620008000800 */
[----:B--2---:R-:W-:Y:S02]  /*2b80*/  UIMAD.WIDE.U32 UR8, UR57, UR16, URZ ;  /* 0x00000010390872a5 */ /* 0x004fe4000f8e00ff */
[----:B------:R-:W-:Y:S02]  /*2b90*/  UIMAD.WIDE.U32 UR4, UR56, UR19, URZ ;  /* 0x00000013380472a5 */ /* 0x000fe4000f8e00ff */
[----:B----4-:R-:W-:Y:S02]  /*2ba0*/  UISETP.NE.AND UP2, UPT, UR10, 0x1, UPT ;  /* 0x000000010a00788c */ /* 0x010fe4000bf45270 */
[----:B------:R-:W-:Y:S01]  /*2bb0*/  UISETP.NE.AND UP0, UPT, UR18, 0x1, UPT ;  /* 0x000000011200788c */ /* 0x000fe2000bf05270 */
[----:B------:R-:W-:-:S02]  /*2bc0*/  UMOV UR8, UR9 ;  /* 0x0000000900087c82 */ /* 0x000fc40008000000 */
[----:B------:R-:W-:Y:S01]  /*2bd0*/  UMOV UR4, UR5 ;  /* 0x0000000500047c82 */ /* 0x000fe20008000000 */
[----:B------:R-:W-:Y:S02]  /*2be0*/  USHF.R.U32.HI UR17, URZ, UR17, UR8 ;  /* 0x00000011ff117299 */ /* 0x000fe40008011608 */
[----:B-1----:R-:W-:Y:S02]  /*2bf0*/  USHF.R.U32.HI UR4, URZ, UR6, UR4 ;  /* 0x00000006ff047299 */ /* 0x002fe40008011604 */
[----:B------:R-:W-:Y:S02]  /*2c00*/  USEL UR5, UR57, UR17, !UP2 ;  /* 0x0000001139057287 */ /* 0x000fe4000d000000 */
[----:B------:R-:W-:-:S04]  /*2c10*/  USEL UR4, UR56, UR4, !UP0 ;  /* 0x0000000438047287 */ /* 0x000fc8000c000000 */
[----:B------:R-:W-:Y:S02]  /*2c20*/  UIADD3 UR6, UPT, UPT, UR5, -UR4, URZ ;  /* 0x8000000405067290 */ /* 0x000fe4000fffe0ff */
[----:B------:R-:W-:Y:S02]  /*2c30*/  UIADD3 UR4, UPT, UPT, -UR5, UR4, URZ ;  /* 0x0000000405047290 */ /* 0x000fe4000fffe1ff */
[----:B------:R-:W-:Y:S02]  /*2c40*/  UIMAD UR56, UR6, UR18, UR56 ;  /* 0x00000012063872a4 */ /* 0x000fe4000f8e0238 */
[----:B------:R-:W-:-:S12]  /*2c50*/  UIMAD UR57, UR4, UR10, UR57 ;  /* 0x0000000a043972a4 */ /* 0x000fd8000f8e0239 */
.L_x_45:
[----:B------:R-:W-:Y:S01]  /*2c60*/  VIADD R11, R11, 0x1 ;  /* 0x000000010b0b7836 */ /* 0x000fe20000000000 */
[----:B------:R-:W-:Y:S02]  /*2c70*/  R2UR UR5, R146 ;  /* 0x00000000920572ca */ /* 0x000fe400000e0000 */
[----:B------:R-:W-:Y:S02]  /*2c80*/  R2UR UR4, R145 ;  /* 0x00000000910472ca */ /* 0x000fe400000e0000 */
[C---:B------:R-:W-:Y:S02]  /*2c90*/  ISETP.NE.AND P0, PT, R11.reuse, 0x2, PT ;  /* 0x000000020b00780c */ /* 0x040fe40003f05270 */
[----:B------:R-:W-:Y:S02]  /*2ca0*/  PLOP3.LUT P2, PT, PT, PT, PT, 0x80, 0x8 ;  /* 0x000000000008781c */ /* 0x000fe40003f4f070 */
[----:B------:R-:W-:Y:S02]  /*2cb0*/  SEL R3, RZ, 0x1, P0 ;  /* 0x00000001ff037807 */ /* 0x000fe40000000000 */
[----:B------:R-:W-:-:S02]  /*2cc0*/  SEL R11, R11, RZ, P0 ;  /* 0x000000ff0b0b7207 */ /* 0x000fc40000000000 */
[----:B------:R-:W-:Y:S01]  /*2cd0*/  LOP3.LUT R10, R10, R3, RZ, 0x3c, !PT ;  /* 0x000000030a0a7212 */ /* 0x000fe200078e3cff */
[----:B------:R-:W-:Y:S02]  /*2ce0*/  UIADD3 UR20, UPT, UPT, UR57, UR5, URZ ;  /* 0x0000000539147290 */ /* 0x000fe4000fffe0ff */
[----:B------:R-:W-:Y:S01]  /*2cf0*/  UIADD3 UR16, UPT, UPT, UR56, UR4, URZ ;  /* 0x0000000438107290 */ /* 0x000fe2000fffe0ff */
[----:B------:R-:W-:Y:S11]  /*2d00*/  BRA.U UP1, `(.L_x_46) ;  /* 0xffffffed01747547 */ /* 0x000ff6000b83ffff */
[----:B------:R-:W-:Y:S01]  /*2d10*/  UIADD3 UR7, UPT, UPT, UR7, 0x20, URZ ;  /* 0x0000002007077890 */ /* 0x000fe2000fffe0ff */
[----:B------:R-:W-:-:S03]  /*2d20*/  SHF.L.U32 R3, R12, 0x1f, RZ ;  /* 0x0000001f0c037819 */ /* 0x000fc600000006ff */
[----:B------:R-:W-:-:S09]  /*2d30*/  ULEA UR4, UR15, UR7, 0x3 ;  /* 0x000000070f047291 */ /* 0x000fd2000f8e18ff */
[----:B------:R-:W2:Y:S02]  /*2d40*/  SYNCS.PHASECHK.TRANS64.TRYWAIT P0, [UR4], R3 ;  /* 0x00000003ff0075a7 */ /* 0x000ea40008001104 */
[----:B--2---:R-:W-:Y:S05]  /*2d50*/  @!P0 BRA `(.L_x_47) ;  /* 0x0000009c00348947 */ /* 0x004fea0003800000 */
.L_x_158:
[----:B------:R-:W-:-:S04]  /*2d60*/  UIADD3 UR4, UPT, UPT, UR15, 0x1, URZ ;  /* 0x000000010f047890 */ /* 0x000fc8000fffe0ff */
[----:B------:R-:W-:-:S04]  /*2d70*/  UISETP.NE.AND UP0, UPT, UR4, 0x4, UPT ;  /* 0x000000040400788c */ /* 0x000fc8000bf05270 */
[----:B------:R-:W-:Y:S02]  /*2d80*/  USEL UR6, URZ, 0x1, UP0 ;  /* 0x00000001ff067887 */ /* 0x000fe40008000000 */
[----:B------:R-:W-:-:S04]  /*2d90*/  USEL UR4, UR4, URZ, UP0 ;  /* 0x000000ff04047287 */ /* 0x000fc80008000000 */
[----:B------:R-:W-:Y:S01]  /*2da0*/  ULEA UR5, UR4, UR7, 0x3 ;  /* 0x0000000704057291 */ /* 0x000fe2000f8e18ff */
[----:B------:R-:W-:-:S04]  /*2db0*/  LOP3.LUT R2, R12, UR6, RZ, 0x3c, !PT ;  /* 0x000000060c027c12 */ /* 0x000fc8000f8e3cff */
[----:B-1----:R-:W-:-:S04]  /*2dc0*/  SHF.L.U32 R3, R2, 0x1f, RZ ;  /* 0x0000001f02037819 */ /* 0x002fc800000006ff */
[----:B------:R-:W1:Y:S02]  /*2dd0*/  SYNCS.PHASECHK.TRANS64.TRYWAIT P0, [UR5], R3 ;  /* 0x00000003ff0075a7 */ /* 0x000e640008001105 */
[----:B-1----:R-:W-:Y:S05]  /*2de0*/  @!P0 BRA `(.L_x_48) ;  /* 0x0000009c00288947 */ /* 0x002fea0003800000 */
.L_x_160:
        /* <DEDUP_REMOVED lines=9> */
.L_x_162:
[----:B------:R-:W-:-:S04]  /*2e80*/  UIADD3 UR4, UPT, UPT, UR4, 0x1, URZ ;  /* 0x0000000104047890 */ /* 0x000fc8000fffe0ff */
[----:B------:R-:W-:-:S04]  /*2e90*/  UISETP.NE.AND UP0, UPT, UR4, 0x4, UPT ;  /* 0x000000040400788c */ /* 0x000fc8000bf05270 */
[----:B------:R-:W-:Y:S02]  /*2ea0*/  USEL UR5, URZ, 0x1, UP0 ;  /* 0x00000001ff057887 */ /* 0x000fe40008000000 */
[----:B------:R-:W-:-:S04]  /*2eb0*/  USEL UR4, UR4, URZ, UP0 ;  /* 0x000000ff04047287 */ /* 0x000fc80008000000 */
[----:B------:R-:W-:Y:S01]  /*2ec0*/  ULEA UR4, UR4, UR7, 0x3 ;  /* 0x0000000704047291 */ /* 0x000fe2000f8e18ff */
[----:B-1----:R-:W-:-:S04]  /*2ed0*/  LOP3.LUT R3, R2, UR5, RZ, 0x3c, !PT ;  /* 0x0000000502037c12 */ /* 0x002fc8000f8e3cff */
[----:B------:R-:W-:Y:S01]  /*2ee0*/  SHF.L.U32 R3, R3, 0x1f, RZ ;  /* 0x0000001f03037819 */ /* 0x000fe200000006ff */
[----:B------:R-:W-:-:S07]  /*2ef0*/  IMAD.U32 R0, RZ, RZ, UR4 ;  /* 0x00000004ff007e24 */ /* 0x000fce000f8e00ff */
.L_x_50:
[----:B-1----:R1:W2:Y:S02]  /*2f00*/  SYNCS.PHASECHK.TRANS64.TRYWAIT P0, [R0+URZ], R3 ;  /* 0x00000003000075a7 */ /* 0x0022a400080011ff */
[----:B--2---:R-:W-:Y:S05]  /*2f10*/  @!P0 NANOSLEEP.SYNCS 0x989680 ;  /* 0x009896800000895d */ /* 0x004fea0003900000 */
[----:B------:R-:W2:Y:S02]  /*2f20*/  @!P0 SYNCS.PHASECHK.TRANS64 P0, [R0+URZ], R3 ;  /* 0x00000003000085a7 */ /* 0x000ea400080010ff */
[----:B--2---:R-:W-:Y:S05]  /*2f30*/  @P0 EXIT ;  /* 0x000000000000094d */ /* 0x004fea0003800000 */
[----:B------:R-:W-:Y:S05]  /*2f40*/  BRA `(.L_x_50) ;  /* 0xfffffffc00ec7947 */ /* 0x000fea000383ffff */
.L_x_22:
[----:B------:R-:W-:-:S04]  /*2f50*/  UISETP.NE.AND UP0, UPT, UR59, URZ, UPT ;  /* 0x000000ff3b00728c */ /* 0x000fc8000bf05270 */
[----:B------:R-:W-:-:S09]  /*2f60*/  UISETP.NE.OR UP0, UPT, UR17, 0x1, UP0 ;  /* 0x000000011100788c */ /* 0x000fd20008705670 */
[----:B------:R-:W-:Y:S05]  /*2f70*/  BRA.U UP0, `(.L_x_51) ;  /* 0x0000000500487547 */ /* 0x000fea000b800000 */
[----:B------:R-:W-:Y:S01]  /*2f80*/  ISETP.GE.U32.AND P2, PT, R3, 0x8, PT ;  /* 0x000000080300780c */ /* 0x000fe20003f46070 */
[----:B------:R-:W-:Y:S01]  /*2f90*/  IMAD.MOV.U32 R12, RZ, RZ, 0x1 ;  /* 0x00000001ff0c7424 */ /* 0x000fe200078e00ff */
[----:B------:R-:W-:Y:S02]  /*2fa0*/  CS2R R10, SRZ ;  /* 0x00000000000a7805 */ /* 0x000fe4000001ff00 */
[----:B------:R-:W-:Y:S01]  /*2fb0*/  CS2R R8, SRZ ;  /* 0x0000000000087805 */ /* 0x000fe2000001ff00 */
[----:B------:R-:W-:Y:S01]  /*2fc0*/  UMOV UR6, 0x400 ;  /* 0x0000040000067882 */ /* 0x000fe20000000000 */
[----:B------:R-:W-:Y:S01]  /*2fd0*/  UMOV UR5, URZ ;  /* 0x000000ff00057c82 */ /* 0x000fe20008000000 */
[----:B------:R-:W-:-:S12]  /*2fe0*/  ULEA UR6, UR59, UR6, 0x18 ;  /* 0x000000063b067291 */ /* 0x000fd8000f8ec0ff */
.L_x_55:
[----:B------:R-:W-:Y:S02]  /*2ff0*/  LEA R0, R8, UR6, 0x3 ;  /* 0x0000000608007c11 */ /* 0x000fe4000f8e18ff */
[----:B------:R-:W-:-:S03]  /*3000*/  SHF.L.U32 R5, R9, 0x1f, RZ ;  /* 0x0000001f09057819 */ /* 0x000fc600000006ff */
[----:B------:R-:W-:Y:S01]  /*3010*/  VIADD R4, R0, 0xd0 ;  /* 0x000000d000047836 */ /* 0x000fe20000000000 */
[----:B------:R-:W1:Y:S02]  /*3020*/  SYNCS.PHASECHK.TRANS64.TRYWAIT P0, [R0+URZ+0xc0], R5 ;  /* 0x0000c005000075a7 */ /* 0x000e6400080011ff */
[----:B-1----:R-:W-:Y:S05]  /*3030*/  @!P0 BRA `(.L_x_52) ;  /* 0x0000009800c48947 */ /* 0x002fea0003800000 */
.L_x_163:
[----:B------:R-:W-:Y:S01]  /*3040*/  ULEA UR4, UR5, UR6, 0x3 ;  /* 0x0000000605047291 */ /* 0x000fe2000f8e18ff */
[----:B------:R-:W-:Y:S01]  /*3050*/  PRMT R4, RZ, 0x654, R4 ;  /* 0x00000654ff047816 */ /* 0x000fe20000000004 */
[----:B-1----:R-:W-:Y:S01]  /*3060*/  @!P2 IMAD.MOV.U32 R5, RZ, RZ, 0x10 ;  /* 0x00000010ff05a424 */ /* 0x002fe200078e00ff */
[----:B------:R-:W-:Y:S01]  /*3070*/  SHF.L.U32 R7, R12, 0x1f, RZ ;  /* 0x0000001f0c077819 */ /* 0x000fe200000006ff */
[----:B------:R-:W-:Y:S01]  /*3080*/  UIADD3 UR7, UPT, UPT, UR4, 0x90, URZ ;  /* 0x0000009004077890 */ /* 0x000fe2000fffe0ff */
[----:B------:R1:W-:Y:S05]  /*3090*/  SYNCS.ARRIVE.TRANS64.RED.A1T0 RZ, [R4+URZ], RZ ;  /* 0x000000ff04ff79a7 */ /* 0x0003ea00081004ff */
[----:B------:R-:W-:Y:S01]  /*30a0*/  IMAD.U32 R0, RZ, RZ, UR7 ;  /* 0x00000007ff007e24 */ /* 0x000fe2000f8e00ff */
[----:B------:R-:W2:Y:S04]  /*30b0*/  SYNCS.PHASECHK.TRANS64.TRYWAIT P0, [UR4+0xa0], R7 ;  /* 0x0000a007ff0075a7 */ /* 0x000ea80008001104 */
[----:B------:R-:W-:Y:S01]  /*30c0*/  PRMT R13, R3, 0x654, R0 ;  /* 0x00000654030d7816 */ /* 0x000fe20000000000 */
[----:B-12---:R-:W-:Y:S06]  /*30d0*/  @!P0 BRA `(.L_x_53) ;  /* 0x0000009800b08947 */ /* 0x006fec0003800000 */
.L_x_165:
[----:B------:R-:W-:Y:S01]  /*30e0*/  ULEA UR8, UR5, UR6, 0x4 ;  /* 0x0000000605087291 */ /* 0x000fe2000f8e20ff */
[----:B------:R-:W-:Y:S01]  /*30f0*/  SEL R2, R13, R2, !P2 ;  /* 0x000000020d027207 */ /* 0x000fe20005000000 */
[----:B------:R-:W-:Y:S01]  /*3100*/  UIADD3 UR9, UPT, UPT, UR4, 0x90, URZ ;  /* 0x0000009004097890 */ /* 0x000fe2000fffe0ff */
[----:B-1----:R-:W-:Y:S01]  /*3110*/  LEA R0, R11, UR6, 0x3 ;  /* 0x000000060b007c11 */ /* 0x002fe2000f8e18ff */
[----:B------:R-:W-:Y:S01]  /*3120*/  UIADD3 UR8, UPT, UPT, UR8, 0xf0, URZ ;  /* 0x000000f008087890 */ /* 0x000fe2000fffe0ff */
[----:B------:R1:W-:Y:S01]  /*3130*/  @!P2 SYNCS.ARRIVE.TRANS64.RED RZ, [R2+URZ], R5 ;  /* 0x0000000502ffa9a7 */ /* 0x0003e200080004ff */
[----:B------:R-:W-:Y:S01]  /*3140*/  UIADD3 UR4, UPT, UPT, UR5, 0x1, URZ ;  /* 0x0000000105047890 */ /* 0x000fe2000fffe0ff */
[----:B------:R-:W-:-:S03]  /*3150*/  VIADD R8, R8, 0x1 ;  /* 0x0000000108087836 */ /* 0x000fc60000000000 */
[----:B------:R-:W-:Y:S02]  /*3160*/  UISETP.NE.AND UP0, UPT, UR4, 0x2, UPT ;  /* 0x000000020400788c */ /* 0x000fe4000bf05270 */
[----:B------:R-:W-:Y:S01]  /*3170*/  ISETP.NE.AND P0, PT, R8, 0x2, PT ;  /* 0x000000020800780c */ /* 0x000fe20003f05270 */
[----:B------:R-:W-:Y:S06]  /*3180*/  UGETNEXTWORKID.BROADCAST [UR8], [UR9] ;  /* 0x00000000080073ca */ /* 0x000fec0008000100 */
[----:B------:R-:W-:Y:S02]  /*3190*/  USEL UR7, URZ, 0x1, UP0 ;  /* 0x00000001ff077887 */ /* 0x000fe40008000000 */
[----:B------:R-:W-:-:S04]  /*31a0*/  USEL UR5, UR4, URZ, UP0 ;  /* 0x000000ff04057287 */ /* 0x000fc80008000000 */
[----:B------:R-:W-:Y:S02]  /*31b0*/  LOP3.LUT R12, R12, UR7, RZ, 0x3c, !PT ;  /* 0x000000070c0c7c12 */ /* 0x000fe4000f8e3cff */
[----:B-1----:R-:W-:-:S04]  /*31c0*/  SHF.L.U32 R5, R10, 0x1f, RZ ;  /* 0x0000001f0a057819 */ /* 0x002fc800000006ff */
[----:B------:R-:W1:Y:S02]  /*31d0*/  SYNCS.PHASECHK.TRANS64.TRYWAIT P1, [R0+URZ+0x90], R5 ;  /* 0x00009005000075a7 */ /* 0x000e6400080211ff */
[----:B-1----:R-:W-:Y:S05]  /*31e0*/  @!P1 BRA `(.L_x_54) ;  /* 0x0000009800849947 */ /* 0x002fea0003800000 */
.L_x_166:
[C---:B------:R-:W-:Y:S01]  /*31f0*/  LEA R4, R11.reuse, UR6, 0x4 ;  /* 0x000000060b047c11 */ /* 0x040fe2000f8e20ff */
[----:B-1----:R-:W-:Y:S01]  /*3200*/  VIADD R0, R0, 0xa0 ;  /* 0x000000a000007836 */ /* 0x002fe20000000000 */
[----:B------:R-:W-:Y:S01]  /*3210*/  SEL R8, R8, RZ, P0 ;  /* 0x000000ff08087207 */ /* 0x000fe20000000000 */
[----:B------:R-:W-:-:S03]  /*3220*/  VIADD R11, R11, 0x1 ;  /* 0x000000010b0b7836 */ /* 0x000fc60000000000 */
[----:B------:R-:W1:Y:S01]  /*3230*/  LDS.128 R4, [R4+0xf0] ;  /* 0x0000f00004047984 */ /* 0x000e620000000c00 */
[----:B------:R-:W-:Y:S02]  /*3240*/  PRMT R0, RZ, 0x654, R0 ;  /* 0x00000654ff007816 */ /* 0x000fe40000000000 */
[C---:B------:R-:W-:Y:S01]  /*3250*/  ISETP.NE.AND P1, PT, R11.reuse, 0x2, PT ;  /* 0x000000020b00780c */ /* 0x040fe20003f25270 */
[----:B------:R-:W-:Y:S01]  /*3260*/  @!PT LDS RZ, [RZ] ;  /* 0x00000000fffff984 */ /* 0x000fe20000000800 */
[----:B------:R-:W-:Y:S01]  /*3270*/  @!PT LDS RZ, [RZ] ;  /* 0x00000000fffff984 */ /* 0x000fe20000000800 */
[----:B------:R-:W-:Y:S01]  /*3280*/  @!PT LDS RZ, [RZ] ;  /* 0x00000000fffff984 */ /* 0x000fe20000000800 */
[----:B------:R-:W-:Y:S01]  /*3290*/  @!PT LDS RZ, [RZ] ;  /* 0x00000000fffff984 */ /* 0x000fe20000000800 */
[----:B------:R2:W-:Y:S06]  /*32a0*/  MEMBAR.ALL.CTA ;  /* 0x0000000000007992 */ /* 0x0005ec0000008000 */
[----:B--2---:R-:W2:Y:S01]  /*32b0*/  FENCE.VIEW.ASYNC.S ;  /* 0x00000000000073c6 */ /* 0x004ea20000000000 */
[----:B------:R-:W-:Y:S01]  /*32c0*/  SEL R11, R11, RZ, P1 ;  /* 0x000000ff0b0b7207 */ /* 0x000fe20000800000 */
[----:B--2---:R2:W-:Y:S01]  /*32d0*/  SYNCS.ARRIVE.TRANS64.RED.A1T0 RZ, [R0+URZ], RZ ;  /* 0x000000ff00ff79a7 */ /* 0x0045e200081004ff */
[----:B-1----:R-:W-:-:S02]  /*32e0*/  LOP3.LUT P3, RZ, R6, 0x1, RZ, 0xc0, !PT ;  /* 0x0000000106ff7812 */ /* 0x002fc4000786c0ff */
[----:B------:R-:W-:-:S04]  /*32f0*/  SEL R5, RZ, 0x1, P1 ;  /* 0x00000001ff057807 */ /* 0x000fc80000800000 */
[----:B------:R-:W-:Y:S02]  /*3300*/  LOP3.LUT R10, R10, R5, RZ, 0x3c, !PT ;  /* 0x000000050a0a7212 */ /* 0x000fe400078e3cff */
[----:B--2---:R-:W-:-:S04]  /*3310*/  SEL R0, RZ, 0x1, P0 ;  /* 0x00000001ff007807 */ /* 0x004fc80000000000 */
[----:B------:R-:W-:Y:S01]  /*3320*/  LOP3.LUT R9, R9, R0, RZ, 0x3c, !PT ;  /* 0x0000000009097212 */ /* 0x000fe200078e3cff */
[----:B------:R-:W-:Y:S06]  /*3330*/  @P3 BRA `(.L_x_55) ;  /* 0xfffffffc002c3947 */ /* 0x000fec000383ffff */
[----:B------:R-:W-:Y:S01]  /*3340*/  ULEA UR4, UR5, UR6, 0x3 ;  /* 0x0000000605047291 */ /* 0x000fe2000f8e18ff */
[----:B------:R-:W-:-:S08]  /*3350*/  SHF.L.U32 R3, R12, 0x1f, RZ ;  /* 0x0000001f0c037819 */ /* 0x000fd000000006ff */
[----:B------:R-:W1:Y:S02]  /*3360*/  SYNCS.PHASECHK.TRANS64 P0, [UR4+0xa0], R3 ;  /* 0x0000a003ff0075a7 */ /* 0x000e640008001004 */
[----:B-1----:R-:W-:Y:S05]  /*3370*/  @P0 BRA `(.L_x_56) ;  /* 0x0000000000080947 */ /* 0x002fea0003800000 */
[----:B------:R-:W1:Y:S02]  /*3380*/  SYNCS.PHASECHK.TRANS64.TRYWAIT P0, [UR4+0xa0], R3 ;  /* 0x0000a003ff0075a7 */ /* 0x000e640008001104 */
[----:B-1----:R-:W-:Y:S05]  /*3390*/  @!P0 BRA `(.L_x_57) ;  /* 0x00000098002c8947 */ /* 0x002fea0003800000 */
.L_x_56:
[----:B------:R-:W-:-:S04]  /*33a0*/  UIADD3 UR7, UPT, UPT, UR5, 0x1, URZ ;  /* 0x0000000105077890 */ /* 0x000fc8000fffe0ff */
[----:B------:R-:W-:-:S04]  /*33b0*/  UISETP.NE.AND UP0, UPT, UR7, 0x2, UPT ;  /* 0x000000020700788c */ /* 0x000fc8000bf05270 */
[----:B------:R-:W-:Y:S02]  /*33c0*/  USEL UR8, URZ, 0x1, UP0 ;  /* 0x00000001ff087887 */ /* 0x000fe40008000000 */
[----:B------:R-:W-:-:S04]  /*33d0*/  USEL UR7, UR7, URZ, UP0 ;  /* 0x000000ff07077287 */ /* 0x000fc80008000000 */
[----:B------:R-:W-:Y:S01]  /*33e0*/  ULEA UR7, UR7, UR6, 0x3 ;  /* 0x0000000607077291 */ /* 0x000fe2000f8e18ff */
[----:B-1----:R-:W-:-:S04]  /*33f0*/  LOP3.LUT R3, R12, UR8, RZ, 0x3c, !PT ;  /* 0x000000080c037c12 */ /* 0x002fc8000f8e3cff */
[----:B------:R-:W-:-:S04]  /*3400*/  SHF.L.U32 R0, R3, 0x1f, RZ ;  /* 0x0000001f03007819 */ /* 0x000fc800000006ff */
[----:B------:R-:W1:Y:S02]  /*3410*/  SYNCS.PHASECHK.TRANS64 P0, [UR7+0xa0], R0 ;  /* 0x0000a000ff0075a7 */ /* 0x000e640008001007 */
[----:B-1----:R-:W-:Y:S05]  /*3420*/  @P0 EXIT ;  /* 0x000000000000094d */ /* 0x002fea0003800000 */
[----:B------:R-:W-:Y:S02]  /*3430*/  SHF.L.U32 R3, R3, 0x1f, RZ ;  /* 0x0000001f03037819 */ /* 0x000fe400000006ff */
[----:B------:R-:W-:-:S07]  /*3440*/  MOV R0, UR7 ;  /* 0x0000000700007c02 */ /* 0x000fce0008000f00 */
.L_x_58:
[----:B-1----:R1:W2:Y:S02]  /*3450*/  SYNCS.PHASECHK.TRANS64.TRYWAIT P0, [R0+URZ+0xa0], R3 ;  /* 0x0000a003000075a7 */ /* 0x0022a400080011ff */
[----:B--2---:R-:W-:Y:S05]  /*3460*/  @!P0 NANOSLEEP.SYNCS 0x989680 ;  /* 0x009896800000895d */ /* 0x004fea0003900000 */
[----:B------:R-:W2:Y:S02]  /*3470*/  @!P0 SYNCS.PHASECHK.TRANS64 P0, [R0+URZ+0xa0], R3 ;  /* 0x0000a003000085a7 */ /* 0x000ea400080010ff */
[----:B--2---:R-:W-:Y:S05]  /*3480*/  @P0 EXIT ;  /* 0x000000000000094d */ /* 0x004fea0003800000 */
[----:B------:R-:W-:Y:S05]  /*3490*/  BRA `(.L_x_58) ;  /* 0xfffffffc00ec7947 */ /* 0x000fea000383ffff */
.L_x_51:
[----:B------:R-:W-:Y:S05]  /*34a0*/  BRA.U UP5, `(.L_x_59) ;  /* 0x0000001905d47547 */ /* 0x000fea000b800000 */
[----:B------:R-:W-:Y:S01]  /*34b0*/  UMOV UR4, 0x40 ;  /* 0x0000004000047882 */ /* 0x000fe20000000000 */
[----:B------:R-:W-:Y:S01]  /*34c0*/  NOP ;  /* 0x0000000000007918 */ /* 0x000fe20000000000 */
[----:B------:R-:W-:Y:S01]  /*34d0*/  ULEA UR5, UR59, UR4, 0x18 ;  /* 0x000000043b057291 */ /* 0x000fe2000f8ec0ff */
[----:B------:R-:W-:Y:S02]  /*34e0*/  UMOV UR6, 0x400 ;  /* 0x0000040000067882 */ /* 0x000fe40000000000 */
[----:B------:R-:W-:-:S06]  /*34f0*/  ULEA UR6, UR59, UR6, 0x18 ;  /* 0x000000063b067291 */ /* 0x000fcc000f8ec0ff */
[----:B------:R-:W1:Y:S02]  /*3500*/  LDS.U8 R3, [UR5+0x1c] ;  /* 0x00001c05ff037984 */ /* 0x000e640008000000 */
[----:B-1----:R-:W-:-:S13]  /*3510*/  ISETP.NE.AND P0, PT, R3, RZ, PT ;  /* 0x000000ff0300720c */ /* 0x002fda0003f05270 */
[----:B------:R-:W-:Y:S05]  /*3520*/  @P0 BRA `(.L_x_60) ;  /* 0x00000004000c0947 */ /* 0x000fea0003800000 */
[----:B------:R-:W-:Y:S02]  /*3530*/  UISETP.NE.U32.AND UP1, UPT, UR27, 0x1, UPT ;  /* 0x000000011b00788c */ /* 0x000fe4000bf25070 */
[----:B------:R-:W-:Y:S02]  /*3540*/  ULOP3.LUT UR59, UR59, 0x1, URZ, 0x3c, !UPT ;  /* 0x000000013b3b7892 */ /* 0x000fe4000f8e3cff */
[----:B------:R-:W-:-:S05]  /*3550*/  UIADD3 UR7, UPT, UPT, UR5, 0x8, URZ ;  /* 0x0000000805077890 */ /* 0x000fca000fffe0ff */
[----:B------:R-:W-:Y:S07]  /*3560*/  BRA.U !UP1, `(.L_x_61) ;  /* 0x00000001099c7547 */ /* 0x000fee000b800000 */
[----:B------:R-:W-:Y:S01]  /*3570*/  ELECT P0, URZ, PT ;  /* 0x0000000000ff782f */ /* 0x000fe20003800000 */
[----:B------:R-:W-:-:S12]  /*3580*/  BSSY B0, `(.L_x_61) ;  /* 0x0000025000007945 */ /* 0x000fd80003800000 */
[----:B------:R-:W-:Y:S05]  /*3590*/  @!P0 BRA `(.L_x_62) ;  /* 0x00000000008c8947 */ /* 0x000fea0003800000 */
[----:B------:R-:W-:-:S05]  /*35a0*/  UMOV UR4, 0x10 ;  /* 0x0000001000047882 */ /* 0x000fca0000000000 */
[----:B------:R-:W-:Y:S04]  /*35b0*/  DEPBAR.LE SB1, 0x36 ;  /* 0x00009d800000791a */ /* 0x000fe80000000000 */
[----:B------:R-:W1:Y:S02]  /*35c0*/  UTCATOMSWS.2CTA.FIND_AND_SET.ALIGN UP0, UR4, UR4 ;  /* 0x00000004000475e3 */ /* 0x000e640008200800 */
[----:B-1----:R-:W-:Y:S01]  /*35d0*/  MOV R10, UR4 ;  /* 0x00000004000a7c02 */ /* 0x002fe20008000f00 */
[----:B------:R-:W-:Y:S06]  /*35e0*/  BRA.U UP0, `(.L_x_63) ;  /* 0x0000000100187547 */ /* 0x000fec000b800000 */
.L_x_64:
[----:B------:R-:W-:Y:S05]  /*35f0*/  NANOSLEEP 0x64 ;  /* 0x000000640000795d */ /* 0x000fea0003800000 */
[----:B------:R-:W-:-:S05]  /*3600*/  UMOV UR4, 0x10 ;  /* 0x0000001000047882 */ /* 0x000fca0000000000 */
[----:B------:R-:W-:Y:S04]  /*3610*/  DEPBAR.LE SB1, 0x36 ;  /* 0x00009d800000791a */ /* 0x000fe80000000000 */
[----:B------:R-:W1:Y:S02]  /*3620*/  UTCATOMSWS.2CTA.FIND_AND_SET.ALIGN UP0, UR4, UR4 ;  /* 0x00000004000475e3 */ /* 0x000e640008200800 */
[----:B-1----:R-:W-:Y:S01]  /*3630*/  MOV R10, UR4 ;  /* 0x00000004000a7c02 */ /* 0x002fe20008000f00 */
[----:B------:R-:W-:Y:S05]  /*3640*/  BRA.U !UP0, `(.L_x_64) ;  /* 0xfffffffd08e87547 */ /* 0x000fea000b83ffff */
.L_x_63:
[----:B------:R-:W1:Y:S01]  /*3650*/  LDS R6, [UR5+0x10] ;  /* 0x00001005ff067984 */ /* 0x000e620008000800 */
[----:B------:R-:W-:Y:S01]  /*3660*/  IMAD.U32 R3, RZ, RZ, UR6 ;  /* 0x00000006ff037e24 */ /* 0x000fe2000f8e00ff */
[----:B------:R-:W-:-:S03]  /*3670*/  MOV R4, UR59 ;  /* 0x0000003b00047c02 */ /* 0x000fc60008000f00 */
[----:B------:R-:W-:Y:S01]  /*3680*/  VIADD R3, R3, 0x110 ;  /* 0x0000011003037836 */ /* 0x000fe20000000000 */
[----:B-1----:R-:W-:-:S04]  /*3690*/  SHF.L.U32 R6, R6, 0x1f, RZ ;  /* 0x0000001f06067819 */ /* 0x002fc800000006ff */
[----:B------:R-:W1:Y:S02]  /*36a0*/  SYNCS.PHASECHK.TRANS64.TRYWAIT P0, [UR5+0x8], R6 ;  /* 0x00000806ff0075a7 */ /* 0x000e640008001105 */
[----:B-1----:R-:W-:Y:S05]  /*36b0*/  @P0 BRA `(.L_x_65) ;  /* 0x0000000000080947 */ /* 0x002fea0003800000 */
[----:B------:R-:W1:Y:S02]  /*36c0*/  SYNCS.PHASECHK.TRANS64.TRYWAIT P0, [UR5+0x8], R6 ;  /* 0x00000806ff0075a7 */ /* 0x000e640008001105 */
[----:B-1----:R-:W-:Y:S05]  /*36d0*/  @!P0 BRA `(.L_x_66) ;  /* 0x0000009400748947 */ /* 0x002fea0003800000 */
.L_x_65:
[----:B------:R-:W-:Y:S01]  /*36e0*/  PRMT R4, R4, 0x654, R3 ;  /* 0x0000065404047816 */ /* 0x000fe20000000003 */
[----:B------:R-:W-:Y:S01]  /*36f0*/  HFMA2 R3, -RZ, RZ, 0, 5.9604644775390625e-08 ;  /* 0x00000001ff037431 */ /* 0x000fe200000001ff */
[----:B------:R-:W-:Y:S01]  /*3700*/  UPRMT UR4, UR59, 0x654, UR7 ;  /* 0x000006543b047896 */ /* 0x000fe20008000007 */
[----:B------:R-:W-:Y:S02]  /*3710*/  IMAD.MOV.U32 R7, RZ, RZ, 0xffff ;  /* 0x0000ffffff077424 */ /* 0x000fe400078e00ff */
[----:B-1----:R-:W-:Y:S02]  /*3720*/  IMAD.MOV.U32 R6, RZ, RZ, 0x4 ;  /* 0x00000004ff067424 */ /* 0x002fe400078e00ff */
[----:B------:R-:W-:Y:S01]  /*3730*/  IMAD.SHL.U32 R9, R10, 0x20, RZ ;  /* 0x000000200a097824 */ /* 0x000fe200078e00ff */
[----:B------:R-:W-:Y:S02]  /*3740*/  MOV R5, UR4 ;  /* 0x0000000400057c02 */ /* 0x000fe40008000f00 */
[-C--:B------:R-:W-:Y:S01]  /*3750*/  SHF.L.U32 R8, R7, R10.reuse, RZ ;  /* 0x0000000a07087219 */ /* 0x080fe200000006ff */
[----:B------:R1:W-:Y:S01]  /*3760*/  SYNCS.ARRIVE.TRANS64.RED RZ, [UR4], R6 ;  /* 0x00000006ffff79a7 */ /* 0x0003e20008000404 */
[----:B------:R-:W-:Y:S01]  /*3770*/  SHF.L.U32 R7, R3, R10, RZ ;  /* 0x0000000a03077219 */ /* 0x000fe200000006ff */
[----:B------:R1:W-:Y:S04]  /*3780*/  STS [UR6+0x110], R9 ;  /* 0x00011009ff007988 */ /* 0x0003e80008000806 */
[----:B------:R1:W-:Y:S04]  /*3790*/  STAS [R4.64], R10 ;  /* 0x0000000a04007dbd */ /* 0x0003e8000c0008ff */
[----:B------:R1:W-:Y:S04]  /*37a0*/  ATOMS.OR RZ, [UR5+0x14], R8 ;  /* 0x00001408ffff798c */ /* 0x0003e8000b000005 */
[----:B------:R1:W-:Y:S04]  /*37b0*/  ATOMS.OR RZ, [UR5+0x18], R7 ;  /* 0x00001807ffff798c */ /* 0x0003e8000b000005 */
[----:B------:R1:W-:Y:S02]  /*37c0*/  ATOMS.XOR RZ, [UR5+0x10], R3 ;  /* 0x00001003ffff798c */ /* 0x0003e4000b800005 */
.L_x_62:
[----:B------:R-:W-:Y:S05]  /*37d0*/  BSYNC B0 ;  /* 0x0000000000007941 */ /* 0x000fea0003800000 */
.L_x_61:
[----:B------:R-:W-:Y:S05]  /*37e0*/  BRA.U UP1, `(.L_x_67) ;  /* 0x00000001016c7547 */ /* 0x000fea000b800000 */
[----:B------:R-:W-:-:S03]  /*37f0*/  UMOV UR4, 0xffffffff ;  /* 0xffffffff00047882 */ /* 0x000fc60000000000 */
[----:B------:R-:W-:Y:S05]  /*3800*/  BRA.DIV UR4, `(.L_x_68) ;  /* 0x0000009604407947 */ /* 0x000fea000b800000 */
[----:B------:R-:W-:-:S13]  /*3810*/  ELECT P6, URZ, PT ;  /* 0x0000000000ff782f */ /* 0x000fda00038c0000 */
.L_x_170:
[----:B------:R-:W-:Y:S05]  /*3820*/  @!P6 BRA `(.L_x_67) ;  /* 0x00000000005ce947 */ /* 0x000fea0003800000 */
[----:B-1----:R-:W1:Y:S02]  /*3830*/  LDS R4, [UR5+0x10] ;  /* 0x00001005ff047984 */ /* 0x002e640008000800 */
[----:B-1----:R-:W-:-:S04]  /*3840*/  SHF.L.U32 R4, R4, 0x1f, RZ ;  /* 0x0000001f04047819 */ /* 0x002fc800000006ff */
[----:B------:R-:W1:Y:S02]  /*3850*/  SYNCS.PHASECHK.TRANS64.TRYWAIT P0, [UR5+0x8], R4 ;  /* 0x00000804ff0075a7 */ /* 0x000e640008001105 */
[----:B-1----:R-:W-:Y:S05]  /*3860*/  @P0 BRA `(.L_x_69) ;  /* 0x0000000000080947 */ /* 0x002fea0003800000 */
[----:B------:R-:W1:Y:S02]  /*3870*/  SYNCS.PHASECHK.TRANS64.TRYWAIT P0, [UR5+0x8], R4 ;  /* 0x00000804ff0075a7 */ /* 0x000e640008001105 */
[----:B-1----:R-:W-:Y:S05]  /*3880*/  @!P0 BRA `(.L_x_70) ;  /* 0x0000009400408947 */ /* 0x002fea0003800000 */
.L_x_69:
[----:B------:R-:W2:Y:S01]  /*3890*/  LDS R6, [UR6+0x110] ;  /* 0x00011006ff067984 */ /* 0x000ea20008000800 */
[----:B-1----:R-:W-:Y:S02]  /*38a0*/  HFMA2 R3, -RZ, RZ, 0, 5.9604644775390625e-08 ;  /* 0x00000001ff037431 */ /* 0x002fe400000001ff */
[----:B------:R-:W-:Y:S01]  /*38b0*/  IMAD.MOV.U32 R4, RZ, RZ, 0xffff ;  /* 0x0000ffffff047424 */ /* 0x000fe200078e00ff */
[----:B------:R-:W-:Y:S01]  /*38c0*/  UPRMT UR4, UR59, 0x654, UR7 ;  /* 0x000006543b047896 */ /* 0x000fe20008000007 */
[----:B--2---:R-:W-:-:S03]  /*38d0*/  IMAD.SHL.U32 R5, R6, 0x20, RZ ;  /* 0x0000002006057824 */ /* 0x004fc600078e00ff */
[-C--:B------:R-:W-:Y:S02]  /*38e0*/  SHF.L.U32 R4, R4, R6.reuse, RZ ;  /* 0x0000000604047219 */ /* 0x080fe400000006ff */
[----:B------:R-:W-:Y:S01]  /*38f0*/  SHF.L.U32 R6, R3, R6, RZ ;  /* 0x0000000603067219 */ /* 0x000fe200000006ff */
[----:B------:R2:W-:Y:S04]  /*3900*/  STS [UR6+0x110], R5 ;  /* 0x00011005ff007988 */ /* 0x0005e80008000806 */
[----:B------:R2:W-:Y:S04]  /*3910*/  ATOMS.OR RZ, [UR5+0x14], R4 ;  /* 0x00001404ffff798c */ /* 0x0005e8000b000005 */
[----:B------:R2:W-:Y:S01]  /*3920*/  ATOMS.OR RZ, [UR5+0x18], R6 ;  /* 0x00001806ffff798c */ /* 0x0005e2000b000005 */
[----:B------:R-:W-:Y:S03]  /*3930*/  SYNCS.ARRIVE.TRANS64.RED.A1T0 RZ, [UR4], RZ ;  /* 0x000000ffffff79a7 */ /* 0x000fe60008100404 */
[----:B------:R2:W-:Y:S01]  /*3940*/  ATOMS.XOR RZ, [UR5+0x10], R3 ;  /* 0x00001003ffff798c */ /* 0x0005e2000b800005 */
[----:B------:R-:W-:Y:S05]  /*3950*/  BRA `(.L_x_67) ;  /* 0x0000000000107947 */ /* 0x000fea0003800000 */
.L_x_60:
[----:B------:R-:W-:Y:S02]  /*3960*/  MOV R3, 0xffffffff ;  /* 0xffffffff00037802 */ /* 0x000fe40000000f00 */
[----:B------:R-:W-:-:S03]  /*3970*/  MOV R4, 0x39a0 ;  /* 0x000039a000047802 */ /* 0x000fc60000000f00 */
[----:B------:R1:W-:Y:S04]  /*3980*/  STS [UR6+0x110], R3 ;  /* 0x00011003ff007988 */ /* 0x0003e80008000806 */
[----:B-1---5:R-:W-:Y:S05]  /*3990*/  CALL.REL.NOINC `($__internal_1_$__cuda_sm10x_tcgen05_guardrail_trap_phase_invalid_during_alloc) ;  /* 0x0000009800e87944 */ /* 0x022fea0003c00000 */
.L_x_67:
[----:B------:R-:W-:Y:S05]  /*39a0*/  WARPSYNC.ALL ;  /* 0x0000000000007948 */ /* 0x000fea0003800000 */
[----:B------:R-:W3:Y:S01]  /*39b0*/  S2UR UR4, SR_CgaCtaId ;  /* 0x00000000000479c3 */ /* 0x000ee20000008800 */
[----:B------:R-:W-:Y:S01]  /*39c0*/  UMOV UR50, 0x400 ;  /* 0x0000040000327882 */ /* 0x000fe20000000000 */
[----:B------:R-:W-:-:S06]  /*39d0*/  NOP ;  /* 0x0000000000007918 */ /* 0x000fcc0000000000 */
[----:B------:R-:W-:Y:S06]  /*39e0*/  BAR.ARV 0x6, 0xa0 ;  /* 0x0182800000007b1d */ /* 0x000fec0000002000 */
[----:B------:R-:W4:Y:S01]  /*39f0*/  LDCU UR13, c[0x0][0x38c] ;  /* 0x00007180ff0d77ac */ /* 0x000f220008000800 */
[----:B------:R-:W-:Y:S02]  /*3a00*/  LOP3.LUT R2, R2, 0xffff, RZ, 0xc0, !PT ;  /* 0x0000ffff02027812 */ /* 0x000fe400078ec0ff */
[----:B-1----:R-:W-:Y:S01]  /*3a10*/  CS2R R8, SRZ ;  /* 0x0000000000087805 */ /* 0x002fe2000001ff00 */
[----:B------:R-:W-:Y:S01]  /*3a20*/  UMOV UR71, 0x1 ;  /* 0x0000000100477882 */ /* 0x000fe20000000000 */
[----:B------:R-:W-:Y:S01]  /*3a30*/  UMOV UR5, URZ ;  /* 0x000000ff00057c82 */ /* 0x000fe20008000000 */
[----:B------:R-:W-:Y:S01]  /*3a40*/  UISETP.NE.AND UP3, UPT, UR27, URZ, UPT ;  /* 0x000000ff1b00728c */ /* 0x000fe2000bf65270 */
[----:B------:R-:W-:Y:S01]  /*3a50*/  UMOV UR76, URZ ;  /* 0x000000ff004c7c82 */ /* 0x000fe20008000000 */
[----:B------:R-:W-:Y:S01]  /*3a60*/  UMOV UR74, URZ ;  /* 0x000000ff004a7c82 */ /* 0x000fe20008000000 */
[----:B---3--:R-:W-:Y:S01]  /*3a70*/  ULEA UR50, UR4, UR50, 0x18 ;  /* 0x0000003204327291 */ /* 0x008fe2000f8ec0ff */
[----:B------:R-:W-:Y:S01]  /*3a80*/  UMOV UR72, URZ ;  /* 0x000000ff00487c82 */ /* 0x000fe20008000000 */
[----:B------:R-:W-:-:S02]  /*3a90*/  UMOV UR58, URZ ;  /* 0x000000ff003a7c82 */ /* 0x000fc40008000000 */
[----:B------:R-:W-:Y:S02]  /*3aa0*/  UIADD3 UR7, UPT, UPT, UR50, 0x10800, URZ ;  /* 0x0001080032077890 */ /* 0x000fe4000fffe0ff */
[----:B------:R-:W-:Y:S02]  /*3ab0*/  UIADD3 UR4, UPT, UPT, UR50, 0x30800, URZ ;  /* 0x0003080032047890 */ /* 0x000fe4000fffe0ff */
[----:B----4-:R-:W-:Y:S01]  /*3ac0*/  UIADD3 UR13, UPT, UPT, UR13, 0xff, URZ ;  /* 0x000000ff0d0d7890 */ /* 0x010fe2000fffe0ff */
[----:B--2---:R-:W1:Y:S01]  /*3ad0*/  LDS R3, [UR50+0x110] ;  /* 0x00011032ff037984 */ /* 0x004e620008000800 */
[----:B------:R-:W-:Y:S02]  /*3ae0*/  USHF.R.U32.HI UR11, URZ, 0x4, UR7 ;  /* 0x00000004ff0b7899 */ /* 0x000fe40008011607 */
[----:B------:R-:W-:Y:S02]  /*3af0*/  USHF.R.U32.HI UR7, URZ, 0x4, UR4 ;  /* 0x00000004ff077899 */ /* 0x000fe40008011604 */
[----:B------:R-:W-:-:S02]  /*3b00*/  USHF.R.S32.HI UR10, URZ, 0x1f, UR13 ;  /* 0x0000001fff0a7899 */ /* 0x000fc4000801140d */
[----:B------:R-:W-:Y:S02]  /*3b10*/  UIADD3 UR6, UPT, UPT, UR50, 0x20800, URZ ;  /* 0x0002080032067890 */ /* 0x000fe4000fffe0ff */
[----:B------:R-:W-:Y:S02]  /*3b20*/  ULOP3.LUT UR7, UR7, 0x3fff, URZ, 0xc0, !UPT ;  /* 0x00003fff07077892 */ /* 0x000fe4000f8ec0ff */
[----:B------:R-:W-:Y:S02]  /*3b30*/  UIADD3 UR8, UPT, UPT, UR50, 0x32800, URZ ;  /* 0x0003280032087890 */ /* 0x000fe4000fffe0ff */
[----:B------:R-:W-:Y:S02]  /*3b40*/  ULEA.HI UR4, UR10, UR13, URZ, 0x8 ;  /* 0x0000000d0a047291 */ /* 0x000fe4000f8f40ff */
[----:B------:R-:W-:Y:S02]  /*3b50*/  USHF.R.U32.HI UR9, URZ, 0x4, UR6 ;  /* 0x00000004ff097899 */ /* 0x000fe40008011606 */
[----:B------:R-:W-:-:S02]  /*3b60*/  ULOP3.LUT UR11, UR11, 0x3fff, URZ, 0xc0, !UPT ;  /* 0x00003fff0b0b7892 */ /* 0x000fc4000f8ec0ff */
[----:B------:R-:W-:Y:S02]  /*3b70*/  ULOP3.LUT UR69, UR7, 0x10000, URZ, 0xfc, !UPT ;  /* 0x0001000007457892 */ /* 0x000fe4000f8efcff */
[----:B------:R-:W-:Y:S02]  /*3b80*/  USHF.R.U32.HI UR6, URZ, 0x4, UR8 ;  /* 0x00000004ff067899 */ /* 0x000fe40008011608 */
[----:B------:R-:W-:Y:S02]  /*3b90*/  ULOP3.LUT UR9, UR9, 0x3fff, URZ, 0xc0, !UPT ;  /* 0x00003fff09097892 */ /* 0x000fe4000f8ec0ff */
[----:B------:R-:W-:Y:S02]  /*3ba0*/  ULOP3.LUT UR51, UR11, 0x10000, URZ, 0xfc, !UPT ;  /* 0x000100000b337892 */ /* 0x000fe4000f8efcff */
[----:B------:R-:W-:Y:S02]  /*3bb0*/  ULOP3.LUT UR6, UR6, 0x3fff, URZ, 0xc0, !UPT ;  /* 0x00003fff06067892 */ /* 0x000fe4000f8ec0ff */
[----:B------:R-:W-:-:S02]  /*3bc0*/  UIADD3 UR14, UPT, UPT, UR50, 0xb0, URZ ;  /* 0x000000b0320e7890 */ /* 0x000fc4000fffe0ff */
[----:B------:R-:W-:Y:S02]  /*3bd0*/  ULOP3.LUT UR68, UR9, 0x10000, URZ, 0xfc, !UPT ;  /* 0x0001000009447892 */ /* 0x000fe4000f8efcff */
[----:B------:R-:W-:Y:S02]  /*3be0*/  ULOP3.LUT UR70, UR6, 0x10000, URZ, 0xfc, !UPT ;  /* 0x0001000006467892 */ /* 0x000fe4000f8efcff */
[----:B------:R-:W-:Y:S01]  /*3bf0*/  USHF.R.S32.HI UR17, URZ, 0x8, UR4 ;  /* 0x00000008ff117899 */ /* 0x000fe20008011404 */
[----:B------:R-:W-:Y:S01]  /*3c00*/  UMOV UR56, URZ ;  /* 0x000000ff00387c82 */ /* 0x000fe20008000000 */
[----:B------:R-:W-:Y:S01]  /*3c10*/  UMOV UR54, URZ ;  /* 0x000000ff00367c82 */ /* 0x000fe20008000000 */
[----:B------:R-:W-:Y:S01]  /*3c20*/  UMOV UR52, URZ ;  /* 0x000000ff00347c82 */ /* 0x000fe20008000000 */
[----:B-1----:R-:W-:Y:S01]  /*3c30*/  R2UR UR12, R3 ;  /* 0x00000000030c72ca */ /* 0x002fe200000e0000 */
[----:B------:R-:W-:Y:S02]  /*3c40*/  IMAD.U32 R3, RZ, RZ, UR14 ;  /* 0x0000000eff037e24 */ /* 0x000fe4000f8e00ff */
[----:B------:R-:W-:-:S02]  /*3c50*/  IMAD.U32 R10, RZ, RZ, UR17 ;  /* 0x00000011ff0a7e24 */ /* 0x000fc4000f8e00ff */
[----:B------:R-:W-:-:S08]  /*3c60*/  IMAD.MOV.U32 R3, RZ, RZ, RZ ;  /* 0x000000ffff037224 */ /* 0x000fd000078e00ff */
[----:B------:R-:W-:Y:S02]  /*3c70*/  UIADD3 UR60, UPT, UPT, UR12, 0x1cc, URZ ;  /* 0x000001cc0c3c7890 */ /* 0x000fe4000fffe0ff */
[----:B------:R-:W-:Y:S02]  /*3c80*/  UIADD3 UR64, UPT, UPT, UR12, 0x1c4, URZ ;  /* 0x000001c40c407890 */ /* 0x000fe4000fffe0ff */
[----:B------:R-:W-:Y:S02]  /*3c90*/  USHF.R.U32.HI UR13, URZ, 0x11, UR60 ;  /* 0x00000011ff0d7899 */ /* 0x000fe4000801163c */
[----:B------:R-:W-:Y:S02]  /*3ca0*/  USHF.R.U32.HI UR7, URZ, 0x11, UR64 ;  /* 0x00000011ff077899 */ /* 0x000fe40008011640 */
[----:B------:R-:W-:Y:S02]  /*3cb0*/  UIADD3 UR66, UPT, UPT, UR12, 0x1c0, URZ ;  /* 0x000001c00c427890 */ /* 0x000fe4000fffe0ff */
[----:B------:R-:W-:-:S02]  /*3cc0*/  UIADD3 UR67, UPT, UPT, UR12, 0x1d0, URZ ;  /* 0x000001d00c437890 */ /* 0x000fc4000fffe0ff */
[----:B------:R-:W-:Y:S02]  /*3cd0*/  ULOP3.LUT UR11, UR7, 0x6000, URZ, 0xc0, !UPT ;  /* 0x00006000070b7892 */ /* 0x000fe4000f8ec0ff */
[----:B------:R-:W-:Y:S02]  /*3ce0*/  UIADD3 UR65, UPT, UPT, UR12, 0x1d8, URZ ;  /* 0x000001d80c417890 */ /* 0x000fe4000fffe0ff */
[----:B------:R-:W-:Y:S01]  /*3cf0*/  ULOP3.LUT UR7, UR13, 0x6000, URZ, 0xc0, !UPT ;  /* 0x000060000d077892 */ /* 0x000fe2000f8ec0ff */
[----:B------:R-:W-:Y:S01]  /*3d00*/  R2UR UR13, R2 ;  /* 0x00000000020d72ca */ /* 0x000fe200000e0000 */
[----:B------:R-:W-:Y:S02]  /*3d10*/  UIADD3 UR62, UPT, UPT, UR12, 0x1c8, URZ ;  /* 0x000001c80c3e7890 */ /* 0x000fe4000fffe0ff */
[----:B------:R-:W-:Y:S02]  /*3d20*/  UIADD3 UR63, UPT, UPT, UR12, 0x1e0, URZ ;  /* 0x000001e00c3f7890 */ /* 0x000fe4000fffe0ff */
[----:B------:R-:W-:-:S02]  /*3d30*/  UIADD3 UR61, UPT, UPT, UR12, 0x1e8, URZ ;  /* 0x000001e80c3d7890 */ /* 0x000fc4000fffe0ff */
[----:B------:R-:W-:Y:S02]  /*3d40*/  USHF.R.U32.HI UR9, URZ, 0x11, UR66 ;  /* 0x00000011ff097899 */ /* 0x000fe40008011642 */
[----:B------:R-:W-:Y:S02]  /*3d50*/  USHF.R.U32.HI UR8, URZ, 0x1a, UR67 ;  /* 0x0000001aff087899 */ /* 0x000fe40008011643 */
[----:B------:R-:W-:Y:S02]  /*3d60*/  USHF.R.U32.HI UR6, URZ, 0x1a, UR65 ;  /* 0x0000001aff067899 */ /* 0x000fe40008011641 */
[----:B------:R-:W-:Y:S01]  /*3d70*/  USHF.R.U32.HI UR4, URZ, 0x11, UR62 ;  /* 0x00000011ff047899 */ /* 0x000fe2000801163e */
[----:B------:R-:W-:Y:S01]  /*3d80*/  MOV R11, UR13 ;  /* 0x0000000d000b7c02 */ /* 0x000fe20008000f00 */
[----:B------:R-:W-:Y:S02]  /*3d90*/  USHF.R.U32.HI UR10, URZ, 0x1a, UR63 ;  /* 0x0000001aff0a7899 */ /* 0x000fe4000801163f */
[----:B------:R-:W-:-:S02]  /*3da0*/  USHF.R.U32.HI UR15, URZ, 0x1a, UR61 ;  /* 0x0000001aff0f7899 */ /* 0x000fc4000801163d */
[----:B------:R-:W-:Y:S02]  /*3db0*/  ULOP3.LUT UR16, UR9, 0x6000, URZ, 0xc0, !UPT ;  /* 0x0000600009107892 */ /* 0x000fe4000f8ec0ff */
[----:B------:R-:W-:Y:S02]  /*3dc0*/  ULOP3.LUT UR14, UR8, 0x30, URZ, 0xc0, !UPT ;  /* 0x00000030080e7892 */ /* 0x000fe4000f8ec0ff */
[----:B------:R-:W-:Y:S02]  /*3dd0*/  ULOP3.LUT UR9, UR6, 0x30, URZ, 0xc0, !UPT ;  /* 0x0000003006097892 */ /* 0x000fe4000f8ec0ff */
[----:B------:R-:W-:Y:S02]  /*3de0*/  ULOP3.LUT UR4, UR4, 0x6000, URZ, 0xc0, !UPT ;  /* 0x0000600004047892 */ /* 0x000fe4000f8ec0ff */
[----:B------:R-:W-:Y:S02]  /*3df0*/  ULOP3.LUT UR8, UR10, 0x30, URZ, 0xc0, !UPT ;  /* 0x000000300a087892 */ /* 0x000fe4000f8ec0ff */
[----:B------:R-:W-:-:S02]  /*3e00*/  ULOP3.LUT UR6, UR15, 0x30, URZ, 0xc0, !UPT ;  /* 0x000000300f067892 */ /* 0x000fc4000f8ec0ff */
        /* <DEDUP_REMOVED lines=8> */
[----:B------:R-:W-:Y:S02]  /*3e90*/  UIADD3 UR13, UPT, UPT, UR17, -0x1, URZ ;  /* 0xffffffff110d7890 */ /* 0x000fe4000fffe0ff */
[----:B------:R-:W-:Y:S02]  /*3ea0*/  UPRMT UR15, UR10, 0x5410, UR16 ;  /* 0x000054100a0f7896 */ /* 0x000fe40008000010 */
[----:B------:R-:W-:Y:S02]  /*3eb0*/  UPRMT UR77, UR9, 0x5410, UR11 ;  /* 0x00005410094d7896 */ /* 0x000fe4000800000b */
[----:B------:R-:W-:Y:S01]  /*3ec0*/  UPRMT UR75, UR8, 0x5410, UR4 ;  /* 0x00005410084b7896 */ /* 0x000fe20008000004 */
[----:B------:R-:W-:Y:S01]  /*3ed0*/  MOV R12, UR13 ;  /* 0x0000000d000c7c02 */ /* 0x000fe20008000f00 */
[----:B------:R-:W-:Y:S01]  /*3ee0*/  UPRMT UR73, UR6, 0x5410, UR7 ;  /* 0x0000541006497896 */ /* 0x000fe20008000007 */
[----:B------:R-:W-:Y:S01]  /*3ef0*/  MOV R15, UR15 ;  /* 0x0000000f000f7c02 */ /* 0x000fe20008000f00 */
[----:B------:R-:W-:Y:S01]  /*3f00*/  UMOV UR14, URZ ;  /* 0x000000ff000e7c82 */ /* 0x000fe20008000000 */
[----:B------:R-:W-:Y:S01]  /*3f10*/  UMOV UR59, UR15 ;  /* 0x0000000f003b7c82 */ /* 0x000fe20008000000 */
[----:B------:R-:W-:Y:S01]  /*3f20*/  IMAD.U32 R14, RZ, RZ, UR14 ;  /* 0x0000000eff0e7e24 */ /* 0x000fe2000f8e00ff */
[----:B------:R-:W-:Y:S01]  /*3f30*/  UMOV UR57, UR77 ;  /* 0x0000004d00397c82 */ /* 0x000fe20008000000 */
[----:B------:R-:W-:Y:S01]  /*3f40*/  UMOV UR55, UR75 ;  /* 0x0000004b00377c82 */ /* 0x000fe20008000000 */
[----:B------:R-:W-:-:S05]  /*3f50*/  UMOV UR53, UR73 ;  /* 0x0000004900357c82 */ /* 0x000fca0008000000 */
.L_x_83:
[C---:B------:R-:W-:Y:S02]  /*3f60*/  LEA R2, R9.reuse, UR50, 0x3 ;  /* 0x0000003209027c11 */ /* 0x040fe4000f8e18ff */
[----:B------:R-:W-:Y:S02]  /*3f70*/  SHF.L.U32 R5, R8, 0x1f, RZ ;  /* 0x0000001f08057819 */ /* 0x000fe400000006ff */
[----:B------:R-:W-:Y:S02]  /*3f80*/  LEA R4, R9, UR50, 0x4 ;  /* 0x0000003209047c11 */ /* 0x000fe4000f8e20ff */
[----:B------:R-:W1:Y:S02]  /*3f90*/  SYNCS.PHASECHK.TRANS64.TRYWAIT P0, [R2+URZ+0x90], R5 ;  /* 0x00009005020075a7 */ /* 0x000e6400080011ff */
[----:B-1-3--:R-:W-:Y:S05]  /*3fa0*/  @!P0 BRA `(.L_x_71) ;  /* 0x0000008c00908947 */ /* 0x00afea0003800000 */
.L_x_171:
[----:B-1----:R-:W1:Y:S01]  /*3fb0*/  LDS.128 R4, [R4+0xf0] ;  /* 0x0000f00004047984 */ /* 0x002e620000000c00 */
[----:B------:R-:W-:Y:S02]  /*3fc0*/  VIADD R2, R2, 0xa0 ;  /* 0x000000a002027836 */ /* 0x000fe40000000000 */
[----:B------:R-:W-:Y:S01]  /*3fd0*/  VIADD R9, R9, 0x1 ;  /* 0x0000000109097836 */ /* 0x000fe20000000000 */
[----:B------:R-:W-:Y:S01]  /*3fe0*/  @!PT LDS RZ, [RZ] ;  /* 0x00000000fffff984 */ /* 0x000fe20000000800 */
[----:B------:R-:W-:Y:S01]  /*3ff0*/  @!PT LDS RZ, [RZ] ;  /* 0x00000000fffff984 */ /* 0x000fe20000000800 */
[----:B------:R-:W-:Y:S01]  /*4000*/  @!PT LDS RZ, [RZ] ;  /* 0x00000000fffff984 */ /* 0x000fe20000000800 */
[----:B------:R-:W-:Y:S01]  /*4010*/  @!PT LDS RZ, [RZ] ;  /* 0x00000000fffff984 */ /* 0x000fe20000000800 */
[----:B------:R2:W-:Y:S06]  /*4020*/  MEMBAR.ALL.CTA ;  /* 0x0000000000007992 */ /* 0x0005ec0000008000 */
[----:B--2---:R-:W2:Y:S01]  /*4030*/  FENCE.VIEW.ASYNC.S ;  /* 0x00000000000073c6 */ /* 0x004ea20000000000 */
[----:B------:R-:W-:-:S04]  /*4040*/  PRMT R2, RZ, 0x654, R2 ;  /* 0x00000654ff027816 */ /* 0x000fc80000000002 */
[----:B--2---:R2:W-:Y:S01]  /*4050*/  SYNCS.ARRIVE.TRANS64.RED.A1T0 RZ, [R2+URZ], RZ ;  /* 0x000000ff02ff79a7 */ /* 0x0045e200081004ff */
[----:B-1----:R-:W-:Y:S01]  /*4060*/  LOP3.LUT P2, RZ, R6, 0x1, RZ, 0xc0, !PT ;  /* 0x0000000106ff7812 */ /* 0x002fe2000784c0ff */
[----:B--2---:R-:W-:-:S12]  /*4070*/  BRA.U UP3, `(.L_x_72) ;  /* 0x0000000d030c7547 */ /* 0x004fd8000b800000 */
[----:B------:R-:W1:Y:S01]  /*4080*/  LDCU UR6, c[0x0][0x38c] ;  /* 0x00007180ff0677ac */ /* 0x000e620008000800 */
[----:B------:R-:W-:Y:S01]  /*4090*/  R2UR UR13, R10 ;  /* 0x000000000a0d72ca */ /* 0x000fe200000e0000 */
[----:B------:R-:W-:Y:S01]  /*40a0*/  ULOP3.LUT UR46, UR71, 0x1, URZ, 0x3c, !UPT ;  /* 0x00000001472e7892 */ /* 0x000fe2000f8e3cff */
[----:B------:R-:W-:Y:S01]  /*40b0*/  UMOV UR11, URZ ;  /* 0x000000ff000b7c82 */ /* 0x000fe20008000000 */
[----:B------:R-:W-:Y:S02]  /*40c0*/  UMOV UR4, 0x1 ;  /* 0x0000000100047882 */ /* 0x000fe40000000000 */
[----:B------:R-:W-:Y:S01]  /*40d0*/  UIMAD UR46, UR46, 0xc0, UR12 ;  /* 0x000000c02e2e78a4 */ /* 0x000fe2000f8e020c */
[----:B------:R-:W-:Y:S01]  /*40e0*/  UMOV UR47, UR5 ;  /* 0x00000005002f7c82 */ /* 0x000fe20008000000 */
[----:B-1----:R-:W-:-:S09]  /*40f0*/  UISETP.GE.AND UP0, UPT, UR6, 0x1, UPT ;  /* 0x000000010600788c */ /* 0x002fd2000bf06270 */
[----:B------:R-:W-:Y:S05]  /*4100*/  BRA.U !UP0, `(.L_x_73) ;  /* 0x0000000508747547 */ /* 0x000fea000b800000 */
[----:B------:R-:W-:Y:S01]  /*4110*/  ULEA UR13, UR5, UR50, 0x3 ;  /* 0x00000032050d7291 */ /* 0x000fe2000f8e18ff */
[----:B------:R-:W-:-:S08]  /*4120*/  SHF.L.U32 R5, R3, 0x1f, RZ ;  /* 0x0000001f03057819 */ /* 0x000fd000000006ff */
[----:B------:R-:W1:Y:S02]  /*4130*/  SYNCS.PHASECHK.TRANS64.TRYWAIT P0, [UR13], R5 ;  /* 0x00000005ff0075a7 */ /* 0x000e64000800110d */
[----:B-1----:R-:W-:Y:S05]  /*4140*/  @P0 BRA `(.L_x_74) ;  /* 0x0000000000080947 */ /* 0x002fea0003800000 */
[----:B------:R-:W1:Y:S02]  /*4150*/  SYNCS.PHASECHK.TRANS64.TRYWAIT P0, [UR13], R5 ;  /* 0x00000005ff0075a7 */ /* 0x000e64000800110d */
[----:B-1----:R-:W-:Y:S05]  /*4160*/  @!P0 BRA `(.L_x_75) ;  /* 0x0000008c00348947 */ /* 0x002fea0003800000 */
.L_x_74:
[----:B------:R-:W-:Y:S01]  /*4170*/  UISETP.GE.U32.AND UP1, UPT, UR6, 0x101, UPT ;  /* 0x000001010600788c */ /* 0x000fe2000bf26070 */
[----:B-1----:R-:W-:Y:S01]  /*4180*/  IMAD.U32 R5, RZ, RZ, UR71 ;  /* 0x00000047ff057e24 */ /* 0x002fe2000f8e00ff */
[----:B------:R-:W-:Y:S01]  /*4190*/  UIADD3 UR47, UPT, UPT, UR5, 0x1, URZ ;  /* 0x00000001052f7890 */ /* 0x000fe2000fffe0ff */
[----:B------:R-:W-:Y:S01]  /*41a0*/  BSSY.RECONVERGENT B0, `(.L_x_76) ;  /* 0x0000034000007945 */ /* 0x000fe20003800200 */
[----:B------:R-:W-:Y:S02]  /*41b0*/  ELECT P3, URZ, PT ;  /* 0x0000000000ff782f */ /* 0x000fe40003860000 */
[----:B------:R-:W-:Y:S01]  /*41c0*/  UISETP.NE.AND UP0, UPT, UR47, 0x4, UPT ;  /* 0x000000042f00788c */ /* 0x000fe2000bf05270 */
[----:B------:R-:W-:Y:S02]  /*41d0*/  PLOP3.LUT P1, PT, PT, PT, UP1, 0x80, 0x8 ;  /* 0x000000000008781c */ /* 0x000fe40003f2f018 */
[----:B------:R-:W-:Y:S01]  /*41e0*/  SHF.L.U32 R5, R5, 0x1f, RZ ;  /* 0x0000001f05057819 */ /* 0x000fe200000006ff */
[----:B------:R-:W-:-:S02]  /*41f0*/  USEL UR6, URZ, 0x1, UP0 ;  /* 0x00000001ff067887 */ /* 0x000fc40008000000 */
[----:B------:R-:W-:-:S04]  /*4200*/  USEL UR47, UR47, URZ, UP0 ;  /* 0x000000ff2f2f7287 */ /* 0x000fc80008000000 */
[----:B------:R-:W-:Y:S01]  /*4210*/  @UP1 ULEA UR4, UR47, UR50, 0x3 ;  /* 0x000000322f041291 */ /* 0x000fe2000f8e18ff */
[----:B------:R-:W-:-:S04]  /*4220*/  LOP3.LUT R3, R3, UR6, RZ, 0x3c, !PT ;  /* 0x0000000603037c12 */ /* 0x000fc8000f8e3cff */
[----:B------:R-:W-:-:S04]  /*4230*/  @P1 SHF.L.U32 R2, R3, 0x1f, RZ ;  /* 0x0000001f03021819 */ /* 0x000fc800000006ff */
[----:B------:R-:W1:Y:S01]  /*4240*/  @P1 SYNCS.PHASECHK.TRANS64.TRYWAIT P0, [UR4], R2 ;  /* 0x00000002ff0015a7 */ /* 0x000e620008001104 */
[----:B------:R-:W-:Y:S01]  /*4250*/  UMOV UR4, 0x1 ;  /* 0x0000000100047882 */ /* 0x000fe20000000000 */
[----:B-1----:R-:W-:Y:S01]  /*4260*/  @P1 VOTEU.ANY UP0, P0 ;  /* 0x0000000000ff1886 */ /* 0x002fe20000000100 */
[----:B------:R-:W-:Y:S01]  /*4270*/  @UP1 USEL UR4, URZ, 0x1, !UP0 ;  /* 0x00000001ff041887 */ /* 0x000fe2000c000000 */
[----:B------:R-:W-:Y:S11]  /*4280*/  @!P3 BRA `(.L_x_77) ;  /* 0x000000000094b947 */ /* 0x000ff60003800000 */
[----:B------:R-:W-:Y:S02]  /*4290*/  ULEA UR8, UR5, UR69, 0x7 ;  /* 0x0000004505087291 */ /* 0x000fe4000f8e38ff */
[----:B------:R-:W-:Y:S02]  /*42a0*/  ULEA UR6, UR5, UR70, 0x8 ;  /* 0x0000004605067291 */ /* 0x000fe4000f8e40ff */
[----:B------:R-:W-:Y:S02]  /*42b0*/  UIADD3 UR26, UPT, UPT, UR8, 0x20, URZ ;  /* 0x00000020081a7890 */ /* 0x000fe4000fffe0ff */
[----:B------:R-:W-:Y:S02]  /*42c0*/  UIADD3 UR28, UPT, UPT, UR8, 0x40, URZ ;  /* 0x00000040081c7890 */ /* 0x000fe4000fffe0ff */
[----:B------:R-:W-:Y:S02]  /*42d0*/  UIADD3 UR30, UPT, UPT, UR8, 0x60, URZ ;  /* 0x00000060081e7890 */ /* 0x000fe4000fffe0ff */
[----:B------:R-:W-:-:S02]  /*42e0*/  UIADD3 UR10, UPT, UPT, UR6, 0x20, URZ ;  /* 0x00000020060a7890 */ /* 0x000fc4000fffe0ff */
[----:B------:R-:W-:Y:S02]  /*42f0*/  UIADD3 UR14, UPT, UPT, UR6, 0x40, URZ ;  /* 0x00000040060e7890 */ /* 0x000fe4000fffe0ff */
[----:B------:R-:W-:Y:S01]  /*4300*/  UIADD3 UR16, UPT, UPT, UR6, 0x60, URZ ;  /* 0x0000006006107890 */ /* 0x000fe2000fffe0ff */
[----:B------:R-:W-:Y:S01]  /*4310*/  UMOV UR9, 0x4008 ;  /* 0x0000400800097882 */ /* 0x000fe20000000000 */
[----:B------:R-:W-:Y:S01]  /*4320*/  UIADD3 UR18, UPT, UPT, UR6, 0x80, URZ ;  /* 0x0000008006127890 */ /* 0x000fe2000fffe0ff */
[----:B------:R1:W-:Y:S01]  /*4330*/  UTCCP.T.S.2CTA.4x32dp128bit tmem[UR12+0x1c0], gdesc[UR8] ;  /* 0x0001c0080c0079e7 */ /* 0x0003e20009300000 */
        /* <DEDUP_REMOVED lines=10> */
[----:B------:R-:W-:Y:S01]  /*43e0*/  UMOV UR11, 0x4008 ;  /* 0x00004008000b7882 */ /* 0x000fe20000000000 */
[----:B------:R-:W-:Y:S01]  /*43f0*/  UMOV UR15, 0x4008 ;  /* 0x00004008000f7882 */ /* 0x000fe20000000000 */
[----:B------:R1:W-:Y:S01]  /*4400*/  UTCCP.T.S.2CTA.4x32dp128bit tmem[UR12+0x1d0], gdesc[UR6] ;  /* 0x0001d0060c0079e7 */ /* 0x0003e20009300000 */
        /* <DEDUP_REMOVED lines=10> */
[----:B------:R1:W-:Y:S01]  /*44b0*/  UTCCP.T.S.2CTA.4x32dp128bit tmem[UR12+0x1e8], gdesc[UR22] ;  /* 0x0001e8160c0079e7 */ /* 0x0003e20009300000 */
[----:B------:R1:W-:Y:S01]  /*44c0*/  UTCCP.T.S.2CTA.4x32dp128bit tmem[UR12+0x1ec], gdesc[UR24] ;  /* 0x0001ec180c0079e7 */ /* 0x0003e20009300000 */
[----:B------:R-:W-:Y:S01]  /*44d0*/  NOP ;  /* 0x0000000000007918 */ /* 0x000fe20000000000 */
.L_x_77:
[----:B-1----:R-:W-:Y:S05]  /*44e0*/  BSYNC.RECONVERGENT B0 ;  /* 0x0000000000007941 */ /* 0x002fea0003800200 */
.L_x_76:
[----:B------:R-:W1:Y:S02]  /*44f0*/  SYNCS.PHASECHK.TRANS64.TRYWAIT P0, [UR50+0xb8], R5 ;  /* 0x0000b805ff0075a7 */ /* 0x000e640008001132 */
[----:B-1----:R-:W-:Y:S05]  /*4500*/  @!P0 BRA `(.L_x_78) ;  /* 0x0000008800648947 */ /* 0x002fea0003800000 */
.L_x_174:
[----:B------:R-:W-:Y:S02]  /*4510*/  ELECT P0, URZ, PT ;  /* 0x0000000000ff782f */ /* 0x000fe40003800000 */
[----:B------:R-:W-:Y:S01]  /*4520*/  R2UR UR26, R14 ;  /* 0x000000000e1a72ca */ /* 0x000fe200000e0000 */
[----:B------:R-:W-:Y:S01]  /*4530*/  ULEA UR8, UR5, UR68, 0xa ;  /* 0x0000004405087291 */ /* 0x000fe2000f8e50ff */
[----:B------:R-:W-:Y:S01]  /*4540*/  R2UR UR27, R15 ;  /* 0x000000000f1b72ca */ /* 0x000fe200000e0000 */
[----:B------:R-:W-:Y:S02]  /*4550*/  ULEA UR6, UR5, UR51, 0xa ;  /* 0x0000003305067291 */ /* 0x000fe4000f8e50ff */
[----:B------:R-:W-:Y:S02]  /*4560*/  UIADD3 UR24, UPT, UPT, UR8, 0x2, URZ ;  /* 0x0000000208187890 */ /* 0x000fe4000fffe0ff */
[----:B------:R-:W-:Y:S02]  /*4570*/  UIADD3 UR22, UPT, UPT, UR6, 0x2, URZ ;  /* 0x0000000206167890 */ /* 0x000fe4000fffe0ff */
[----:B------:R-:W-:-:S02]  /*4580*/  UIADD3 UR20, UPT, UPT, UR8, 0x4, URZ ;  /* 0x0000000408147890 */ /* 0x000fc4000fffe0ff */
[----:B------:R-:W-:Y:S01]  /*4590*/  UIADD3 UR18, UPT, UPT, UR6, 0x4, URZ ;  /* 0x0000000406127890 */ /* 0x000fe2000fffe0ff */
[----:B-1----:R-:W-:Y:S01]  /*45a0*/  @P0 LOP3.LUT R2, R0, 0xffff, RZ, 0xc0, !PT ;  /* 0x0000ffff00020812 */ /* 0x002fe200078ec0ff */
[----:B------:R-:W-:Y:S02]  /*45b0*/  UIADD3 UR14, UPT, UPT, UR6, 0x6, URZ ;  /* 0x00000006060e7890 */ /* 0x000fe4000fffe0ff */
[----:B------:R-:W-:Y:S01]  /*45c0*/  UIADD3 UR16, UPT, UPT, UR8, 0x6, URZ ;  /* 0x0000000608107890 */ /* 0x000fe2000fffe0ff */
[----:B------:R-:W-:Y:S01]  /*45d0*/  @P0 R2UR UR5, R2 ;  /* 0x00000000020502ca */ /* 0x000fe200000e0000 */
[----:B------:R-:W-:Y:S01]  /*45e0*/  UIADD3 UR10, UPT, UPT, UR13, 0x20, URZ ;  /* 0x000000200d0a7890 */ /* 0x000fe2000fffe0ff */
[----:B------:R-:W-:Y:S01]  /*45f0*/  R2UR UR13, R12 ;  /* 0x000000000c0d72ca */ /* 0x000fe200000e0000 */
[----:B------:R-:W-:Y:S01]  /*4600*/  UMOV UR9, 0x40004040 ;  /* 0x4000404000097882 */ /* 0x000fe20000000000 */
[----:B------:R-:W-:Y:S01]  /*4610*/  UMOV UR7, 0x40004040 ;  /* 0x4000404000077882 */ /* 0x000fe20000000000 */
[----:B------:R-:W-:Y:S01]  /*4620*/  UMOV UR25, 0x40004040 ;  /* 0x4000404000197882 */ /* 0x000fe20000000000 */
[----:B------:R-:W-:Y:S01]  /*4630*/  UMOV UR23, 0x40004040 ;  /* 0x4000404000177882 */ /* 0x000fe20000000000 */
[----:B------:R1:W-:Y:S01]  /*4640*/  UTCOMMA.2CTA.4X gdesc[UR6], gdesc[UR8], tmem[UR46], tmem[UR26], idesc[UR27], tmem[UR66], !UPT ;  /* 0x80421a08060075ea */ /* 0x0003e2000fa0002e */
[----:B------:R-:W-:Y:S01]  /*4650*/  UMOV UR21, 0x40004040 ;  /* 0x4000404000157882 */ /* 0x000fe20000000000 */
[----:B------:R-:W-:Y:S01]  /*4660*/  UMOV UR19, 0x40004040 ;  /* 0x4000404000137882 */ /* 0x000fe20000000000 */
[----:B------:R-:W-:Y:S01]  /*4670*/  UMOV UR17, 0x40004040 ;  /* 0x4000404000117882 */ /* 0x000fe20000000000 */
[----:B------:R-:W-:Y:S01]  /*4680*/  UMOV UR15, 0x40004040 ;  /* 0x40004040000f7882 */ /* 0x000fe20000000000 */
[----:B------:R1:W-:Y:S01]  /*4690*/  UTCOMMA.2CTA.4X gdesc[UR22], gdesc[UR24], tmem[UR46], tmem[UR76], idesc[UR77], tmem[UR64], UPT ;  /* 0x80404c18160075ea */ /* 0x0003e2000ba0002e */
[----:B------:R1:W-:Y:S01]  /*46a0*/  UTCOMMA.2CTA.4X gdesc[UR18], gdesc[UR20], tmem[UR46], tmem[UR74], idesc[UR75], tmem[UR62], UPT ;  /* 0x803e4a14120075ea */ /* 0x0003e2000ba0002e */
[----:B------:R1:W-:Y:S01]  /*46b0*/  UTCOMMA.2CTA.4X gdesc[UR14], gdesc[UR16], tmem[UR46], tmem[UR72], idesc[UR73], tmem[UR60], UPT ;  /* 0x803c48100e0075ea */ /* 0x0003e2000ba0002e */
[----:B------:R1:W-:Y:S01]  /*46c0*/  UTCBAR.2CTA.MULTICAST [UR10], URZ, UR5 ;  /* 0x000000ff0a0073e9 */ /* 0x0003e20008200805 */
[----:B------:R-:W-:-:S05]  /*46d0*/  UMOV UR11, 0x1 ;  /* 0x00000001000b7882 */ /* 0x000fca0000000000 */
.L_x_73:
[----:B------:R-:W-:-:S09]  /*46e0*/  UISETP.GE.AND UP0, UPT, UR13, 0x1, UPT ;  /* 0x000000010d00788c */ /* 0x000fd2000bf06270 */
[----:B------:R-:W-:Y:S05]  /*46f0*/  BRA.U !UP0, `(.L_x_79) ;  /* 0x00000005085c7547 */ /* 0x000fea000b800000 */
[----:B-1----:R-:W-:-:S05]  /*4700*/  UMOV UR5, UR47 ;  /* 0x0000002f00057c82 */ /* 0x002fca0008000000 */
.L_x_82:
[----:B------:R-:W-:Y:S02]  /*4710*/  UISETP.NE.AND UP0, UPT, UR4, URZ, UPT ;  /* 0x000000ff0400728c */ /* 0x000fe4000bf05270 */
[----:B---3--:R-:W-:Y:S07]  /*4720*/  ULEA UR7, UR5, UR50, 0x3 ;  /* 0x0000003205077291 */ /* 0x008fee000f8e18ff */
[----:B------:R-:W-:Y:S05]  /*4730*/  BRA.U UP0, `(.L_x_80) ;  /* 0x00000001000c7547 */ /* 0x000fea000b800000 */
[----:B------:R-:W-:Y:S04]  /*4740*/  SHF.L.U32 R5, R3, 0x1f, RZ ;  /* 0x0000001f03057819 */ /* 0x000fe800000006ff */
[----:B------:R-:W1:Y:S02]  /*4750*/  SYNCS.PHASECHK.TRANS64.TRYWAIT P0, [UR7], R5 ;  /* 0x00000005ff0075a7 */ /* 0x000e640008001107 */
[----:B-1----:R-:W-:Y:S05]  /*4760*/  @!P0 BRA `(.L_x_81) ;  /* 0x0000008400e48947 */ /* 0x002fea0003800000 */
.L_x_80:
[----:B------:R-:W-:Y:S02]  /*4770*/  UISETP.NE.AND UP1, UPT, UR13, 0x1, UPT ;  /* 0x000000010d00788c */ /* 0x000fe4000bf25270 */
[----:B------:R-:W-:Y:S01]  /*4780*/  UIADD3 UR4, UPT, UPT, UR5, 0x1, URZ ;  /* 0x0000000105047890 */ /* 0x000fe2000fffe0ff */
[----:B------:R-:W-:Y:S03]  /*4790*/  ELECT P3, URZ, PT ;  /* 0x0000000000ff782f */ /* 0x000fe60003860000 */
[----:B------:R-:W-:Y:S01]  /*47a0*/  UISETP.NE.AND UP0, UPT, UR4, 0x4, UPT ;  /* 0x000000040400788c */ /* 0x000fe2000bf05270 */
[----:B------:R-:W-:Y:S01]  /*47b0*/  PLOP3.LUT P1, PT, PT, PT, UP1, 0x80, 0x8 ;  /* 0x000000000008781c */ /* 0x000fe20003f2f018 */
[----:B------:R-:W-:Y:S02]  /*47c0*/  ULEA UR10, UR5, UR69, 0x7 ;  /* 0x00000045050a7291 */ /* 0x000fe4000f8e38ff */
[----:B------:R-:W-:Y:S02]  /*47d0*/  USEL UR6, URZ, 0x1, UP0 ;  /* 0x00000001ff067887 */ /* 0x000fe40008000000 */
[----:B------:R-:W-:Y:S02]  /*47e0*/  USEL UR47, UR4, URZ, UP0 ;  /* 0x000000ff042f7287 */ /* 0x000fe40008000000 */
[----:B------:R-:W-:Y:S02]  /*47f0*/  UIADD3 UR40, UPT, UPT, UR10, 0x20, URZ ;  /* 0x000000200a287890 */ /* 0x000fe4000fffe0ff */
[----:B------:R-:W-:Y:S01]  /*4800*/  @UP1 ULEA UR4, UR47, UR50, 0x3 ;  /* 0x000000322f041291 */ /* 0x000fe2000f8e18ff */
[----:B------:R-:W-:Y:S01]  /*4810*/  LOP3.LUT R3, R3, UR6, RZ, 0x3c, !PT ;  /* 0x0000000603037c12 */ /* 0x000fe2000f8e3cff */
[----:B------:R-:W-:Y:S01]  /*4820*/  UIADD3 UR42, UPT, UPT, UR10, 0x40, URZ ;  /* 0x000000400a2a7890 */ /* 0x000fe2000fffe0ff */
[----:B-1----:R-:W-:Y:S01]  /*4830*/  @P3 LOP3.LUT R2, R0, 0xffff, RZ, 0xc0, !PT ;  /* 0x0000ffff00023812 */ /* 0x002fe200078ec0ff */
[----:B------:R-:W-:Y:S01]  /*4840*/  UIADD3 UR44, UPT, UPT, UR10, 0x60, URZ ;  /* 0x000000600a2c7890 */ /* 0x000fe2000fffe0ff */
[----:B------:R-:W-:Y:S01]  /*4850*/  @P1 SHF.L.U32 R4, R3, 0x1f, RZ ;  /* 0x0000001f03041819 */ /* 0x000fe200000006ff */
[----:B------:R-:W-:Y:S01]  /*4860*/  UISETP.NE.U32.AND UP0, UPT, UR11, URZ, UPT ;  /* 0x000000ff0b00728c */ /* 0x000fe2000bf05070 */
[----:B------:R-:W-:Y:S01]  /*4870*/  @P3 R2UR UR48, R2 ;  /* 0x00000000023032ca */ /* 0x000fe200000e0000 */
[----:B------:R-:W-:Y:S01]  /*4880*/  ULEA UR8, UR5, UR68, 0xa ;  /* 0x0000004405087291 */ /* 0x000fe2000f8e50ff */
[----:B------:R-:W1:Y:S01]  /*4890*/  @P1 SYNCS.PHASECHK.TRANS64.TRYWAIT P0, [UR4], R4 ;  /* 0x00000004ff0015a7 */ /* 0x000e620008001104 */
[----:B------:R-:W-:Y:S02]  /*48a0*/  ULEA UR4, UR5, UR70, 0x8 ;  /* 0x0000004605047291 */ /* 0x000fe4000f8e40ff */
[----:B------:R-:W-:Y:S02]  /*48b0*/  ULEA UR6, UR5, UR51, 0xa ;  /* 0x0000003305067291 */ /* 0x000fe4000f8e50ff */
[----:B------:R-:W-:Y:S02]  /*48c0*/  UIADD3 UR26, UPT, UPT, UR4, 0x20, URZ ;  /* 0x00000020041a7890 */ /* 0x000fe4000fffe0ff */
        /* <DEDUP_REMOVED lines=12> */
[----:B------:R-:W-:Y:S01]  /*4990*/  UIADD3 UR49, UPT, UPT, UR7, 0x20, URZ ;  /* 0x0000002007317890 */ /* 0x000fe2000fffe0ff */
[----:B------:R-:W-:Y:S01]  /*49a0*/  UMOV UR11, 0x4008 ;  /* 0x00004008000b7882 */ /* 0x000fe20000000000 */
[----:B------:R-:W-:Y:S01]  /*49b0*/  UMOV UR41, 0x4008 ;  /* 0x0000400800297882 */ /* 0x000fe20000000000 */
[----:B------:R-:W-:Y:S01]  /*49c0*/  UTCCP.T.S.2CTA.4x32dp128bit tmem[UR12+0x1c0], gdesc[UR10] ;  /* 0x0001c00a0c0079e7 */ /* 0x000fe20009300000 */
[----:B------:R-:W-:Y:S01]  /*49d0*/  UTCCP.T.S.2CTA.4x32dp128bit tmem[UR12+0x1c4], gdesc[UR40] ;  /* 0x0001c4280c0079e7 */ /* 0x000fe20009300000 */
[----:B------:R-:W-:Y:S01]  /*49e0*/  UMOV UR43, 0x4008 ;  /* 0x00004008002b7882 */ /* 0x000fe20000000000 */
[----:B------:R-:W-:Y:S01]  /*49f0*/  UMOV UR45, 0x4008 ;  /* 0x00004008002d7882 */ /* 0x000fe20000000000 */
[----:B------:R-:W-:Y:S01]  /*4a00*/  UTCCP.T.S.2CTA.4x32dp128bit tmem[UR12+0x1c8], gdesc[UR42] ;  /* 0x0001c82a0c0079e7 */ /* 0x000fe20009300000 */
[----:B------:R-:W-:Y:S01]  /*4a10*/  UTCCP.T.S.2CTA.4x32dp128bit tmem[UR12+0x1cc], gdesc[UR44] ;  /* 0x0001cc2c0c0079e7 */ /* 0x000fe20009300000 */
[----:B------:R-:W-:Y:S01]  /*4a20*/  UMOV UR5, 0x4008 ;  /* 0x0000400800057882 */ /* 0x000fe20000000000 */
[----:B------:R-:W-:Y:S01]  /*4a30*/  UMOV UR27, 0x4008 ;  /* 0x00004008001b7882 */ /* 0x000fe20000000000 */
[----:B------:R2:W-:Y:S01]  /*4a40*/  UTCCP.T.S.2CTA.4x32dp128bit tmem[UR12+0x1d0], gdesc[UR4] ;  /* 0x0001d0040c0079e7 */ /* 0x0005e20009300000 */
[----:B------:R3:W-:Y:S01]  /*4a50*/  UTCCP.T.S.2CTA.4x32dp128bit tmem[UR12+0x1d4], gdesc[UR26] ;  /* 0x0001d41a0c0079e7 */ /* 0x0007e20009300000 */
        /* <DEDUP_REMOVED lines=14> */
[----:B------:R-:W-:Y:S01]  /*4b40*/  UMOV UR25, 0x40004040 ;  /* 0x4000404000197882 */ /* 0x000fe20000000000 */
[----:B------:R3:W-:Y:S01]  /*4b50*/  UTCOMMA.2CTA.4X gdesc[UR6], gdesc[UR8], tmem[UR46], tmem[UR58], idesc[UR59], tmem[UR66], UP0 ;  /* 0x80423a08060075ea */ /* 0x0007e2000820002e */
[----:B------:R-:W-:Y:S02]  /*4b60*/  UISETP.GT.U32.AND UP0, UPT, UR13, 0x1, UPT ;  /* 0x000000010d00788c */ /* 0x000fe4000bf04070 */
[----:B------:R-:W-:Y:S01]  /*4b70*/  UIADD3 UR13, UPT, UPT, UR13, -0x1, URZ ;  /* 0xffffffff0d0d7890 */ /* 0x000fe2000fffe0ff */
[----:B------:R-:W-:Y:S01]  /*4b80*/  UMOV UR23, 0x40004040 ;  /* 0x4000404000177882 */ /* 0x000fe20000000000 */
[----:B------:R-:W-:Y:S01]  /*4b90*/  UMOV UR21, 0x40004040 ;  /* 0x4000404000157882 */ /* 0x000fe20000000000 */
[----:B------:R3:W-:Y:S01]  /*4ba0*/  UTCOMMA.2CTA.4X gdesc[UR22], gdesc[UR24], tmem[UR46], tmem[UR56], idesc[UR57], tmem[UR64], UPT ;  /* 0x80403818160075ea */ /* 0x0007e2000ba0002e */
[----:B------:R-:W-:Y:S01]  /*4bb0*/  UMOV UR19, 0x40004040 ;  /* 0x4000404000137882 */ /* 0x000fe20000000000 */
[----:B------:R-:W-:Y:S01]  /*4bc0*/  UMOV UR17, 0x40004040 ;  /* 0x4000404000117882 */ /* 0x000fe20000000000 */
[----:B------:R3:W-:Y:S01]  /*4bd0*/  UTCOMMA.2CTA.4X gdesc[UR18], gdesc[UR20], tmem[UR46], tmem[UR54], idesc[UR55], tmem[UR62], UPT ;  /* 0x803e3614120075ea */ /* 0x0007e2000ba0002e */
[----:B------:R-:W-:Y:S01]  /*4be0*/  UMOV UR15, 0x40004040 ;  /* 0x40004040000f7882 */ /* 0x000fe20000000000 */
[----:B--2---:R-:W-:Y:S01]  /*4bf0*/  UMOV UR4, 0x1 ;  /* 0x0000000100047882 */ /* 0x004fe20000000000 */
[----:B------:R3:W-:Y:S01]  /*4c00*/  UTCOMMA.2CTA.4X gdesc[UR14], gdesc[UR16], tmem[UR46], tmem[UR52], idesc[UR53], tmem[UR60], UPT ;  /* 0x803c34100e0075ea */ /* 0x0007e2000ba0002e */
[----:B------:R3:W-:Y:S01]  /*4c10*/  UTCBAR.2CTA.MULTICAST [UR49], URZ, UR48 ;  /* 0x000000ff310073e9 */ /* 0x0007e20008200830 */
[----:B------:R-:W-:Y:S01]  /*4c20*/  UMOV UR11, 0x1 ;  /* 0x00000001000b7882 */ /* 0x000fe20000000000 */
[----:B------:R-:W-:Y:S01]  /*4c30*/  UMOV UR5, UR47 ;  /* 0x0000002f00057c82 */ /* 0x000fe20008000000 */
[----:B-1----:R-:W-:Y:S01]  /*4c40*/  @P1 VOTEU.ANY UP2, P0 ;  /* 0x0000000000ff1886 */ /* 0x002fe20000040100 */
[----:B------:R-:W-:Y:S01]  /*4c50*/  @UP1 USEL UR4, URZ, 0x1, !UP2 ;  /* 0x00000001ff041887 */ /* 0x000fe2000d000000 */
[----:B------:R-:W-:Y:S11]  /*4c60*/  BRA.U UP0, `(.L_x_82) ;  /* 0xfffffff900a87547 */ /* 0x000ff6000b83ffff */
.L_x_79:
[----:B-1----:R-:W-:Y:S01]  /*4c70*/  R2UR UR5, R11 ;  /* 0x000000000b0572ca */ /* 0x002fe200000e0000 */
[----:B------:R-:W-:-:S12]  /*4c80*/  UIADD3 UR4, UPT, UPT, UR50, 0xb0, URZ ;  /* 0x000000b032047890 */ /* 0x000fd8000fffe0ff */
[----:B------:R1:W-:Y:S02]  /*4c90*/  UTCBAR.2CTA.MULTICAST [UR4], URZ, UR5 ;  /* 0x000000ff040073e9 */ /* 0x0003e40008200805 */
[----:B-1----:R-:W-:Y:S01]  /*4ca0*/  UMOV UR5, UR47 ;  /* 0x0000002f00057c82 */ /* 0x002fe20008000000 */
.L_x_72:
[----:B------:R-:W-:Y:S01]  /*4cb0*/  ISETP.NE.AND P0, PT, R9, 0x2, PT ;  /* 0x000000020900780c */ /* 0x000fe20003f05270 */
[----:B------:R-:W-:-:S03]  /*4cc0*/  ULOP3.LUT UR71, UR71, 0x1, URZ, 0x3c, !UPT ;  /* 0x0000000147477892 */ /* 0x000fc6000f8e3cff */
[----:B------:R-:W-:Y:S02]  /*4cd0*/  SEL R5, RZ, 0x1, P0 ;  /* 0x00000001ff057807 */ /* 0x000fe40000000000 */
[----:B------:R-:W-:Y:S02]  /*4ce0*/  SEL R9, R9, RZ, P0 ;  /* 0x000000ff09097207 */ /* 0x000fe40000000000 */
[----:B------:R-:W-:Y:S01]  /*4cf0*/  LOP3.LUT R8, R8, R5, RZ, 0x3c, !PT ;  /* 0x0000000508087212 */ /* 0x000fe200078e3cff */
[----:B------:R-:W-:Y:S06]  /*4d00*/  @P2 BRA `(.L_x_83) ;  /* 0xfffffff000942947 */ /* 0x000fec000383ffff */
[----:B---3--:R-:W1:Y:S01]  /*4d10*/  S2UR UR6, SR_CgaCtaId ;  /* 0x00000000000679c3 */ /* 0x008e620000008800 */
[----:B------:R-:W-:Y:S01]  /*4d20*/  ELECT P0, URZ, PT ;  /* 0x0000000000ff782f */ /* 0x000fe20003800000 */
[----:B------:R-:W-:Y:S01]  /*4d30*/  IMAD.MOV.U32 R0, RZ, RZ, 0x1 ;  /* 0x00000001ff007424 */ /* 0x000fe200078e00ff */
[----:B------:R-:W-:Y:S01]  /*4d40*/  UMOV UR4, 0x40 ;  /* 0x0000004000047882 */ /* 0x000fe20000000000 */
[----:B------:R-:W-:-:S04]  /*4d50*/  SHF.L.U32 R3, RZ, 0x1f, RZ ;  /* 0x0000001fff037819 */ /* 0x000fc800000006ff */
[----:B------:R-:W-:Y:S01]  /*4d60*/  UVIRTCOUNT.DEALLOC.SMPOOL 0x80 ;  /* 0x000000800000784c */ /* 0x000fe20000000000 */
[----:B-1----:R-:W-:-:S09]  /*4d70*/  ULEA UR6, UR6, UR4, 0x18 ;  /* 0x0000000406067291 */ /* 0x002fd2000f8ec0ff */
[----:B------:R1:W-:Y:S01]  /*4d80*/  @P0 STS.U8 [UR6+0x1c], R0 ;  /* 0x00001c00ff000988 */ /* 0x0003e20008000006 */
[----:B------:R-:W2:Y:S02]  /*4d90*/  SYNCS.PHASECHK.TRANS64.TRYWAIT P0, [UR50+0xe0], R3 ;  /* 0x0000e003ff0075a7 */ /* 0x000ea40008001132 */
[----:B-12---:R-:W-:Y:S05]  /*4da0*/  @!P0 BRA `(.L_x_84) ;  /* 0x00000080006c8947 */ /* 0x006fea0003800000 */
.L_x_177:
[----:B------:R-:W-:Y:S01]  /*4db0*/  NOP ;  /* 0x0000000000007918 */ /* 0x000fe20000000000 */
[----:B-1----:R-:W1:Y:S01]  /*4dc0*/  LDS R0, [UR6+0x14] ;  /* 0x00001406ff007984 */ /* 0x002e620008000800 */
[----:B------:R-:W-:Y:S01]  /*4dd0*/  ULOP3.LUT UR4, UR12, 0xffff, URZ, 0xc0, !UPT ;  /* 0x0000ffff0c047892 */ /* 0x000fe2000f8ec0ff */
[----:B------:R-:W-:Y:S01]  /*4de0*/  UMOV UR5, 0xffff ;  /* 0x0000ffff00057882 */ /* 0x000fe20000000000 */
[----:B------:R-:W-:Y:S02]  /*4df0*/  UMOV UR7, 0x1 ;  /* 0x0000000100077882 */ /* 0x000fe40000000000 */
[----:B------:R-:W-:-:S04]  /*4e00*/  USHF.R.U32.HI UR4, URZ, 0x5, UR4 ;  /* 0x00000005ff047899 */ /* 0x000fc80008011604 */
[----:B------:R-:W-:Y:S02]  /*4e10*/  USHF.L.U32 UR5, UR5, UR4, URZ ;  /* 0x0000000405057299 */ /* 0x000fe400080006ff */
[----:B------:R-:W-:-:S04]  /*4e20*/  USHF.L.U32 UR4, UR7, UR4, URZ ;  /* 0x0000000407047299 */ /* 0x000fc800080006ff */
[----:B-1----:R-:W-:-:S04]  /*4e30*/  LOP3.LUT R0, R0, UR5, RZ, 0xc0, !PT ;  /* 0x0000000500007c12 */ /* 0x002fc8000f8ec0ff */
[----:B------:R-:W-:-:S13]  /*4e40*/  ISETP.NE.AND P0, PT, R0, UR5, PT ;  /* 0x0000000500007c0c */ /* 0x000fda000bf05270 */
[----:B------:R-:W-:Y:S05]  /*4e50*/  @P0 BRA `(.L_x_85) ;  /* 0x0000000000580947 */ /* 0x000fea0003800000 */
[----:B------:R-:W1:Y:S02]  /*4e60*/  LDS R0, [UR6+0x18] ;  /* 0x00001806ff007984 */ /* 0x000e640008000800 */
[----:B-1----:R-:W-:-:S04]  /*4e70*/  LOP3.LUT R0, R0, UR4, RZ, 0xc0, !PT ;  /* 0x0000000400007c12 */ /* 0x002fc8000f8ec0ff */
[----:B------:R-:W-:-:S13]  /*4e80*/  ISETP.NE.AND P0, PT, R0, UR4, PT ;  /* 0x0000000400007c0c */ /* 0x000fda000bf05270 */
[----:B------:R-:W-:Y:S05]  /*4e90*/  @P0 BRA `(.L_x_86) ;  /* 0x00000000003c0947 */ /* 0x000fea0003800000 */
[----:B------:R-:W1:Y:S01]  /*4ea0*/  S2R R2, SR_LANEID ;  /* 0x0000000000027919 */ /* 0x000e620000000000 */
[----:B------:R-:W-:Y:S01]  /*4eb0*/  ULOP3.LUT UR5, URZ, UR5, URZ, 0x33, !UPT ;  /* 0x00000005ff057292 */ /* 0x000fe2000f8e33ff */
[----:B------:R-:W-:Y:S01]  /*4ec0*/  LOP3.LUT R4, RZ, UR4, RZ, 0x33, !PT ;  /* 0x00000004ff047c12 */ /* 0x000fe2000f8e33ff */
[----:B------:R-:W-:Y:S02]  /*4ed0*/  VOTEU.ANY UR4, UPT, PT ;  /* 0x0000000000047886 */ /* 0x000fe400038e0100 */
[----:B------:R-:W-:Y:S01]  /*4ee0*/  UFLO.U32 UR4, UR4 ;  /* 0x00000004000472bd */ /* 0x000fe200080e0000 */
[----:B------:R-:W2:Y:S01]  /*4ef0*/  REDUX UR7, R4 ;  /* 0x00000000040773c4 */ /* 0x000ea20000000000 */
[----:B------:R-:W-:-:S06]  /*4f00*/  IMAD.U32 R0, RZ, RZ, UR5 ;  /* 0x00000005ff007e24 */ /* 0x000fcc000f8e00ff */
[----:B------:R3:W-:Y:S01]  /*4f10*/  UTCATOMSWS.AND URZ, UR5 ;  /* 0x0000000500ff79e3 */ /* 0x0007e20008000000 */
[----:B------:R-:W4:Y:S01]  /*4f20*/  REDUX UR8, R0 ;  /* 0x00000000000873c4 */ /* 0x000f220000000000 */
[----:B-1----:R-:W-:Y:S01]  /*4f30*/  ISETP.EQ.U32.AND P0, PT, R2, UR4, PT ;  /* 0x0000000402007c0c */ /* 0x002fe2000bf02070 */
[----:B--2---:R-:W-:Y:S01]  /*4f40*/  IMAD.U32 R2, RZ, RZ, UR7 ;  /* 0x00000007ff027e24 */ /* 0x004fe2000f8e00ff */
[----:B----4-:R-:W-:-:S11]  /*4f50*/  MOV R3, UR8 ;  /* 0x0000000800037c02 */ /* 0x010fd60008000f00 */
[----:B------:R3:W-:Y:S04]  /*4f60*/  @P0 ATOMS.AND RZ, [UR6+0x14], R3 ;  /* 0x00001403ffff098c */ /* 0x0007e8000a800006 */
[----:B------:R3:W-:Y:S01]  /*4f70*/  @P0 ATOMS.AND RZ, [UR6+0x18], R2 ;  /* 0x00001802ffff098c */ /* 0x0007e2000a800006 */
[----:B------:R-:W-:Y:S05]  /*4f80*/  BRA `(.L_x_87) ;  /* 0x0000000000147947 */ /* 0x000fea0003800000 */
.L_x_86:
[----:B------:R-:W-:Y:S02]  /*4f90*/  MOV R2, 0x4fb0 ;  /* 0x00004fb000027802 */ /* 0x000fe40000000f00 */
[----:B-----5:R-:W-:Y:S05]  /*4fa0*/  CALL.REL.NOINC `($__internal_0_$__cuda_sm10x_tcgen05_guardrail_trap_col_being_dealloced_not_returned_by_alloc) ;  /* 0x0000008400587944 */ /* 0x020fea0003c00000 */
[----:B------:R-:W-:Y:S05]  /*4fb0*/  BRA `(.L_x_87) ;  /* 0x0000000000087947 */ /* 0x000fea0003800000 */
.L_x_85:
[----:B------:R-:W-:Y:S02]  /*4fc0*/  MOV R2, 0x4fe0 ;  /* 0x00004fe000027802 */ /* 0x000fe40000000f00 */
[----:B-----5:R-:W-:Y:S05]  /*4fd0*/  CALL.REL.NOINC `($__internal_2_$__cuda_sm10x_tcgen05_guardrail_trap_unallocated_columns_being_dealloced) ;  /* 0x0000008400647944 */ /* 0x020fea0003c00000 */
.L_x_87:
[----:B------:R-:W-:Y:S01]  /*4fe0*/  NOP ;  /* 0x0000000000007918 */ /* 0x000fe20000000000 */
[----:B---3--:R-:W-:Y:S05]  /*4ff0*/  EXIT ;  /* 0x000000000000794d */ /* 0x008fea0003800000 */
.L_x_59:
[----:B------:R-:W-:-:S09]  /*5000*/  UISETP.NE.OR UP0, UPT, UR17, 0x3, !UP4 ;  /* 0x000000031100788c */ /* 0x000fd2000e705670 */
[----:B------:R-:W-:Y:S05]  /*5010*/  BRA.U UP0, `(.L_x_88) ;  /* 0x00000011008c7547 */ /* 0x000fea000b800000 */
[----:B------:R-:W1:Y:S01]  /*5020*/  LDCU UR37, c[0x0][0x370] ;  /* 0x00006e00ff2577ac */ /* 0x000e620008000800 */
[----:B------:R-:W2:Y:S01]  /*5030*/  LDC.64 R16, c[0x0][0x348] ;  /* 0x0000d200ff107b82 */ /* 0x000ea20000000a00 */
[----:B------:R-:W-:Y:S02]  /*5040*/  HFMA2 R13, -RZ, RZ, 0, 0 ;  /* 0x00000000ff0d7431 */ /* 0x000fe400000001ff */
[----:B------:R-:W-:Y:S01]  /*5050*/  IMAD.MOV.U32 R15, RZ, RZ, 0x1 ;  /* 0x00000001ff0f7424 */ /* 0x000fe200078e00ff */
[----:B------:R-:W1:Y:S01]  /*5060*/  LDCU.128 UR40, c[0x0][0xf10] ;  /* 0x0001e200ff2877ac */ /* 0x000e620008000c00 */
[----:B------:R-:W-:Y:S01]  /*5070*/  IMAD.MOV.U32 R14, RZ, RZ, RZ ;  /* 0x000000ffff0e7224 */ /* 0x000fe200078e00ff */
[----:B------:R-:W-:Y:S01]  /*5080*/  MOV R7, 0x4000 ;  /* 0x0000400000077802 */ /* 0x000fe20000000f00 */
[----:B------:R-:W3:Y:S01]  /*5090*/  LDCU UR31, c[0x0][0x374] ;  /* 0x00006e80ff1f77ac */ /* 0x000ee20008000800 */
[----:B------:R-:W4:Y:S01]  /*50a0*/  LDC.64 R2, c[0x0][0xc88] ;  /* 0x00032200ff027b82 */ /* 0x000f220000000a00 */
[----:B------:R-:W2:Y:S01]  /*50b0*/  LDCU UR15, c[0x0][0xf0c] ;  /* 0x0001e180ff0f77ac */ /* 0x000ea20008000800 */
[----:B------:R-:W2:Y:S06]  /*50c0*/  LDCU UR49, c[0x0][0xf20] ;  /* 0x0001e400ff3177ac */ /* 0x000eac0008000800 */
[----:B------:R-:W4:Y:S01]  /*50d0*/  LDC.64 R4, c[0x0][0xc90] ;  /* 0x00032400ff047b82 */ /* 0x000f220000000a00 */
[----:B------:R-:W2:Y:S01]  /*50e0*/  LDCU UR4, c[0x0][0xf30] ;  /* 0x0001e600ff0477ac */ /* 0x000ea20008000800 */
[----:B------:R-:W-:Y:S01]  /*50f0*/  UMOV UR21, 0x400 ;  /* 0x0000040000157882 */ /* 0x000fe20000000000 */
[----:B-1----:R-:W-:-:S02]  /*5100*/  UIMAD.WIDE.U32 UR6, UR37, UR40, URZ ;  /* 0x00000028250672a5 */ /* 0x002fc4000f8e00ff */
[----:B------:R-:W-:Y:S02]  /*5110*/  ULEA UR21, UR59, UR21, 0x18 ;  /* 0x000000153b157291 */ /* 0x000fe4000f8ec0ff */
[----:B---3--:R-:W-:Y:S02]  /*5120*/  UIMAD.WIDE.U32 UR8, UR31, UR43, URZ ;  /* 0x0000002b1f0872a5 */ /* 0x008fe4000f8e00ff */
[----:B------:R-:W-:Y:S02]  /*5130*/  UIADD3 UR39, UPT, UPT, UR21, 0x58, URZ ;  /* 0x0000005815277890 */ /* 0x000fe4000fffe0ff */
[----:B------:R-:W-:Y:S02]  /*5140*/  UIADD3 UR33, UPT, UPT, UR21, 0x40, URZ ;  /* 0x0000004015217890 */ /* 0x000fe4000fffe0ff */
[----:B------:R-:W-:Y:S02]  /*5150*/  UIADD3 UR25, UPT, UPT, UR21, 0x48, URZ ;  /* 0x0000004815197890 */ /* 0x000fe4000fffe0ff */
[----:B------:R-:W-:Y:S01]  /*5160*/  UIADD3 UR17, UPT, UPT, UR21, 0x50, URZ ;  /* 0x0000005015117890 */ /* 0x000fe2000fffe0ff */
[----:B------:R-:W-:Y:S01]  /*5170*/  UMOV UR6, UR7 ;  /* 0x0000000700067c82 */ /* 0x000fe20008000000 */
[----:B------:R-:W-:Y:S01]  /*5180*/  UMOV UR38, UR9 ;  /* 0x0000000900267c82 */ /* 0x000fe20008000000 */
[----:B------:R-:W-:-:S02]  /*5190*/  UPRMT UR39, UR59, 0x654, UR39 ;  /* 0x000006543b277896 */ /* 0x000fc40008000027 */
[----:B------:R-:W-:Y:S02]  /*51a0*/  UPRMT UR46, UR59, 0x654, UR33 ;  /* 0x000006543b2e7896 */ /* 0x000fe40008000021 */
[----:B------:R-:W-:Y:S02]  /*51b0*/  UPRMT UR45, UR59, 0x654, UR25 ;  /* 0x000006543b2d7896 */ /* 0x000fe40008000019 */
[----:B------:R-:W-:Y:S02]  /*51c0*/  UPLOP3.LUT UP3, UPT, UPT, UPT, UPT, 0x40, 0x4 ;  /* 0x000000000004789c */ /* 0x000fe40003f6e870 */
[----:B------:R-:W-:Y:S02]  /*51d0*/  UISETP.GE.AND UP0, UPT, UR44, 0x1, UPT ;  /* 0x000000012c00788c */ /* 0x000fe4000bf06270 */
[----:B------:R-:W-:Y:S01]  /*51e0*/  UISETP.NE.AND UP4, UPT, UR44, 0x1, UPT ;  /* 0x000000012c00788c */ /* 0x000fe2000bf85270 */
[----:B------:R-:W1:Y:S01]  /*51f0*/  LDCU.64 UR22, c[0x0][0xf28] ;  /* 0x0001e500ff1677ac */ /* 0x000e620008000a00 */
[----:B--2---:R-:W-:-:S02]  /*5200*/  UISETP.NE.AND UP6, UPT, UR15, 0x1, UPT ;  /* 0x000000010f00788c */ /* 0x004fc4000bfc5270 */
[----:B------:R-:W-:Y:S02]  /*5210*/  UISETP.NE.AND UP5, UPT, UR42, 0x1, UPT ;  /* 0x000000012a00788c */ /* 0x000fe4000bfa5270 */
[----:B------:R-:W-:Y:S02]  /*5220*/  USHF.R.U32.HI UR47, URZ, UR41, UR6 ;  /* 0x00000029ff2f7299 */ /* 0x000fe40008011606 */
[----:B------:R-:W-:Y:S02]  /*5230*/  UPRMT UR59, UR59, 0x654, UR17 ;  /* 0x000006543b3b7896 */ /* 0x000fe40008000011 */
[----:B------:R-:W-:Y:S02]  /*5240*/  USHF.R.U32.HI UR38, URZ, UR49, UR38 ;  /* 0x00000031ff267299 */ /* 0x000fe40008011626 */
[----:B------:R-:W-:Y:S01]  /*5250*/  UISETP.NE.AND UP2, UPT, UR4, 0x1, UPT ;  /* 0x000000010400788c */ /* 0x000fe2000bf45270 */
[----:B------:R-:W-:-:S10]  /*5260*/  UMOV UR29, URZ ;  /* 0x000000ff001d7c82 */ /* 0x000fd40008000000 */
.L_x_99:
[C---:B------:R-:W-:Y:S02]  /*5270*/  LEA R12, R14.reuse, UR21, 0x3 ;  /* 0x000000150e0c7c11 */ /* 0x040fe4000f8e18ff */
[----:B------:R-:W-:Y:S02]  /*5280*/  SHF.L.U32 R9, R13, 0x1f, RZ ;  /* 0x0000001f0d097819 */ /* 0x000fe400000006ff */
[----:B------:R-:W-:Y:S02]  /*5290*/  LEA R10, R14, UR21, 0x4 ;  /* 0x000000150e0a7c11 */ /* 0x000fe4000f8e20ff */
[----:B--2---:R-:W2:Y:S02]  /*52a0*/  SYNCS.PHASECHK.TRANS64.TRYWAIT P0, [R12+URZ+0x90], R9 ;  /* 0x000090090c0075a7 */ /* 0x004ea400080011ff */
[----:B--2---:R-:W-:Y:S05]  /*52b0*/  @!P0 BRA `(.L_x_89) ;  /* 0x0000007c00408947 */ /* 0x004fea0003800000 */
.L_x_178:
[----:B--2---:R-:W2:Y:S01]  /*52c0*/  LDS.128 R8, [R10+0xf0] ;  /* 0x0000f0000a087984 */ /* 0x004ea20000000c00 */
[----:B------:R-:W-:Y:S01]  /*52d0*/  UISETP.GE.AND UP0, UPT, UR44, 0x1, UPT ;  /* 0x000000012c00788c */ /* 0x000fe2000bf06270 */
[----:B------:R-:W-:Y:S01]  /*52e0*/  @!PT LDS RZ, [RZ] ;  /* 0x00000000fffff984 */ /* 0x000fe20000000800 */
[----:B------:R-:W-:Y:S01]  /*52f0*/  @!PT LDS RZ, [RZ] ;  /* 0x00000000fffff984 */ /* 0x000fe20000000800 */
[----:B------:R-:W-:Y:S01]  /*5300*/  @!PT LDS RZ, [RZ] ;  /* 0x00000000fffff984 */ /* 0x000fe20000000800 */
[----:B------:R-:W-:Y:S01]  /*5310*/  @!PT LDS RZ, [RZ] ;  /* 0x00000000fffff984 */ /* 0x000fe20000000800 */
[----:B------:R3:W-:Y:S06]  /*5320*/  MEMBAR.ALL.CTA ;  /* 0x0000000000007992 */ /* 0x0007ec0000008000 */
[----:B---3--:R-:W3:Y:S01]  /*5330*/  FENCE.VIEW.ASYNC.S ;  /* 0x00000000000073c6 */ /* 0x008ee20000000000 */
[----:B--2---:R-:W-:Y:S11]  /*5340*/  LOP3.LUT P0, RZ, R10, 0x1, RZ, 0xc0, !PT ;  /* 0x000000010aff7812 */ /* 0x004ff6000780c0ff */
[----:B------:R-:W-:Y:S02]  /*5350*/  @!UPT UIADD3 URZ, UPT, UPT, URZ, URZ, URZ ;  /* 0x000000fffffff290 */ /* 0x000fe4000fffe0ff */
[----:B---3--:R-:W-:Y:S01]  /*5360*/  VOTEU.ANY UP1, P0 ;  /* 0x0000000000ff7886 */ /* 0x008fe20000020100 */
[----:B------:R-:W-:Y:S11]  /*5370*/  PLOP3.LUT P0, PT, PT, PT, UP1, 0x80, 0x8 ;  /* 0x000000000008781c */ /* 0x000ff60003f0f018 */
[----:B------:R-:W-:Y:S02]  /*5380*/  @!UPT UIADD3 URZ, UPT, UPT, URZ, URZ, URZ ;  /* 0x000000fffffff290 */ /* 0x000fe4000fffe0ff */
[----:B------:R-:W-:Y:S02]  /*5390*/  @P0 SHF.R.U32.HI R0, RZ, 0x10, R9 ;  /* 0x00000010ff000819 */ /* 0x000fe40000011609 */
[----:B------:R-:W-:Y:S02]  /*53a0*/  @P0 MOV R6, R8 ;  /* 0x0000000800060202 */ /* 0x000fe40000000f00 */
[----:B------:R-:W-:Y:S01]  /*53b0*/  @P0 R2UR UR4, R0 ;  /* 0x00000000000402ca */ /* 0x000fe200000e0000 */
[----:B------:R-:W-:Y:S01]  /*53c0*/  VIADD R0, R12, 0xa0 ;  /* 0x000000a00c007836 */ /* 0x000fe20000000000 */
[----:B------:R-:W-:Y:S02]  /*53d0*/  @P0 LOP3.LUT R8, R9, 0xffff, RZ, 0xc0, !PT ;  /* 0x0000ffff09080812 */ /* 0x000fe400078ec0ff */
[----:B------:R-:W-:Y:S02]  /*53e0*/  @P0 R2UR UR6, R6 ;  /* 0x00000000060602ca */ /* 0x000fe400000e0000 */
[----:B------:R-:W-:Y:S02]  /*53f0*/  PRMT R0, RZ, 0x654, R0 ;  /* 0x00000654ff007816 */ /* 0x000fe40000000000 */
[----:B------:R-:W-:Y:S02]  /*5400*/  @P0 R2UR UR5, R8 ;  /* 0x00000000080502ca */ /* 0x000fe400000e0000 */
[----:B------:R2:W-:Y:S03]  /*5410*/  SYNCS.ARRIVE.TRANS64.RED.A1T0 RZ, [R0+URZ], RZ ;  /* 0x000000ff00ff79a7 */ /* 0x0005e600081004ff */
[----:B------:R-:W-:Y:S04]  /*5420*/  @UP1 UMOV UR30, UR4 ;  /* 0x00000004001e1c82 */ /* 0x000fe80008000000 */
[----:B------:R-:W-:Y:S04]  /*5430*/  @UP1 UMOV UR14, UR6 ;  /* 0x00000006000e1c82 */ /* 0x000fe80008000000 */
[----:B------:R-:W-:Y:S01]  /*5440*/  @UP1 UMOV UR13, UR5 ;  /* 0x00000005000d1c82 */ /* 0x000fe20008000000 */
[----:B------:R-:W-:Y:S05]  /*5450*/  BRA.U !UP0, `(.L_x_90) ;  /* 0x0000000108a47547 */ /* 0x000fea000b800000 */
[----:B------:R-:W-:Y:S02]  /*5460*/  UIMAD.WIDE.U32 UR18, UR13, UR43, URZ ;  /* 0x0000002b0d1272a5 */ /* 0x000fe4000f8e00ff */
[----:B------:R-:W-:Y:S02]  /*5470*/  UIMAD.WIDE.U32 UR26, UR14, UR40, URZ ;  /* 0x000000280e1a72a5 */ /* 0x000fe4000f8e00ff */
[----:B------:R-:W-:Y:S02]  /*5480*/  USEL UR4, UR31, UR38, !UP5 ;  /* 0x000000261f047287 */ /* 0x000fe4000e800000 */
[----:B------:R-:W-:Y:S02]  /*5490*/  USEL UR7, UR37, UR47, !UP6 ;  /* 0x0000002f25077287 */ /* 0x000fe4000f000000 */
[----:B-1----:R-:W-:Y:S02]  /*54a0*/  UIMAD.WIDE.U32 UR8, UR4, UR22, URZ ;  /* 0x00000016040872a5 */ /* 0x002fe4000f8e00ff */
[----:B------:R-:W-:Y:S01]  /*54b0*/  UIMAD.WIDE.U32 UR10, UR7, UR22, URZ ;  /* 0x00000016070a72a5 */ /* 0x000fe2000f8e00ff */
[----:B------:R-:W-:Y:S02]  /*54c0*/  UMOV UR5, UR19 ;  /* 0x0000001300057c82 */ /* 0x000fe40008000000 */
[----:B------:R-:W-:Y:S03]  /*54d0*/  USHF.R.U32.HI UR6, URZ, UR49, UR5 ;  /* 0x00000031ff067299 */ /* 0x000fe60008011605 */
[----:B------:R-:W-:Y:S01]  /*54e0*/  UMOV UR5, UR27 ;  /* 0x0000001b00057c82 */ /* 0x000fe20008000000 */
[----:B------:R-:W-:Y:S02]  /*54f0*/  USEL UR6, UR13, UR6, !UP5 ;  /* 0x000000060d067287 */ /* 0x000fe4000e800000 */
[----:B------:R-:W-:Y:S03]  /*5500*/  USHF.R.U32.HI UR12, URZ, UR41, UR5 ;  /* 0x00000029ff0c7299 */ /* 0x000fe60008011605 */
[----:B------:R-:W-:Y:S02]  /*5510*/  UMOV UR5, UR9 ;  /* 0x0000000900057c82 */ /* 0x000fe40008000000 */
[----:B------:R-:W-:Y:S03]  /*5520*/  @UP4 USHF.R.U32.HI UR4, URZ, UR23, UR5 ;  /* 0x00000017ff044299 */ /* 0x000fe60008011605 */
[----:B------:R-:W-:Y:S01]  /*5530*/  UMOV UR5, UR11 ;  /* 0x0000000b00057c82 */ /* 0x000fe20008000000 */
[----:B------:R-:W-:Y:S02]  /*5540*/  UIMAD UR4, UR44, UR4, URZ ;  /* 0x000000042c0472a4 */ /* 0x000fe4000f8e02ff */
[----:B------:R-:W-:Y:S02]  /*5550*/  @UP4 USHF.R.U32.HI UR7, URZ, UR23, UR5 ;  /* 0x00000017ff074299 */ /* 0x000fe40008011605 */
[----:B------:R-:W-:Y:S02]  /*5560*/  UIMAD.WIDE.U32 UR10, UR6, UR22, URZ ;  /* 0x00000016060a72a5 */ /* 0x000fe4000f8e00ff */
[----:B------:R-:W-:Y:S02]  /*5570*/  USEL UR5, UR14, UR12, !UP6 ;  /* 0x0000000c0e057287 */ /* 0x000fe4000f000000 */
[----:B------:R-:W-:Y:S02]  /*5580*/  UIMAD UR8, UR44, UR7, URZ ;  /* 0x000000072c0872a4 */ /* 0x000fe4000f8e02ff */
[----:B------:R-:W-:Y:S03]  /*5590*/  UISETP.GE.AND UP0, UPT, UR6, UR4, UPT ;  /* 0x000000040600728c */ /* 0x000fe6000bf06270 */
[----:B------:R-:W-:Y:S01]  /*55a0*/  UMOV UR4, UR11 ;  /* 0x0000000b00047c82 */ /* 0x000fe20008000000 */
[----:B------:R-:W-:Y:S02]  /*55b0*/  UISETP.GE.OR UP0, UPT, UR5, UR8, UP0 ;  /* 0x000000080500728c */ /* 0x000fe40008706670 */
[----:B------:R-:W-:Y:S02]  /*55c0*/  USHF.R.U32.HI UR4, URZ, UR23, UR4 ;  /* 0x00000017ff047299 */ /* 0x000fe40008011604 */
[----:B------:R-:W-:Y:S02]  /*55d0*/  UIMAD.WIDE.U32 UR8, UR5, UR22, URZ ;  /* 0x00000016050872a5 */ /* 0x000fe4000f8e00ff */
[----:B------:R-:W-:Y:S04]  /*55e0*/  USEL UR10, UR6, UR4, !UP4 ;  /* 0x00000004060a7287 */ /* 0x000fe8000e000000 */
[----:B------:R-:W-:Y:S01]  /*55f0*/  UIADD3 UR11, UPT, UPT, -UR10, URZ, URZ ;  /* 0x000000ff0a0b7290 */ /* 0x000fe2000fffe1ff */
[----:B------:R-:W-:Y:S02]  /*5600*/  @!UP0 UMOV UR4, UR9 ;  /* 0x0000000900048c82 */ /* 0x000fe40008000000 */
[----:B------:R-:W-:Y:S02]  /*5610*/  @!UP0 USHF.R.U32.HI UR4, URZ, UR23, UR4 ;  /* 0x00000017ff048299 */ /* 0x000fe40008011604 */
[----:B------:R-:W-:Y:S02]  /*5620*/  UIMAD UR8, UR44, UR11, UR6 ;  /* 0x0000000b2c0872a4 */ /* 0x000fe4000f8e0206 */
[----:B------:R-:W-:Y:S04]  /*5630*/  @!UP0 USEL UR4, UR5, UR4, !UP4 ;  /* 0x0000000405048287 */ /* 0x000fe8000e000000 */
[----:B------:R-:W-:Y:S02]  /*5640*/  @!UP0 UIMAD UR8, UR7, UR8, UR4 ;  /* 0x00000008070882a4 */ /* 0x000fe4000f8e0204 */
[----:B------:R-:W-:Y:S02]  /*5650*/  @!UP0 UIADD3 UR9, UPT, UPT, UR10, -UR4, URZ ;  /* 0x800000040a098290 */ /* 0x000fe4000fffe0ff */
[----:B------:R-:W-:Y:S02]  /*5660*/  UIADD3 UR4, UPT, UPT, -UR5, URZ, URZ ;  /* 0x000000ff05047290 */ /* 0x000fe4000fffe1ff */
[----:B------:R-:W-:Y:S02]  /*5670*/  UIADD3 UR7, UPT, UPT, -UR6, URZ, URZ ;  /* 0x000000ff06077290 */ /* 0x000fe4000fffe1ff */
[----:B------:R-:W-:Y:S02]  /*5680*/  @!UP0 UIMAD UR6, UR9, UR44, UR5 ;  /* 0x0000002c090682a4 */ /* 0x000fe4000f8e0205 */
[----:B------:R-:W-:Y:S02]  /*5690*/  UIMAD UR14, UR15, UR4, UR14 ;  /* 0x000000040f0e72a4 */ /* 0x000fe4000f8e020e */
[----:B------:R-:W-:Y:S01]  /*56a0*/  UIMAD UR13, UR42, UR7, UR13 ;  /* 0x000000072a0d72a4 */ /* 0x000fe2000f8e020d */
[----:B------:R-:W-:Y:S02]  /*56b0*/  @!UP0 UMOV UR5, UR8 ;  /* 0x0000000800058c82 */ /* 0x000fe40008000000 */
[----:B------:R-:W-:Y:S02]  /*56c0*/  UIMAD UR14, UR5, UR15, UR14 ;  /* 0x0000000f050e72a4 */ /* 0x000fe4000f8e020e */
[----:B------:R-:W-:Y:S11]  /*56d0*/  UIMAD UR13, UR6, UR42, UR13 ;  /* 0x0000002a060d72a4 */ /* 0x000ff6000f8e020d */
[----:B------:R-:W-:Y:S01]  /*56e0*/  @!UPT UIADD3 URZ, UPT, UPT, URZ, URZ, URZ ;  /* 0x000000fffffff290 */ /* 0x000fe2000fffe0ff */
.L_x_90:
[----:B------:R-:W3:Y:S01]  /*56f0*/  @!UP2 LDCU.128 UR8, c[0x0][0xf10] ;  /* 0x0001e200ff08a7ac */ /* 0x000ee20008000c00 */
[C---:B----4-:R-:W-:Y:S02]  /*5700*/  ISETP.NE.U32.AND P1, PT, R4.reuse, RZ, PT ;  /* 0x000000ff0400720c */ /* 0x050fe40003f25070 */
[----:B------:R-:W-:Y:S02]  /*5710*/  ISETP.NE.U32.AND P0, PT, R4, RZ, PT ;  /* 0x000000ff0400720c */ /* 0x000fe40003f05070 */
[C---:B------:R-:W-:Y:S02]  /*5720*/  ISETP.NE.AND.EX P1, PT, R5.reuse, RZ, PT, P1 ;  /* 0x000000ff0500720c */ /* 0x040fe40003f25310 */
[----:B------:R-:W-:Y:S01]  /*5730*/  ISETP.NE.AND.EX P0, PT, R5, RZ, PT, P0 ;  /* 0x000000ff0500720c */ /* 0x000fe20003f05300 */
[----:B------:R-:W4:Y:S01]  /*5740*/  @!UP2 LDCU UR5, c[0x0][0xf0c] ;  /* 0x0001e180ff05a7ac */ /* 0x000f220008000800 */
[----:B------:R-:W-:Y:S01]  /*5750*/  SHF.L.U32 R9, R15, 0x1f, RZ ;  /* 0x0000001f0f097819 */ /* 0x000fe200000006ff */
[----:B------:R-:W-:Y:S02]  /*5760*/  USHF.L.U32 UR35, UR20, 0x7, URZ ;  /* 0x0000000714237899 */ /* 0x000fe400080006ff */
[----:B---3--:R-:W-:Y:S07]  /*5770*/  UIMAD.WIDE.U32 UR6, UR14, UR8, URZ ;  /* 0x000000080e0672a5 */ /* 0x008fee000f8e00ff */
[----:B------:R-:W-:Y:S01]  /*5780*/  @!UP2 UMOV UR4, UR7 ;  /* 0x000000070004ac82 */ /* 0x000fe20008000000 */
[----:B----4-:R-:W-:Y:S02]  /*5790*/  @!UP2 UISETP.NE.AND UP0, UPT, UR5, 0x1, UPT ;  /* 0x000000010500a88c */ /* 0x010fe4000bf05270 */
[----:B------:R-:W-:Y:S02]  /*57a0*/  @!UP2 USHF.R.U32.HI UR4, URZ, UR9, UR4 ;  /* 0x00000009ff04a299 */ /* 0x000fe40008011604 */
[----:B------:R-:W-:Y:S02]  /*57b0*/  UIMAD.WIDE.U32 UR6, UR13, UR11, URZ ;  /* 0x0000000b0d0672a5 */ /* 0x000fe4000f8e00ff */
[----:B------:R-:W-:Y:S02]  /*57c0*/  @!UP2 USEL UR8, UR14, UR4, !UP0 ;  /* 0x000000040e08a287 */ /* 0x000fe4000c000000 */
[----:B------:R-:W-:Y:S03]  /*57d0*/  @!UP2 UISETP.NE.AND UP0, UPT, UR10, 0x1, UPT ;  /* 0x000000010a00a88c */ /* 0x000fe6000bf05270 */
[----:B------:R-:W-:Y:S01]  /*57e0*/  @!UP2 UMOV UR6, UR7 ;  /* 0x000000070006ac82 */ /* 0x000fe20008000000 */
[----:B------:R-:W-:Y:S01]  /*57f0*/  USHF.L.U32 UR7, UR16, 0x8, URZ ;  /* 0x0000000810077899 */ /* 0x000fe200080006ff */
[----:B------:R-:W3:Y:S02]  /*5800*/  @!UP2 LDCU UR4, c[0x0][0xf20] ;  /* 0x0001e400ff04a7ac */ /* 0x000ee40008000800 */
[----:B---3--:R-:W-:Y:S04]  /*5810*/  @!UP2 USHF.R.U32.HI UR6, URZ, UR4, UR6 ;  /* 0x00000004ff06a299 */ /* 0x008fe80008011606 */
[----:B------:R-:W-:Y:S04]  /*5820*/  @!UP2 USEL UR6, UR13, UR6, !UP0 ;  /* 0x000000060d06a287 */ /* 0x000fe8000c000000 */
[----:B------:R-:W-:Y:S02]  /*5830*/  @!UP2 UIADD3 UR4, UPT, UPT, -UR8, UR6, URZ ;  /* 0x000000060804a290 */ /* 0x000fe4000fffe1ff */
[----:B------:R-:W-:Y:S02]  /*5840*/  @!UP2 UIADD3 UR6, UPT, UPT, UR8, -UR6, URZ ;  /* 0x800000060806a290 */ /* 0x000fe4000fffe0ff */
[----:B------:R-:W-:Y:S02]  /*5850*/  @!UP2 UIMAD UR14, UR4, UR5, UR14 ;  /* 0x00000005040ea2a4 */ /* 0x000fe4000f8e020e */
[----:B------:R-:W-:Y:S01]  /*5860*/  @!UP2 UIMAD UR13, UR6, UR10, UR13 ;  /* 0x0000000a060da2a4 */ /* 0x000fe2000f8e020d */
[----:B------:R-:W-:Y:S11]  /*5870*/  BRA.U UP3, `(.L_x_91) ;  /* 0x0000000103107547 */ /* 0x000ff6000b800000 */
[----:B--2---:R-:W-:Y:S04]  /*5880*/  MOV R0, UR48 ;  /* 0x0000003000007c02 */ /* 0x004fe80008000f00 */
[----:B------:R-:W-:Y:S04]  /*5890*/  SHF.L.U32 R11, R0, 0x1f, RZ ;  /* 0x0000001f000b7819 */ /* 0x000fe800000006ff */
[----:B------:R-:W2:Y:S02]  /*58a0*/  SYNCS.PHASECHK.TRANS64.TRYWAIT P2, [UR21+0x88], R11 ;  /* 0x0000880bff0075a7 */ /* 0x000ea40008041115 */
[----:B--2---:R-:W-:Y:S05]  /*58b0*/  @!P2 BRA `(.L_x_92) ;  /* 0x0000007400d4a947 */ /* 0x004fea0003800000 */
.L_x_91:
[----:B------:R-:W-:Y:S05]  /*58c0*/  @!P1 BRA `(.L_x_93) ;  /* 0x0000000000309947 */ /* 0x000fea0003800000 */
[----:B------:R-:W-:Y:S01]  /*58d0*/  ISETP.NE.U32.AND P1, PT, R2, RZ, PT ;  /* 0x000000ff0200720c */ /* 0x000fe20003f25070 */
[----:B------:R-:W3:Y:S01]  /*58e0*/  LDCU.64 UR4, c[0x0][0x358] ;  /* 0x00006b00ff0477ac */ /* 0x000ee20008000a00 */
[----:B------:R-:W-:Y:S02]  /*58f0*/  IMAD.MOV.U32 R143, RZ, RZ, 0x1 ;  /* 0x00000001ff8f7424 */ /* 0x000fe400078e00ff */
[----:B------:R-:W-:Y:S11]  /*5900*/  ISETP.NE.AND.EX P1, PT, R3, RZ, PT, P1 ;  /* 0x000000ff0300720c */ /* 0x000ff60003f25310 */
[----:B------:R-:W-:Y:S02]  /*5910*/  @!UPT UIADD3 URZ, UPT, UPT, URZ, URZ, URZ ;  /* 0x000000fffffff290 */ /* 0x000fe4000fffe0ff */
[----:B--2---:R-:W2:Y:S01]  /*5920*/  @P1 LDC.64 R10, c[0x0][0xc88] ;  /* 0x00032200ff0a1b82 */ /* 0x004ea20000000a00 */
[----:B------:R-:W-:Y:S04]  /*5930*/  @P1 IMAD R0, R4, UR36, RZ ;  /* 0x0000002404001c24 */ /* 0x000fe8000f8e02ff */
[----:B--2---:R-:W-:Y:S04]  /*5940*/  @P1 IMAD.WIDE R10, R0, 0x4, R10 ;  /* 0x00000004000a1825 */ /* 0x004fe800078e020a */
[----:B------:R-:W-:Y:S01]  /*5950*/  HFMA2 R0, -RZ, RZ, 0, 5.9604644775390625e-08 ;  /* 0x00000001ff007431 */ /* 0x000fe200000001ff */
[----:B---3-5:R3:W5:Y:S04]  /*5960*/  @P1 LDG.E R71, desc[UR4][R10.64] ;  /* 0x000000040a471981 */ /* 0x028768000c1e1900 */
[----:B------:R-:W-:Y:S01]  /*5970*/  @!P1 PRMT R143, R0, 0x7610, R143 ;  /* 0x00007610008f9816 */ /* 0x000fe2000000008f */
[----:B---3--:R-:W4:Y:S06]  /*5980*/  @!P1 LDC R71, c[0x0][0xc80] ;  /* 0x00032000ff479b82 */ /* 0x008f2c0000000800 */
.L_x_93:
[----:B----45:R-:W-:Y:S01]  /*5990*/  @!P0 FSETP.EQ.AND P1, PT, R71, RZ, PT ;  /* 0x000000ff4700820b */ /* 0x030fe20003f22000 */
[----:B------:R-:W-:Y:S01]  /*59a0*/  @!UPT UIADD3 URZ, UPT, UPT, URZ, URZ, URZ ;  /* 0x000000fffffff290 */ /* 0x000fe2000fffe0ff */
[----:B------:R-:W-:Y:S11]  /*59b0*/  @!P0 BRA `(.L_x_94) ;  /* 0x0000000000188947 */ /* 0x000ff60003800000 */
[----:B------:R-:W-:Y:S02]  /*59c0*/  LOP3.LUT P0, RZ, R143, 0xff, RZ, 0xc0, !PT ;  /* 0x000000ff8fff7812 */ /* 0x000fe4000780c0ff */
[----:B------:R-:W-:Y:S04]  /*59d0*/  ISETP.NE.U32.AND P1, PT, R2, RZ, PT ;  /* 0x000000ff0200720c */ /* 0x000fe80003f25070 */
[----:B------:R-:W-:Y:S04]  /*59e0*/  ISETP.NE.AND.EX P1, PT, R3, RZ, PT, P1 ;  /* 0x000000ff0300720c */ /* 0x000fe80003f25310 */
[----:B------:R-:W-:Y:S03]  /*59f0*/  PLOP3.LUT P1, PT, P1, PT, PT, 0x8, 0x80 ;  /* 0x000000000080781c */ /* 0x000fe60000f2e170 */
[----:B------:R-:W-:Y:S11]  /*5a00*/  @P0 FSETP.EQ.AND P1, PT, R71, RZ, PT ;  /* 0x000000ff4700020b */ /* 0x000ff60003f22000 */
[----:B------:R-:W-:Y:S02]  /*5a10*/  @!UPT UIADD3 URZ, UPT, UPT, URZ, URZ, URZ ;  /* 0x000000fffffff290 */ /* 0x000fe4000fffe0ff */
.L_x_94:
[----:B------:R-:W3:Y:S01]  /*5a20*/  SYNCS.PHASECHK.TRANS64.TRYWAIT P2, [UR21+0x60], R9 ;  /* 0x00006009ff0075a7 */ /* 0x000ee20008041115 */
[----:B------:R-:W-:Y:S01]  /*5a30*/  ELECT P0, URZ, PT ;  /* 0x0000000000ff782f */ /* 0x000fe20003800000 */
[----:B------:R-:W-:Y:S03]  /*5a40*/  ULOP3.LUT UR4, UR29, 0x1, URZ, 0xc0, !UPT ;  /* 0x000000011d047892 */ /* 0x000fe6000f8ec0ff */
[----:B------:R-:W-:Y:S11]  /*5a50*/  PLOP3.LUT P1, PT, P1, P0, PT, 0xf2, 0x2f ;  /* 0x00000000002f781c */ /* 0x000ff60000f21e72 */
[----:B------:R-:W-:Y:S02]  /*5a60*/  @!UPT UIADD3 URZ, UPT, UPT, URZ, URZ, URZ ;  /* 0x000000fffffff290 */ /* 0x000fe4000fffe0ff */
[----:B------:R-:W-:Y:S05]  /*5a70*/  @!P1 IADD3 R8, P0, PT, R16, 0x980, RZ ;  /* 0x0000098010089810 */ /* 0x000fea0007f1e0ff */
[----:B------:R-:W-:Y:S01]  /*5a80*/  @!P1 IMAD.X R6, RZ, RZ, R17, P0 ;  /* 0x000000ffff069224 */ /* 0x000fe200000e0611 */
[----:B---3--:R-:W-:Y:S07]  /*5a90*/  @!P2 BRA `(.L_x_95) ;  /* 0x000000740074a947 */ /* 0x008fee0003800000 */
.L_x_181:
[----:B------:R-:W-:Y:S01]  /*5aa0*/  @!P1 R2UR UR6, R8 ;  /* 0x00000000080692ca */ /* 0x000fe200000e0000 */
[----:B------:R-:W-:Y:S01]  /*5ab0*/  VOTEU.ALL UP0, P1 ;  /* 0x0000000000ff7886 */ /* 0x000fe20000800000 */
[----:B------:R-:W-:Y:S01]  /*5ac0*/  @!P1 R2UR UR5, R6 ;  /* 0x00000000060592ca */ /* 0x000fe200000e0000 */
[----:B------:R-:W-:Y:S01]  /*5ad0*/  UMOV UR10, 0x0 ;  /* 0x00000000000a7882 */ /* 0x000fe20000000000 */
[----:B------:R-:W-:Y:S01]  /*5ae0*/  ISETP.NE.AND P0, PT, RZ, UR4, !P1 ;  /* 0x00000004ff007c0c */ /* 0x000fe2000cf05270 */
[----:B------:R-:W-:Y:S01]  /*5af0*/  UMOV UR11, 0x10000000 ;  /* 0x10000000000b7882 */ /* 0x000fe20000000000 */
[----:B------:R-:W-:Y:S02]  /*5b00*/  @!UP0 UIADD3 UR8, UPT, UPT, UR7, 0xc0, URZ ;  /* 0x000000c007088890 */ /* 0x000fe4000fffe0ff */
[----:B------:R-:W-:Y:S01]  /*5b10*/  @!UP0 UIADD3 UR32, UPT, UPT, UR21, 0x400, URZ ;  /* 0x0000040015208890 */ /* 0x000fe2000fffe0ff */
[----:B------:R-:W-:Y:S03]  /*5b20*/  VOTEU.ALL UP0, P1 ;  /* 0x0000000000ff7886 */ /* 0x000fe60000800000 */
[----:B--2---:R-:W-:Y:S02]  /*5b30*/  @!P1 IMAD.U32 R0, RZ, RZ, UR8 ;  /* 0x00000008ff009e24 */ /* 0x004fe4000f8e00ff */
[----:B------:R-:W-:Y:S02]  /*5b40*/  IMAD.U32 R10, RZ, RZ, UR6 ;  /* 0x00000006ff0a7e24 */ /* 0x000fe4000f8e00ff */
[----:B------:R-:W-:Y:S02]  /*5b50*/  IMAD.U32 R11, RZ, RZ, UR5 ;  /* 0x00000005ff0b7e24 */ /* 0x000fe4000f8e00ff */
[----:B------:R-:W-:Y:S01]  /*5b60*/  @P0 IMAD R0, RZ, RZ, UR7 ;  /* 0x00000007ff000e24 */ /* 0x000fe2000f8e02ff */
[----:B------:R-:W-:Y:S02]  /*5b70*/  @!P1 R2UR UR8, R10 ;  /* 0x000000000a0892ca */ /* 0x000fe400000e0000 */
[----:B------:R-:W-:Y:S02]  /*5b80*/  @!P1 R2UR UR9, R11 ;  /* 0x000000000b0992ca */ /* 0x000fe400000e0000 */
[----:B------:R-:W-:Y:S11]  /*5b90*/  PLOP3.LUT P0, PT, P1, PT, PT, 0x8, 0x80 ;  /* 0x000000000080781c */ /* 0x000ff60000f0e170 */
[----:B------:R-:W-:Y:S02]  /*5ba0*/  @!UPT UIADD3 URZ, UPT, UPT, URZ, URZ, URZ ;  /* 0x000000fffffff290 */ /* 0x000fe4000fffe0ff */
[----:B------:R-:W-:Y:S01]  /*5bb0*/  @P0 R2UR.BROADCAST UR34, R0 ;  /* 0x00000000002202ca */ /* 0x000fe200008e0000 */
[----:B------:R-:W-:Y:S01]  /*5bc0*/  @!P1 IMAD.MOV.U32 R0, RZ, RZ, 0x4000 ;  /* 0x00004000ff009424 */ /* 0x000fe200078e00ff */
[----:B------:R-:W-:Y:S05]  /*5bd0*/  @!P1 IADD3 R8, P0, PT, R16, 0x980, RZ ;  /* 0x0000098010089810 */ /* 0x000fea0007f1e0ff */
[----:B------:R-:W-:Y:S06]  /*5be0*/  @!P1 IMAD.X R6, RZ, RZ, R17, P0 ;  /* 0x000000ffff069224 */ /* 0x000fec00000e0611 */
[----:B------:R2:W-:Y:S01]  /*5bf0*/  @!UP0 UTMALDG.3D [UR32], [UR8], desc[UR10] ;  /* 0x00000a20080085b4 */ /* 0x0005e20008011000 */
[----:B------:R2:W-:Y:S01]  /*5c00*/  @!P1 SYNCS.ARRIVE.TRANS64.RED.A0TR RZ, [UR21+0x40], R0 ;  /* 0x00004000ffff99a7 */ /* 0x0005e20008300415 */
[----:B------:R-:W-:Y:S01]  /*5c10*/  SYNCS.ARRIVE.TRANS64.RED.A1T0 RZ, [UR46], RZ ;  /* 0x000000ffffff79a7 */ /* 0x000fe2000810042e */
[----:B------:R-:W3:Y:S02]  /*5c20*/  SYNCS.PHASECHK.TRANS64.TRYWAIT P2, [UR21+0x68], R9 ;  /* 0x00006809ff0075a7 */ /* 0x000ee40008041115 */
[----:B--23--:R-:W-:Y:S05]  /*5c30*/  @!P2 BRA `(.L_x_96) ;  /* 0x000000740024a947 */ /* 0x00cfea0003800000 */
.L_x_183:
[----:B------:R-:W-:Y:S01]  /*5c40*/  @!P1 R2UR UR6, R8 ;  /* 0x00000000080692ca */ /* 0x000fe200000e0000 */
[----:B------:R-:W-:Y:S01]  /*5c50*/  VOTEU.ALL UP0, P1 ;  /* 0x0000000000ff7886 */ /* 0x000fe20000800000 */
[----:B------:R-:W-:Y:S01]  /*5c60*/  @!P1 R2UR UR5, R6 ;  /* 0x00000000060592ca */ /* 0x000fe200000e0000 */
[----:B--2---:R-:W-:Y:S01]  /*5c70*/  @!P1 IMAD.MOV.U32 R0, RZ, RZ, 0x4000 ;  /* 0x00004000ff009424 */ /* 0x004fe200078e00ff */
[----:B------:R-:W-:Y:S01]  /*5c80*/  UMOV UR10, 0x0 ;  /* 0x00000000000a7882 */ /* 0x000fe20000000000 */
[----:B------:R-:W-:Y:S01]  /*5c90*/  UMOV UR11, 0x10000000 ;  /* 0x10000000000b7882 */ /* 0x000fe20000000000 */
[----:B------:R-:W-:Y:S01]  /*5ca0*/  @!UP0 UIADD3 UR24, UPT, UPT, UR21, 0x4400, URZ ;  /* 0x0000440015188890 */ /* 0x000fe2000fffe0ff */
[----:B------:R-:W-:Y:S01]  /*5cb0*/  @!P1 IADD3 R8, P0, PT, R16, 0x980, RZ ;  /* 0x0000098010089810 */ /* 0x000fe20007f1e0ff */
[----:B------:R-:W-:Y:S01]  /*5cc0*/  UMOV UR27, UR35 ;  /* 0x00000023001b7c82 */ /* 0x000fe20008000000 */
[----:B------:R-:W-:Y:S03]  /*5cd0*/  UMOV UR28, UR36 ;  /* 0x00000024001c7c82 */ /* 0x000fe60008000000 */
[----:B------:R-:W-:Y:S02]  /*5ce0*/  @!P1 IMAD.X R6, RZ, RZ, R17, P0 ;  /* 0x000000ffff069224 */ /* 0x000fe400000e0611 */
[----:B------:R-:W-:Y:S02]  /*5cf0*/  IMAD.U32 R10, RZ, RZ, UR6 ;  /* 0x00000006ff0a7e24 */ /* 0x000fe4000f8e00ff */
[----:B------:R-:W-:Y:S01]  /*5d00*/  IMAD.U32 R11, RZ, RZ, UR5 ;  /* 0x00000005ff0b7e24 */ /* 0x000fe2000f8e00ff */
[----:B------:R-:W-:Y:S02]  /*5d10*/  @!UP0 UIMAD UR5, UR4, -0x40, UR7 ;  /* 0xffffffc0040588a4 */ /* 0x000fe4000f8e0207 */
[----:B------:R-:W-:Y:S02]  /*5d20*/  @!P1 R2UR UR8, R10 ;  /* 0x000000000a0892ca */ /* 0x000fe400000e0000 */
[----:B------:R-:W-:Y:S01]  /*5d30*/  @!P1 R2UR UR9, R11 ;  /* 0x000000000b0992ca */ /* 0x000fe200000e0000 */
[----:B------:R-:W-:Y:S01]  /*5d40*/  @!UP0 UIADD3 UR26, UPT, UPT, UR5, 0x80, URZ ;  /* 0x00000080051a8890 */ /* 0x000fe2000fffe0ff */
[----:B------:R-:W-:Y:S11]  /*5d50*/  VOTEU.ALL UP0, P1 ;  /* 0x0000000000ff7886 */ /* 0x000ff60000800000 */
[----:B------:R2:W-:Y:S01]  /*5d60*/  @!UP0 UTMALDG.3D [UR24], [UR8], desc[UR10] ;  /* 0x00000a18080085b4 */ /* 0x0005e20008011000 */
[----:B------:R2:W-:Y:S01]  /*5d70*/  @!P1 SYNCS.ARRIVE.TRANS64.RED.A0TR RZ, [UR21+0x48], R0 ;  /* 0x00004800ffff99a7 */ /* 0x0005e20008300415 */
[----:B------:R-:W-:Y:S01]  /*5d80*/  SYNCS.ARRIVE.TRANS64.RED.A1T0 RZ, [UR45], RZ ;  /* 0x000000ffffff79a7 */ /* 0x000fe2000810042d */
[----:B------:R-:W3:Y:S02]  /*5d90*/  SYNCS.PHASECHK.TRANS64.TRYWAIT P2, [UR21+0x70], R9 ;  /* 0x00007009ff0075a7 */ /* 0x000ee40008041115 */
[----:B--23--:R-:W-:Y:S05]  /*5da0*/  @!P2 BRA `(.L_x_97) ;  /* 0x0000007000e0a947 */ /* 0x00cfea0003800000 */
.L_x_185:
        /* <DEDUP_REMOVED lines=13> */
[----:B------:R-:W-:Y:S02]  /*5e80*/  @!UP0 ULEA UR5, UR4, UR7, 0x6 ;  /* 0x0000000704058291 */ /* 0x000fe4000f8e30ff */
        /* <DEDUP_REMOVED lines=9> */
.L_x_187:
[----:B------:R-:W-:Y:S01]  /*5f20*/  @!P1 R2UR UR6, R8 ;  /* 0x00000000080692ca */ /* 0x000fe200000e0000 */
[----:B------:R-:W-:Y:S01]  /*5f30*/  UMOV UR18, 0x0 ;  /* 0x0000000000127882 */ /* 0x000fe20000000000 */
[----:B------:R-:W-:Y:S01]  /*5f40*/  @!P1 R2UR UR5, R6 ;  /* 0x00000000060592ca */ /* 0x000fe200000e0000 */
[----:B------:R-:W-:Y:S01]  /*5f50*/  VOTEU.ALL UP0, P1 ;  /* 0x0000000000ff7886 */ /* 0x000fe20000800000 */
[----:B------:R-:W-:Y:S01]  /*5f60*/  ISETP.NE.OR P0, PT, RZ, UR4, P1 ;  /* 0x00000004ff007c0c */ /* 0x000fe20008f05670 */
[----:B------:R-:W-:Y:S01]  /*5f70*/  UMOV UR19, 0x10000000 ;  /* 0x1000000000137882 */ /* 0x000fe20000000000 */
[----:B------:R-:W-:Y:S01]  /*5f80*/  UMOV UR11, UR35 ;  /* 0x00000023000b7c82 */ /* 0x000fe20008000000 */
[----:B------:R-:W-:Y:S01]  /*5f90*/  UMOV UR12, UR36 ;  /* 0x00000024000c7c82 */ /* 0x000fe20008000000 */
[----:B------:R-:W-:Y:S01]  /*5fa0*/  @!UP0 UIADD3 UR4, UPT, UPT, UR7, 0xc0, URZ ;  /* 0x000000c007048890 */ /* 0x000fe2000fffe0ff */
[----:B------:R-:W-:Y:S01]  /*5fb0*/  VIADD R14, R14, 0x1 ;  /* 0x000000010e0e7836 */ /* 0x000fe20000000000 */
[----:B------:R-:W-:Y:S01]  /*5fc0*/  @!UP0 UIADD3 UR8, UPT, UPT, UR21, 0xc400, URZ ;  /* 0x0000c40015088890 */ /* 0x000fe2000fffe0ff */
[----:B------:R-:W-:Y:S01]  /*5fd0*/  R2UR UR16, R145 ;  /* 0x00000000911072ca */ /* 0x000fe200000e0000 */
[----:B------:R-:W-:Y:S01]  /*5fe0*/  @!UP0 UIADD3 UR9, UPT, UPT, UR21, 0x58, URZ ;  /* 0x0000005815098890 */ /* 0x000fe2000fffe0ff */
[----:B------:R-:W-:Y:S01]  /*5ff0*/  IMAD.U32 R8, RZ, RZ, UR6 ;  /* 0x00000006ff087e24 */ /* 0x000fe2000f8e00ff */
[----:B------:R-:W-:Y:S01]  /*6000*/  VOTEU.ALL UP0, P1 ;  /* 0x0000000000ff7886 */ /* 0x000fe20000800000 */
[----:B--2---:R-:W-:Y:S01]  /*6010*/  @!P1 IMAD.U32 R0, RZ, RZ, UR4 ;  /* 0x00000004ff009e24 */ /* 0x004fe2000f8e00ff */
[----:B------:R-:W-:Y:S01]  /*6020*/  R2UR UR20, R146 ;  /* 0x00000000921472ca */ /* 0x000fe200000e0000 */
[----:B------:R-:W-:Y:S01]  /*6030*/  IMAD.U32 R9, RZ, RZ, UR5 ;  /* 0x00000005ff097e24 */ /* 0x000fe2000f8e00ff */
[----:B------:R-:W-:Y:S01]  /*6040*/  @!P1 R2UR UR4, R8 ;  /* 0x00000000080492ca */ /* 0x000fe200000e0000 */
[----:B------:R-:W-:Y:S01]  /*6050*/  @!P0 IMAD R0, RZ, RZ, UR7 ;  /* 0x00000007ff008e24 */ /* 0x000fe2000f8e02ff */
[----:B------:R-:W-:Y:S01]  /*6060*/  PLOP3.LUT P0, PT, P1, PT, PT, 0x8, 0x80 ;  /* 0x000000000080781c */ /* 0x000fe20000f0e170 */
[----:B------:R-:W-:Y:S01]  /*6070*/  UIADD3 UR29, UPT, UPT, UR29, 0x1, URZ ;  /* 0x000000011d1d7890 */ /* 0x000fe2000fffe0ff */
[----:B------:R-:W-:Y:S01]  /*6080*/  @!P1 R2UR UR5, R9 ;  /* 0x00000000090592ca */ /* 0x000fe200000e0000 */
[----:B------:R-:W-:Y:S10]  /*6090*/  UPLOP3.LUT UP3, UPT, UPT, UPT, UPT, 0x80, 0x8 ;  /* 0x000000000008789c */ /* 0x000ff40003f6f070 */
[----:B------:R-:W-:Y:S01]  /*60a0*/  @P0 R2UR.BROADCAST UR10, R0 ;  /* 0x00000000000a02ca */ /* 0x000fe200008e0000 */
[----:B------:R-:W-:Y:S01]  /*60b0*/  UIADD3 UR16, UPT, UPT, UR13, UR16, URZ ;  /* 0x000000100d107290 */ /* 0x000fe2000fffe0ff */
[C---:B------:R-:W-:Y:S01]  /*60c0*/  ISETP.NE.AND P0, PT, R14.reuse, 0x2, PT ;  /* 0x000000020e00780c */ /* 0x040fe20003f05270 */
[----:B------:R-:W-:Y:S01]  /*60d0*/  UMOV UR36, UR30 ;  /* 0x0000001e00247c82 */ /* 0x000fe20008000000 */
[----:B------:R-:W-:Y:S01]  /*60e0*/  LOP3.LUT R15, R15, 0x1, RZ, 0x3c, !PT ;  /* 0x000000010f0f7812 */ /* 0x000fe200078e3cff */
[----:B------:R-:W-:Y:S01]  /*60f0*/  UIADD3 UR20, UPT, UPT, UR14, UR20, URZ ;  /* 0x000000140e147290 */ /* 0x000fe2000fffe0ff */
[----:B------:R-:W-:Y:S02]  /*6100*/  SEL R0, RZ, 0x1, P0 ;  /* 0x00000001ff007807 */ /* 0x000fe40000000000 */
[----:B------:R-:W-:Y:S02]  /*6110*/  SEL R14, R14, RZ, P0 ;  /* 0x000000ff0e0e7207 */ /* 0x000fe40000000000 */
[----:B------:R-:W-:Y:S03]  /*6120*/  LOP3.LUT R13, R13, R0, RZ, 0x3c, !PT ;  /* 0x000000000d0d7212 */ /* 0x000fe600078e3cff */
[----:B------:R2:W-:Y:S01]  /*6130*/  @!UP0 UTMALDG.3D [UR8], [UR4], desc[UR18] ;  /* 0x00001208040085b4 */ /* 0x0005e20008011000 */
[----:B------:R2:W-:Y:S01]  /*6140*/  @!P1 SYNCS.ARRIVE.TRANS64.RED.A0TR RZ, [UR21+0x58], R7 ;  /* 0x00005807ffff99a7 */ /* 0x0005e20008300415 */
[----:B------:R-:W-:Y:S01]  /*6150*/  SYNCS.ARRIVE.TRANS64.RED.A1T0 RZ, [UR39], RZ ;  /* 0x000000ffffff79a7 */ /* 0x000fe20008100427 */
[----:B------:R-:W-:Y:S05]  /*6160*/  BRA.U UP1, `(.L_x_99) ;  /* 0xfffffff101407547 */ /* 0x000fea000b83ffff */
[----:B------:R-:W-:-:S04]  /*6170*/  SHF.L.U32 R3, R15, 0x1f, RZ ;  /* 0x0000001f0f037819 */ /* 0x000fc800000006ff */
[----:B------:R-:W3:Y:S02]  /*6180*/  SYNCS.PHASECHK.TRANS64.TRYWAIT P0, [UR21+0x60], R3 ;  /* 0x00006003ff0075a7 */ /* 0x000ee40008001115 */
[----:B---3--:R-:W-:Y:S05]  /*6190*/  @!P0 BRA `(.L_x_100) ;  /* 0x0000007000148947 */ /* 0x008fea0003800000 */
.L_x_189:
[----:B------:R-:W4:Y:S02]  /*61a0*/  SYNCS.PHASECHK.TRANS64.TRYWAIT P0, [UR21+0x68], R3 ;  /* 0x00006803ff0075a7 */ /* 0x000f240008001115 */
[----:B----4-:R-:W-:Y:S05]  /*61b0*/  @!P0 BRA `(.L_x_101) ;  /* 0x0000007000248947 */ /* 0x010fea0003800000 */
.L_x_191:
[----:B------:R-:W4:Y:S02]  /*61c0*/  SYNCS.PHASECHK.TRANS64.TRYWAIT P0, [UR21+0x70], R3 ;  /* 0x00007003ff0075a7 */ /* 0x000f240008001115 */
[----:B----4-:R-:W-:Y:S05]  /*61d0*/  @!P0 BRA `(.L_x_102) ;  /* 0x0000007000348947 */ /* 0x010fea0003800000 */
.L_x_193:
[----:B---3--:R-:W-:-:S07]  /*61e0*/  MOV R0, UR21 ;  /* 0x0000001500007c02 */ /* 0x008fce0008000f00 */
.L_x_103:
[----:B---3--:R-:W-:-:S04]  /*61f0*/  SHF.L.U32 R3, R15, 0x1f, RZ ;  /* 0x0000001f0f037819 */ /* 0x008fc800000006ff */
[----:B------:R3:W4:Y:S03]  /*6200*/  SYNCS.PHASECHK.TRANS64.TRYWAIT P0, [R0+URZ+0x78], R3 ;  /* 0x00007803000075a7 */ /* 0x00072600080011ff */
[----:B----4-:R-:W-:Y:S05]  /*6210*/  @!P0 NANOSLEEP.SYNCS 0x989680 ;  /* 0x009896800000895d */ /* 0x010fea0003900000 */
[----:B------:R-:W4:Y:S02]  /*6220*/  @!P0 SYNCS.PHASECHK.TRANS64 P0, [R0+URZ+0x78], R3 ;  /* 0x00007803000085a7 */ /* 0x000f2400080010ff */
[----:B-12-4-:R-:W-:Y:S05]  /*6230*/  @P0 EXIT ;  /* 0x000000000000094d */ /* 0x016fea0003800000 */
[----:B------:R-:W-:Y:S05]  /*6240*/  BRA `(.L_x_103) ;  /* 0xfffffffc00e87947 */ /* 0x000fea000383ffff */
.L_x_88:
[----:B------:R-:W-:-:S06]  /*6250*/  UISETP.GE.AND UP0, UPT, UR17, 0x4, UPT ;  /* 0x000000041100788c */ /* 0x000fcc000bf06270 */
[----:B------:R-:W-:-:S13]  /*6260*/  PLOP3.LUT P0, PT, PT, PT, UP0, 0x80, 0x8 ;  /* 0x000000000008781c */ /* 0x000fda0003f0f008 */
[----:B------:R-:W-:Y:S05]  /*6270*/  @!P0 EXIT ;  /* 0x000000000000894d */ /* 0x000fea0003800000 */
[----:B------:R-:W-:Y:S01]  /*6280*/  BAR.SYNC.DEFER_BLOCKING 0x6, 0xa0 ;  /* 0x0182800000007b1d */ /* 0x000fe20000010000 */
[C---:B------:R-:W-:Y:S01]  /*6290*/  IMAD.SHL.U32 R4, R155.reuse, 0x40, RZ ;  /* 0x000000409b047824 */ /* 0x040fe200078e00ff */
[C---:B------:R-:W-:Y:S01]  /*62a0*/  LOP3.LUT R142, R155.reuse, 0x1, RZ, 0xc0, !PT ;  /* 0x000000019b8e7812 */ /* 0x040fe200078ec0ff */
[C---:B------:R-:W-:Y:S02]  /*62b0*/  IMAD.SHL.U32 R133, R155.reuse, 0x8, RZ ;  /* 0x000000089b857824 */ /* 0x040fe400078e00ff */
[C---:B------:R-:W-:Y:S01]  /*62c0*/  IMAD.U32 R2, R155.reuse, 0x10000, RZ ;  /* 0x000100009b027824 */ /* 0x040fe200078e00ff */
[----:B------:R-:W-:Y:S02]  /*62d0*/  UMOV UR46, 0x400 ;  /* 0x00000400002e7882 */ /* 0x000fe40000000000 */
[----:B------:R-:W1:Y:S01]  /*62e0*/  LDC.64 R138, c[0x0][0xc88] ;  /* 0x00032200ff8a7b82 */ /* 0x000e620000000a00 */
[----:B------:R-:W-:Y:S01]  /*62f0*/  ULEA UR46, UR59, UR46, 0x18 ;  /* 0x0000002e3b2e7291 */ /* 0x000fe2000f8ec0ff */
[----:B------:R-:W-:Y:S01]  /*6300*/  LOP3.LUT R6, R4, 0x1c0, RZ, 0xc0, !PT ;  /* 0x000001c004067812 */ /* 0x000fe200078ec0ff */
[----:B------:R-:W-:Y:S01]  /*6310*/  IMAD.MOV.U32 R154, RZ, RZ, 0x2 ;  /* 0x00000002ff9a7424 */ /* 0x000fe200078e00ff */
[----:B------:R-:W-:Y:S01]  /*6320*/  ISETP.NE.U32.AND P0, PT, R142, 0x1, PT ;  /* 0x000000018e00780c */ /* 0x000fe20003f05070 */
[----:B------:R-:W-:Y:S01]  /*6330*/  UIADD3 UR5, UPT, UPT, UR46, 0xb8, URZ ;  /* 0x000000b82e057890 */ /* 0x000fe2000fffe0ff */
[----:B------:R-:W-:Y:S01]  /*6340*/  LOP3.LUT R133, R6, 0x38, R133, 0xf8, !PT ;  /* 0x0000003806857812 */ /* 0x000fe200078ef885 */
[----:B------:R-:W-:Y:S01]  /*6350*/  UIADD3 UR4, UPT, UPT, UR46, 0x400, URZ ;  /* 0x000004002e047890 */ /* 0x000fe2000fffe0ff */
[----:B------:R-:W2:Y:S01]  /*6360*/  LDC.64 R140, c[0x0][0xc90] ;  /* 0x00032400ff8c7b82 */ /* 0x000ea20000000a00 */
[----:B------:R-:W-:Y:S01]  /*6370*/  ULOP3.LUT UR5, UR5, 0xfefffff8, URZ, 0xc0, !UPT ;  /* 0xfefffff805057892 */ /* 0x000fe2000f8ec0ff */
[----:B------:R-:W-:Y:S01]  /*6380*/  LOP3.LUT R2, R2, 0x600000, RZ, 0xc0, !PT ;  /* 0x0060000002027812 */ /* 0x000fe200078ec0ff */
[----:B------:R-:W-:Y:S01]  /*6390*/  IMAD.MOV.U32 R153, RZ, RZ, 0x4 ;  /* 0x00000004ff997424 */ /* 0x000fe200078e00ff */
[----:B------:R-:W-:Y:S01]  /*63a0*/  R2P PR, R155, 0x6 ;  /* 0x000000069b007804 */ /* 0x000fe20000000000 */
[----:B------:R-:W-:Y:S01]  /*63b0*/  IMAD.MOV.U32 R152, RZ, RZ, 0x1 ;  /* 0x00000001ff987424 */ /* 0x000fe200078e00ff */
[----:B------:R-:W-:Y:S01]  /*63c0*/  LOP3.LUT R133, R133, 0x1e00, R4, 0xf8, !PT ;  /* 0x00001e0085857812 */ /* 0x000fe200078ef804 */
[----:B------:R-:W-:Y:S01]  /*63d0*/  IMAD.MOV.U32 R149, RZ, RZ, RZ ;  /* 0x000000ffff957224 */ /* 0x000fe200078e00ff */
[----:B------:R-:W3:Y:S01]  /*63e0*/  LDC.64 R136, c[0x0][0xcb0] ;  /* 0x00032c00ff887b82 */ /* 0x000ee20000000a00 */
[----:B------:R-:W4:Y:S01]  /*63f0*/  LDS R3, [UR46+0x110] ;  /* 0x0001102eff037984 */ /* 0x000f220008000800 */
[----:B------:R-:W-:Y:S01]  /*6400*/  P2R R4, PR, RZ, 0x1 ;  /* 0x00000001ff047803 */ /* 0x000fe20000000000 */
[----:B------:R-:W-:Y:S01]  /*6410*/  IMAD.MOV.U32 R151, RZ, RZ, RZ ;  /* 0x000000ffff977224 */ /* 0x000fe200078e00ff */
[----:B------:R-:W-:Y:S01]  /*6420*/  LOP3.LUT R155, R155, 0x60, RZ, 0xc0, !PT ;  /* 0x000000609b9b7812 */ /* 0x000fe200078ec0ff */
[----:B------:R-:W-:Y:S01]  /*6430*/  IMAD.U32 R157, RZ, RZ, UR5 ;  /* 0x00000005ff9d7e24 */ /* 0x000fe2000f8e00ff */
[----:B------:R-:W-:Y:S01]  /*6440*/  SEL R154, R154, 0xfffffffe, !P1 ;  /* 0xfffffffe9a9a7807 */ /* 0x000fe20004800000 */
[----:B------:R-:W-:Y:S01]  /*6450*/  IMAD.U32 R147, RZ, RZ, UR4 ;  /* 0x00000004ff937e24 */ /* 0x000fe2000f8e00ff */
[----:B------:R-:W1:Y:S01]  /*6460*/  LDC.64 R134, c[0x0][0xca8] ;  /* 0x00032a00ff867b82 */ /* 0x000e620000000a00 */
[----:B------:R-:W-:Y:S01]  /*6470*/  SEL R153, R153, 0xfffffffc, !P2 ;  /* 0xfffffffc99997807 */ /* 0x000fe20005000000 */
[----:B------:R-:W1:Y:S01]  /*6480*/  LDCU UR58, c[0x0][0x370] ;  /* 0x00006e00ff3a77ac */ /* 0x000e620008000800 */
[----:B------:R-:W-:Y:S01]  /*6490*/  UMOV UR39, URZ ;  /* 0x000000ff00277c82 */ /* 0x000fe20008000000 */
[----:B------:R-:W1:Y:S01]  /*64a0*/  LDCU UR45, c[0x0][0xf0c] ;  /* 0x0001e180ff2d77ac */ /* 0x000e620008000800 */
[----:B------:R-:W1:Y:S01]  /*64b0*/  LDCU UR41, c[0x0][0xf30] ;  /* 0x0001e600ff2977ac */ /* 0x000e620008000800 */
[----:B------:R-:W1:Y:S01]  /*64c0*/  LDCU.64 UR56, c[0x0][0xc88] ;  /* 0x00019100ff3877ac */ /* 0x000e620008000a00 */
[----:B------:R-:W1:Y:S01]  /*64d0*/  LDCU.64 UR42, c[0x0][0xf28] ;  /* 0x0001e500ff2a77ac */ /* 0x000e620008000a00 */
[----:B------:R-:W1:Y:S01]  /*64e0*/  LDCU.128 UR60, c[0x0][0xf10] ;  /* 0x0001e200ff3c77ac */ /* 0x000e620008000c00 */
[----:B------:R-:W1:Y:S01]  /*64f0*/  LDCU UR55, c[0x0][0x374] ;  /* 0x00006e80ff3777ac */ /* 0x000e620008000800 */
[----:B------:R-:W-:Y:S01]  /*6500*/  UMOV UR54, URZ ;  /* 0x000000ff00367c82 */ /* 0x000fe20008000000 */
[----:B------:R-:W-:Y:S01]  /*6510*/  UMOV UR52, URZ ;  /* 0x000000ff00347c82 */ /* 0x000fe20008000000 */
[----:B--2-4-:R-:W-:-:S07]  /*6520*/  IMAD.IADD R2, R3, 0x1, R2 ;  /* 0x0000000103027824 */ /* 0x014fce00078e0202 */
.L_x_148:
[----:B------:R-:W-:Y:S02]  /*6530*/  LEA R0, R149, UR46, 0x3 ;  /* 0x0000002e95007c11 */ /* 0x000fe4000f8e18ff */
[----:B------:R-:W-:Y:S02]  /*6540*/  SHF.L.U32 R3, R151, 0x1f, RZ ;  /* 0x0000001f97037819 */ /* 0x000fe400000006ff */
[----:B-1----:R-:W-:Y:S02]  /*6550*/  LEA R5, R149, UR46, 0x4 ;  /* 0x0000002e95057c11 */ /* 0x002fe4000f8e20ff */
[----:B------:R-:W2:Y:S02]  /*6560*/  SYNCS.PHASECHK.TRANS64.TRYWAIT P0, [R0+URZ+0x90], R3 ;  /* 0x00009003000075a7 */ /* 0x000ea400080011ff */
[----:B--2---:R-:W-:Y:S05]  /*6570*/  @!P0 BRA `(.L_x_104) ;  /* 0x0000006c00648947 */ /* 0x004fea0003800000 */
.L_x_194:
[----:B------:R-:W-:Y:S01]  /*6580*/  R2UR UR7, R156 ;  /* 0x000000009c0772ca */ /* 0x000fe200000e0000 */
[----:B------:R-:W4:Y:S01]  /*6590*/  LDS.128 R4, [R5+0xf0] ;  /* 0x0000f00005047984 */ /* 0x000f220000000c00 */
[----:B--2---:R-:W-:Y:S01]  /*65a0*/  VIADD R0, R0, 0xa0 ;  /* 0x000000a000007836 */ /* 0x004fe20000000000 */
[----:B------:R-:W-:Y:S04]  /*65b0*/  UISETP.GE.AND UP0, UPT, UR44, 0x1, UPT ;  /* 0x000000012c00788c */ /* 0x000fe8000bf06270 */
[----:B------:R-:W-:Y:S01]  /*65c0*/  PRMT R0, RZ, 0x654, R0 ;  /* 0x00000654ff007816 */ /* 0x000fe20000000000 */
[----:B------:R-:W-:Y:S01]  /*65d0*/  @!PT LDS RZ, [RZ] ;  /* 0x00000000fffff984 */ /* 0x000fe20000000800 */
[----:B------:R-:W-:Y:S01]  /*65e0*/  @!PT LDS RZ, [RZ] ;  /* 0x00000000fffff984 */ /* 0x000fe20000000800 */
[----:B------:R-:W-:Y:S01]  /*65f0*/  @!PT LDS RZ, [RZ] ;  /* 0x00000000fffff984 */ /* 0x000fe20000000800 */
[----:B------:R-:W-:Y:S01]  /*6600*/  @!PT LDS RZ, [RZ] ;  /* 0x00000000fffff984 */ /* 0x000fe20000000800 */
[----:B------:R2:W-:Y:S06]  /*6610*/  MEMBAR.ALL.CTA ;  /* 0x0000000000007992 */ /* 0x0005ec0000008000 */
[----:B--2---:R-:W2:Y:S02]  /*6620*/  FENCE.VIEW.ASYNC.S ;  /* 0x00000000000073c6 */ /* 0x004ea40000000000 */
[----:B--2---:R2:W-:Y:S01]  /*6630*/  SYNCS.ARRIVE.TRANS64.RED.A1T0 RZ, [R0+URZ], RZ ;  /* 0x000000ff00ff79a7 */ /* 0x0045e200081004ff */
[----:B----4-:R-:W-:Y:S11]  /*6640*/  LOP3.LUT P0, RZ, R6, 0x1, RZ, 0xc0, !PT ;  /* 0x0000000106ff7812 */ /* 0x010ff6000780c0ff */
[----:B------:R-:W-:Y:S02]  /*6650*/  @!UPT UIADD3 URZ, UPT, UPT, URZ, URZ, URZ ;  /* 0x000000fffffff290 */ /* 0x000fe4000fffe0ff */
[----:B------:R-:W-:Y:S01]  /*6660*/  VOTEU.ANY UP1, P0 ;  /* 0x0000000000ff7886 */ /* 0x000fe20000020100 */
[----:B------:R-:W-:Y:S01]  /*6670*/  PLOP3.LUT P0, PT, PT, PT, UP1, 0x80, 0x8 ;  /* 0x000000000008781c */ /* 0x000fe20003f0f018 */
[----:B------:R-:W-:Y:S06]  /*6680*/  UP2UR UR4, UPR, URZ, 0x2 ;  /* 0x00000002ff047883 */ /* 0x000fec0008000000 */
[----:B------:R-:W-:Y:S06]  /*6690*/  IMAD.U32 R158, RZ, RZ, UR4 ;  /* 0x00000004ff9e7e24 */ /* 0x000fec000f8e00ff */
[----:B------:R-:W-:Y:S02]  /*66a0*/  @P0 SHF.R.U32.HI R3, RZ, 0x10, R5 ;  /* 0x00000010ff030819 */ /* 0x000fe40000011605 */
[----:B------:R-:W-:Y:S02]  /*66b0*/  @P0 MOV R8, R4 ;  /* 0x0000000400080202 */ /* 0x000fe40000000f00 */
[----:B------:R-:W-:Y:S02]  /*66c0*/  @P0 R2UR UR4, R3 ;  /* 0x00000000030402ca */ /* 0x000fe400000e0000 */
[----:B------:R-:W-:Y:S02]  /*66d0*/  @P0 LOP3.LUT R4, R5, 0xffff, RZ, 0xc0, !PT ;  /* 0x0000ffff05040812 */ /* 0x000fe400078ec0ff */
[----:B------:R-:W-:Y:S02]  /*66e0*/  @P0 R2UR UR6, R8 ;  /* 0x00000000080602ca */ /* 0x000fe400000e0000 */
[----:B------:R-:W-:Y:S07]  /*66f0*/  @P0 R2UR UR5, R4 ;  /* 0x00000000040502ca */ /* 0x000fee00000e0000 */
[----:B------:R-:W-:Y:S02]  /*6700*/  @UP1 UMOV UR7, UR4 ;  /* 0x0000000400071c82 */ /* 0x000fe40008000000 */
[----:B------:R-:W-:Y:S02]  /*6710*/  IMAD.U32 R156, RZ, RZ, UR7 ;  /* 0x00000007ff9c7e24 */ /* 0x000fe4000f8e00ff */
[----:B------:R-:W-:Y:S02]  /*6720*/  @UP1 UMOV UR38, UR6 ;  /* 0x0000000600261c82 */ /* 0x000fe40008000000 */
[----:B------:R-:W-:Y:S01]  /*6730*/  @UP1 UMOV UR37, UR5 ;  /* 0x0000000500251c82 */ /* 0x000fe20008000000 */
[----:B--2---:R-:W-:Y:S05]  /*6740*/  BRA.U !UP0, `(.L_x_105) ;  /* 0x0000000108cc7547 */ /* 0x004fea000b800000 */
[----:B------:R-:W2:Y:S01]  /*6750*/  LDCU UR12, c[0x0][0xf20] ;  /* 0x0001e400ff0c77ac */ /* 0x000ea20008000800 */
[----:B-1----:R-:W-:Y:S02]  /*6760*/  UIMAD.WIDE.U32 UR4, UR55, UR63, URZ ;  /* 0x0000003f370472a5 */ /* 0x002fe4000f8e00ff */
[----:B------:R-:W-:Y:S02]  /*6770*/  UIMAD.WIDE.U32 UR6, UR58, UR60, URZ ;  /* 0x0000003c3a0672a5 */ /* 0x000fe4000f8e00ff */
[----:B------:R-:W-:Y:S02]  /*6780*/  UISETP.NE.AND UP0, UPT, UR62, 0x1, UPT ;  /* 0x000000013e00788c */ /* 0x000fe4000bf05270 */
[----:B------:R-:W-:Y:S02]  /*6790*/  UIMAD.WIDE.U32 UR8, UR37, UR63, URZ ;  /* 0x0000003f250872a5 */ /* 0x000fe4000f8e00ff */
[----:B------:R-:W-:Y:S02]  /*67a0*/  UISETP.NE.AND UP1, UPT, UR45, 0x1, UPT ;  /* 0x000000012d00788c */ /* 0x000fe4000bf25270 */
[----:B------:R-:W-:Y:S02]  /*67b0*/  UIMAD.WIDE.U32 UR10, UR38, UR60, URZ ;  /* 0x0000003c260a72a5 */ /* 0x000fe4000f8e00ff */
[----:B------:R-:W-:Y:S01]  /*67c0*/  UISETP.NE.AND UP2, UPT, UR44, 0x1, UPT ;  /* 0x000000012c00788c */ /* 0x000fe2000bf45270 */
[----:B------:R-:W-:Y:S02]  /*67d0*/  UMOV UR4, UR5 ;  /* 0x0000000500047c82 */ /* 0x000fe40008000000 */
[----:B--2---:R-:W-:Y:S03]  /*67e0*/  USHF.R.U32.HI UR5, URZ, UR12, UR4 ;  /* 0x0000000cff057299 */ /* 0x004fe60008011604 */
[----:B------:R-:W-:Y:S02]  /*67f0*/  UMOV UR4, UR7 ;  /* 0x0000000700047c82 */ /* 0x000fe40008000000 */
[----:B------:R-:W-:Y:S02]  /*6800*/  USHF.R.U32.HI UR7, URZ, UR61, UR4 ;  /* 0x0000003dff077299 */ /* 0x000fe40008011604 */
[----:B------:R-:W-:Y:S02]  /*6810*/  USEL UR4, UR55, UR5, !UP0 ;  /* 0x0000000537047287 */ /* 0x000fe4000c000000 */
[----:B------:R-:W-:Y:S01]  /*6820*/  USEL UR7, UR58, UR7, !UP1 ;  /* 0x000000073a077287 */ /* 0x000fe2000c800000 */
[----:B------:R-:W-:Y:S01]  /*6830*/  UMOV UR5, UR9 ;  /* 0x0000000900057c82 */ /* 0x000fe20008000000 */
[----:B------:R-:W-:Y:S02]  /*6840*/  UIMAD.WIDE.U32 UR8, UR4, UR42, URZ ;  /* 0x0000002a040872a5 */ /* 0x000fe4000f8e00ff */
[----:B------:R-:W-:Y:S03]  /*6850*/  USHF.R.U32.HI UR6, URZ, UR12, UR5 ;  /* 0x0000000cff067299 */ /* 0x000fe60008011605 */
[----:B------:R-:W-:Y:S01]  /*6860*/  UMOV UR5, UR11 ;  /* 0x0000000b00057c82 */ /* 0x000fe20008000000 */
[----:B------:R-:W-:Y:S02]  /*6870*/  UIMAD.WIDE.U32 UR10, UR7, UR42, URZ ;  /* 0x0000002a070a72a5 */ /* 0x000fe4000f8e00ff */
[----:B------:R-:W-:Y:S02]  /*6880*/  USEL UR6, UR37, UR6, !UP0 ;  /* 0x0000000625067287 */ /* 0x000fe4000c000000 */
[----:B------:R-:W-:Y:S01]  /*6890*/  USHF.R.U32.HI UR5, URZ, UR61, UR5 ;  /* 0x0000003dff057299 */ /* 0x000fe20008011605 */
[----:B------:R-:W-:Y:S02]  /*68a0*/  UMOV UR8, UR9 ;  /* 0x0000000900087c82 */ /* 0x000fe40008000000 */
[----:B------:R-:W-:Y:S01]  /*68b0*/  UMOV UR10, UR11 ;  /* 0x0000000b000a7c82 */ /* 0x000fe20008000000 */
[----:B------:R-:W-:Y:S02]  /*68c0*/  @UP2 USHF.R.U32.HI UR4, URZ, UR43, UR8 ;  /* 0x0000002bff042299 */ /* 0x000fe40008011608 */
[----:B------:R-:W-:Y:S02]  /*68d0*/  @UP2 USHF.R.U32.HI UR7, URZ, UR43, UR10 ;  /* 0x0000002bff072299 */ /* 0x000fe4000801160a */
[----:B------:R-:W-:Y:S02]  /*68e0*/  UIMAD UR4, UR44, UR4, URZ ;  /* 0x000000042c0472a4 */ /* 0x000fe4000f8e02ff */
        /* <DEDUP_REMOVED lines=8> */
[----:B------:R-:W-:Y:S02]  /*6970*/  USEL UR11, UR6, UR4, !UP2 ;  /* 0x00000004060b7287 */ /* 0x000fe4000d000000 */
[----:B------:R-:W-:Y:S02]  /*6980*/  UIADD3 UR8, UPT, UPT, -UR5, URZ, URZ ;  /* 0x000000ff05087290 */ /* 0x000fe4000fffe1ff */
[----:B------:R-:W-:Y:S01]  /*6990*/  UIADD3 UR10, UPT, UPT, -UR11, URZ, URZ ;  /* 0x000000ff0b0a7290 */ /* 0x000fe2000fffe1ff */
[----:B------:R-:W-:Y:S01]  /*69a0*/  @!UP0 UMOV UR4, UR9 ;  /* 0x0000000900048c82 */ /* 0x000fe20008000000 */
[----:B------:R-:W-:Y:S02]  /*69b0*/  UIADD3 UR9, UPT, UPT, -UR6, URZ, URZ ;  /* 0x000000ff06097290 */ /* 0x000fe4000fffe1ff */
[----:B------:R-:W-:Y:S02]  /*69c0*/  @!UP0 USHF.R.U32.HI UR4, URZ, UR43, UR4 ;  /* 0x0000002bff048299 */ /* 0x000fe40008011604 */
[----:B------:R-:W-:Y:S02]  /*69d0*/  UIMAD UR10, UR44, UR10, UR6 ;  /* 0x0000000a2c0a72a4 */ /* 0x000fe4000f8e0206 */
[----:B------:R-:W-:Y:S04]  /*69e0*/  @!UP0 USEL UR4, UR5, UR4, !UP2 ;  /* 0x0000000405048287 */ /* 0x000fe8000d000000 */
[----:B------:R-:W-:Y:S02]  /*69f0*/  @!UP0 UIMAD UR10, UR7, UR10, UR4 ;  /* 0x0000000a070a82a4 */ /* 0x000fe4000f8e0204 */
[----:B------:R-:W-:Y:S02]  /*6a00*/  @!UP0 UIADD3 UR11, UPT, UPT, UR11, -UR4, URZ ;  /* 0x800000040b0b8290 */ /* 0x000fe4000fffe0ff */
[----:B------:R-:W-:Y:S02]  /*6a10*/  UIMAD UR7, UR45, UR8, UR38 ;  /* 0x000000082d0772a4 */ /* 0x000fe4000f8e0226 */
[----:B------:R-:W-:Y:S02]  /*6a20*/  @!UP0 UIMAD UR6, UR11, UR44, UR5 ;  /* 0x0000002c0b0682a4 */ /* 0x000fe4000f8e0205 */
[----:B------:R-:W-:Y:S01]  /*6a30*/  UIMAD UR4, UR62, UR9, UR37 ;  /* 0x000000093e0472a4 */ /* 0x000fe2000f8e0225 */
[----:B------:R-:W-:Y:S02]  /*6a40*/  @!UP0 UMOV UR5, UR10 ;  /* 0x0000000a00058c82 */ /* 0x000fe40008000000 */
[----:B------:R-:W-:Y:S02]  /*6a50*/  UIMAD UR38, UR5, UR45, UR7 ;  /* 0x0000002d052672a4 */ /* 0x000fe4000f8e0207 */
[----:B------:R-:W-:Y:S11]  /*6a60*/  UIMAD UR37, UR6, UR62, UR4 ;  /* 0x0000003e062572a4 */ /* 0x000ff6000f8e0204 */
[----:B------:R-:W-:Y:S01]  /*6a70*/  @!UPT UIADD3 URZ, UPT, UPT, URZ, URZ, URZ ;  /* 0x000000fffffff290 */ /* 0x000fe2000fffe0ff */
.L_x_105:
[----:B-1----:R-:W-:Y:S01]  /*6a80*/  UISETP.NE.AND UP0, UPT, UR41, 0x1, UPT ;  /* 0x000000012900788c */ /* 0x002fe2000bf05270 */
[----:B------:R-:W-:Y:S01]  /*6a90*/  LOP3.LUT P0, RZ, R147, 0x3f0, RZ, 0xc0, !PT ;  /* 0x000003f093ff7812 */ /* 0x000fe2000780c0ff */
[----:B------:R-:W-:Y:S01]  /*6aa0*/  USHF.L.U32 UR53, UR16, 0x8, URZ ;  /* 0x0000000810357899 */ /* 0x000fe200080006ff */
[----:B------:R-:W-:Y:S01]  /*6ab0*/  BSSY.RECONVERGENT B6, `(.L_x_106) ;  /* 0x0000034000067945 */ /* 0x000fe20003800200 */
[----:B------:R-:W-:Y:S01]  /*6ac0*/  USHF.L.U32 UR50, UR20, 0x7, URZ ;  /* 0x0000000714327899 */ /* 0x000fe200080006ff */
[----:B------:R-:W-:Y:S06]  /*6ad0*/  IADD3 R149, PT, PT, R149, 0x1, RZ ;  /* 0x0000000195957810 */ /* 0x000fec0007ffe0ff */
[----:B------:R-:W1:Y:S01]  /*6ae0*/  @!UP0 LDCU.128 UR12, c[0x0][0xf10] ;  /* 0x0001e200ff0c87ac */ /* 0x000e620008000c00 */
[----:B------:R-:W2:Y:S01]  /*6af0*/  @!UP0 LDCU UR5, c[0x0][0xf0c] ;  /* 0x0001e180ff0587ac */ /* 0x000ea20008000800 */
[----:B------:R-:W4:Y:S01]  /*6b00*/  @!UP0 LDCU UR10, c[0x0][0xf20] ;  /* 0x0001e400ff0a87ac */ /* 0x000f220008000800 */
[----:B-1----:R-:W-:Y:S02]  /*6b10*/  UIMAD.WIDE.U32 UR8, UR38, UR12, URZ ;  /* 0x0000000c260872a5 */ /* 0x002fe4000f8e00ff */
[----:B------:R-:W-:Y:S02]  /*6b20*/  UIMAD.WIDE.U32 UR6, UR37, UR15, URZ ;  /* 0x0000000f250672a5 */ /* 0x000fe4000f8e00ff */
[----:B------:R-:W-:Y:S03]  /*6b30*/  @!UP0 UISETP.NE.AND UP1, UPT, UR14, 0x1, UPT ;  /* 0x000000010e00888c */ /* 0x000fe6000bf25270 */
[----:B------:R-:W-:Y:S01]  /*6b40*/  @!UP0 UMOV UR4, UR9 ;  /* 0x0000000900048c82 */ /* 0x000fe20008000000 */
[----:B--2---:R-:W-:Y:S02]  /*6b50*/  @!UP0 UISETP.NE.AND UP2, UPT, UR5, 0x1, UPT ;  /* 0x000000010500888c */ /* 0x004fe4000bf45270 */
[----:B------:R-:W-:Y:S01]  /*6b60*/  @!UP0 USHF.R.U32.HI UR4, URZ, UR13, UR4 ;  /* 0x0000000dff048299 */ /* 0x000fe20008011604 */
[----:B------:R-:W-:Y:S02]  /*6b70*/  @!UP0 UMOV UR6, UR7 ;  /* 0x0000000700068c82 */ /* 0x000fe40008000000 */
[----:B----4-:R-:W-:Y:S02]  /*6b80*/  @!UP0 USHF.R.U32.HI UR6, URZ, UR10, UR6 ;  /* 0x0000000aff068299 */ /* 0x010fe40008011606 */
[----:B------:R-:W-:Y:S02]  /*6b90*/  @!UP0 USEL UR7, UR38, UR4, !UP2 ;  /* 0x0000000426078287 */ /* 0x000fe4000d000000 */
[----:B------:R-:W-:Y:S04]  /*6ba0*/  @!UP0 USEL UR6, UR37, UR6, !UP1 ;  /* 0x0000000625068287 */ /* 0x000fe8000c800000 */
[----:B------:R-:W-:Y:S02]  /*6bb0*/  @!UP0 UIADD3 UR4, UPT, UPT, -UR7, UR6, URZ ;  /* 0x0000000607048290 */ /* 0x000fe4000fffe1ff */
[----:B------:R-:W-:Y:S02]  /*6bc0*/  @!UP0 UIADD3 UR6, UPT, UPT, UR7, -UR6, URZ ;  /* 0x8000000607068290 */ /* 0x000fe4000fffe0ff */
[----:B------:R-:W-:Y:S02]  /*6bd0*/  @!UP0 UIMAD UR38, UR4, UR5, UR38 ;  /* 0x00000005042682a4 */ /* 0x000fe4000f8e0226 */
[----:B------:R-:W-:Y:S01]  /*6be0*/  @!UP0 UIMAD UR37, UR6, UR14, UR37 ;  /* 0x0000000e062582a4 */ /* 0x000fe2000f8e0225 */
[----:B------:R-:W-:Y:S11]  /*6bf0*/  @!P0 BRA `(.L_x_107) ;  /* 0x00000000007c8947 */ /* 0x000ff60003800000 */
[----:B------:R-:W1:Y:S01]  /*6c00*/  LDCU.64 UR8, c[0x4][0x80] ;  /* 0x01001000ff0877ac */ /* 0x000e620008000a00 */
[----:B------:R-:W-:Y:S01]  /*6c10*/  MOV R16, 0x0 ;  /* 0x0000000000107802 */ /* 0x000fe20000000f00 */
[----:B------:R-:W-:Y:S02]  /*6c20*/  HFMA2 R12, -RZ, RZ, 0, 5.9604644775390625e-08 ;  /* 0x00000001ff0c7431 */ /* 0x000fe400000001ff */
[----:B------:R-:W-:Y:S01]  /*6c30*/  IMAD.MOV.U32 R8, RZ, RZ, 0x70 ;  /* 0x00000070ff087424 */ /* 0x000fe200078e00ff */
[----:B------:R2:W4:Y:S01]  /*6c40*/  LDC.64 R14, c[0x4][R16] ;  /* 0x01000000100e7b82 */ /* 0x0005220000000a00 */
[----:B------:R-:W3:Y:S01]  /*6c50*/  LDCU.64 UR6, c[0x4][0x88] ;  /* 0x01001100ff0677ac */ /* 0x000ee20008000a00 */
[----:B------:R-:W-:Y:S01]  /*6c60*/  IMAD.MOV.U32 R13, RZ, RZ, RZ ;  /* 0x000000ffff0d7224 */ /* 0x000fe200078e00ff */
[----:B------:R-:W2:Y:S01]  /*6c70*/  LDCU.64 UR4, c[0x4][0x8] ;  /* 0x01000100ff0477ac */ /* 0x000ea20008000a00 */
[----:B-1----:R-:W-:Y:S01]  /*6c80*/  MOV R5, UR9 ;  /* 0x0000000900057c02 */ /* 0x002fe20008000f00 */
[----:B------:R-:W-:Y:S01]  /*6c90*/  IMAD.U32 R4, RZ, RZ, UR8 ;  /* 0x00000008ff047e24 */ /* 0x000fe2000f8e00ff */
[----:B---3--:R-:W-:Y:S01]  /*6ca0*/  MOV R7, UR7 ;  /* 0x0000000700077c02 */ /* 0x008fe20008000f00 */
[----:B------:R-:W-:Y:S01]  /*6cb0*/  IMAD.U32 R6, RZ, RZ, UR6 ;  /* 0x00000006ff067e24 */ /* 0x000fe2000f8e00ff */
[----:B--2---:R-:W-:Y:S01]  /*6cc0*/  MOV R11, UR5 ;  /* 0x00000005000b7c02 */ /* 0x004fe20008000f00 */
[----:B------:R-:W-:Y:S02]  /*6cd0*/  IMAD.U32 R10, RZ, RZ, UR4 ;  /* 0x00000004ff0a7e24 */ /* 0x000fe4000f8e00ff */
[----:B------:R-:W-:Y:S07]  /*6ce0*/  LEPC R20, `(.L_x_108) ;  /* 0x000000001014794e */ /* 0x000fee0000000000 */
[----:B----45:R-:W-:Y:S05]  /*6cf0*/  CALL.ABS.NOINC R14 ;  /* 0x000000000e007343 */ /* 0x030fea0003c00000 */
.L_x_108:
[----:B------:R-:W1:Y:S01]  /*6d00*/  LDCU.64 UR8, c[0x4][0x80] ;  /* 0x01001000ff0877ac */ /* 0x000e620008000a00 */
[----:B------:R-:W2:Y:S01]  /*6d10*/  LDC.64 R16, c[0x4][R16] ;  /* 0x0100000010107b82 */ /* 0x000ea20000000a00 */
[----:B------:R-:W-:Y:S02]  /*6d20*/  HFMA2 R12, -RZ, RZ, 0, 5.9604644775390625e-08 ;  /* 0x00000001ff0c7431 */ /* 0x000fe400000001ff */
[----:B------:R-:W-:Y:S02]  /*6d30*/  IMAD.MOV.U32 R8, RZ, RZ, 0x70 ;  /* 0x00000070ff087424 */ /* 0x000fe400078e00ff */
[----:B------:R-:W-:Y:S01]  /*6d40*/  IMAD.MOV.U32 R13, RZ, RZ, RZ ;  /* 0x000000ffff0d7224 */ /* 0x000fe200078e00ff */
[----:B------:R-:W3:Y:S01]  /*6d50*/  LDCU.64 UR6, c[0x4][0x88] ;  /* 0x01001100ff0677ac */ /* 0x000ee20008000a00 */
[----:B------:R-:W4:Y:S01]  /*6d60*/  LDCU.64 UR4, c[0x4][0x8] ;  /* 0x01000100ff0477ac */ /* 0x000f220008000a00 */
[----:B-1----:R-:W-:Y:S02]  /*6d70*/  MOV R4, UR8 ;  /* 0x0000000800047c02 */ /* 0x002fe40008000f00 */
[----:B------:R-:W-:Y:S02]  /*6d80*/  MOV R5, UR9 ;  /* 0x0000000900057c02 */ /* 0x000fe40008000f00 */
[----:B---3--:R-:W-:Y:S01]  /*6d90*/  MOV R7, UR7 ;  /* 0x0000000700077c02 */ /* 0x008fe20008000f00 */
[----:B------:R-:W-:Y:S01]  /*6da0*/  IMAD.U32 R6, RZ, RZ, UR6 ;  /* 0x00000006ff067e24 */ /* 0x000fe2000f8e00ff */
[----:B----4-:R-:W-:Y:S01]  /*6db0*/  MOV R11, UR5 ;  /* 0x00000005000b7c02 */ /* 0x010fe20008000f00 */
[----:B------:R-:W-:Y:S02]  /*6dc0*/  IMAD.U32 R10, RZ, RZ, UR4 ;  /* 0x00000004ff0a7e24 */ /* 0x000fe4000f8e00ff */
[----:B------:R-:W-:Y:S07]  /*6dd0*/  LEPC R20, `(.L_x_107) ;  /* 0x000000001014794e */ /* 0x000fee0000000000 */
[----:B--2---:R-:W-:Y:S05]  /*6de0*/  CALL.ABS.NOINC R16 ;  /* 0x0000000010007343 */ /* 0x004fea0003c00000 */
.L_x_107:
[----:B------:R-:W-:Y:S05]  /*6df0*/  BSYNC.RECONVERGENT B6 ;  /* 0x0000000000067941 */ /* 0x000fea0003800200 */
.L_x_106:
[----:B------:R-:W-:Y:S02]  /*6e00*/  ISETP.NE.U32.AND P0, PT, RZ, UR56, PT ;  /* 0x00000038ff007c0c */ /* 0x000fe4000bf05070 */
[C---:B------:R-:W-:Y:S02]  /*6e10*/  ISETP.NE.U32.AND P3, PT, R140.reuse, RZ, PT ;  /* 0x000000ff8c00720c */ /* 0x040fe40003f65070 */
[----:B------:R-:W-:Y:S02]  /*6e20*/  ISETP.NE.U32.AND P4, PT, R140, RZ, PT ;  /* 0x000000ff8c00720c */ /* 0x000fe40003f85070 */
[----:B------:R-:W-:Y:S02]  /*6e30*/  ISETP.NE.AND.EX P0, PT, RZ, UR57, PT, P0 ;  /* 0x00000039ff007c0c */ /* 0x000fe4000bf05300 */
[C---:B------:R-:W-:Y:S02]  /*6e40*/  ISETP.NE.AND.EX P3, PT, R141.reuse, RZ, PT, P3 ;  /* 0x000000ff8d00720c */ /* 0x040fe40003f65330 */
[----:B------:R-:W-:Y:S02]  /*6e50*/  ISETP.NE.AND.EX P4, PT, R141, RZ, P0, P4 ;  /* 0x000000ff8d00720c */ /* 0x000fe40000785340 */
[----:B---3--:R-:W-:Y:S02]  /*6e60*/  ISETP.NE.U32.AND P5, PT, R136, RZ, PT ;  /* 0x000000ff8800720c */ /* 0x008fe40003fa5070 */
[----:B------:R-:W-:Y:S02]  /*6e70*/  ISETP.NE.U32.AND P2, PT, RZ, UR56, PT ;  /* 0x00000038ff007c0c */ /* 0x000fe4000bf45070 */
[----:B------:R-:W-:Y:S02]  /*6e80*/  PLOP3.LUT P1, PT, PT, PT, PT, 0x8, 0x80 ;  /* 0x000000000080781c */ /* 0x000fe40003f2e170 */
[----:B------:R-:W-:Y:S02]  /*6e90*/  ISETP.NE.AND.EX P5, PT, R137, RZ, PT, P5 ;  /* 0x000000ff8900720c */ /* 0x000fe40003fa5350 */
[----:B------:R-:W-:Y:S03]  /*6ea0*/  ISETP.NE.AND.EX P2, PT, RZ, UR57, PT, P2 ;  /* 0x00000039ff007c0c */ /* 0x000fe6000bf45320 */
[----:B------:R-:W-:Y:S01]  /*6eb0*/  @!P4 PLOP3.LUT P1, PT, P3, PT, PT, 0x80, 0x8 ;  /* 0x000000000008c81c */ /* 0x000fe20001f2f070 */
[----:B------:R-:W-:Y:S01]  /*6ec0*/  @!UPT UIADD3 URZ, UPT, UPT, URZ, URZ, URZ ;  /* 0x000000fffffff290 */ /* 0x000fe2000fffe0ff */
[----:B------:R-:W-:Y:S11]  /*6ed0*/  @!P3 BRA `(.L_x_109) ;  /* 0x000000000030b947 */ /* 0x000ff60003800000 */
[----:B------:R-:W-:Y:S01]  /*6ee0*/  ISETP.NE.U32.AND P0, PT, R138, RZ, PT ;  /* 0x000000ff8a00720c */ /* 0x000fe20003f05070 */
[----:B------:R-:W1:Y:S01]  /*6ef0*/  LDCU.64 UR4, c[0x0][0x358] ;  /* 0x00006b00ff0477ac */ /* 0x000e620008000a00 */
[----:B------:R-:W-:Y:S02]  /*6f00*/  IMAD.MOV.U32 R143, RZ, RZ, 0x1 ;  /* 0x00000001ff8f7424 */ /* 0x000fe400078e00ff */
[----:B------:R-:W-:Y:S11]  /*6f10*/  ISETP.NE.AND.EX P0, PT, R139, RZ, PT, P0 ;  /* 0x000000ff8b00720c */ /* 0x000ff60003f05300 */
[----:B------:R-:W-:Y:S02]  /*6f20*/  @!UPT UIADD3 URZ, UPT, UPT, URZ, URZ, URZ ;  /* 0x000000fffffff290 */ /* 0x000fe4000fffe0ff */
[----:B------:R-:W2:Y:S01]  /*6f30*/  @P0 LDC.64 R4, c[0x0][0xc88] ;  /* 0x00032200ff040b82 */ /* 0x000ea20000000a00 */
[----:B------:R-:W-:Y:S04]  /*6f40*/  @P0 IMAD R0, R140, UR36, RZ ;  /* 0x000000248c000c24 */ /* 0x000fe8000f8e02ff */
[----:B--2---:R-:W-:Y:S04]  /*6f50*/  @P0 IMAD.WIDE R4, R0, 0x4, R4 ;  /* 0x0000000400040825 */ /* 0x004fe800078e0204 */
[----:B------:R-:W-:Y:S01]  /*6f60*/  HFMA2 R0, -RZ, RZ, 0, 5.9604644775390625e-08 ;  /* 0x00000001ff007431 */ /* 0x000fe200000001ff */
[----:B-1---5:R1:W5:Y:S04]  /*6f70*/  @P0 LDG.E R71, desc[UR4][R4.64] ;  /* 0x0000000404470981 */ /* 0x022368000c1e1900 */
[----:B------:R-:W-:Y:S01]  /*6f80*/  @!P0 PRMT R143, R0, 0x7610, R143 ;  /* 0x00007610008f8816 */ /* 0x000fe2000000008f */
[----:B-1----:R-:W2:Y:S06]  /*6f90*/  @!P0 LDC R71, c[0x0][0xc80] ;  /* 0x00032000ff478b82 */ /* 0x002eac0000000800 */
.L_x_109:
[----:B------:R-:W-:Y:S05]  /*6fa0*/  @!P5 BRA `(.L_x_110) ;  /* 0x000000000024d947 */ /* 0x000fea0003800000 */
[----:B------:R-:W-:Y:S01]  /*6fb0*/  ISETP.NE.U32.AND P0, PT, R134, RZ, PT ;  /* 0x000000ff8600720c */ /* 0x000fe20003f05070 */
[----:B------:R-:W1:Y:S03]  /*6fc0*/  LDCU.64 UR4, c[0x0][0x358] ;  /* 0x00006b00ff0477ac */ /* 0x000e660008000a00 */
[----:B------:R-:W-:Y:S11]  /*6fd0*/  ISETP.NE.AND.EX P0, PT, R135, RZ, PT, P0 ;  /* 0x000000ff8700720c */ /* 0x000ff60003f05300 */
[----:B------:R-:W-:Y:S02]  /*6fe0*/  @!UPT UIADD3 URZ, UPT, UPT, URZ, URZ, URZ ;  /* 0x000000fffffff290 */ /* 0x000fe4000fffe0ff */
[----:B------:R-:W3:Y:S01]  /*6ff0*/  @P0 LDC.64 R4, c[0x0][0xca8] ;  /* 0x00032a00ff040b82 */ /* 0x000ee20000000a00 */
[----:B------:R-:W-:Y:S04]  /*7000*/  @P0 IMAD R0, R136, UR36, RZ ;  /* 0x0000002488000c24 */ /* 0x000fe8000f8e02ff */
[----:B---3--:R-:W-:Y:S05]  /*7010*/  @P0 IMAD.WIDE R4, R0, 0x4, R4 ;  /* 0x0000000400040825 */ /* 0x008fea00078e0204 */
[----:B-1---5:R1:W5:Y:S02]  /*7020*/  @P0 LDG.E R68, desc[UR4][R4.64] ;  /* 0x0000000404440981 */ /* 0x022364000c1e1900 */
[----:B-1----:R-:W3:Y:S02]  /*7030*/  @!P0 LDC R68, c[0x0][0xca0] ;  /* 0x00032800ff448b82 */ /* 0x002ee40000000800 */
.L_x_110:
[----:B--2--5:R-:W-:Y:S01]  /*7040*/  FSETP.NEU.AND P0, PT, R71, RZ, PT ;  /* 0x000000ff4700720b */ /* 0x024fe20003f0d000 */
[----:B------:R-:W-:Y:S01]  /*7050*/  IMAD.SHL.U32 R166, R133, 0x2, RZ ;  /* 0x0000000285a67824 */ /* 0x000fe200078e00ff */
[----:B------:R-:W-:Y:S01]  /*7060*/  SEL R5, RZ, 0xffffffff, P2 ;  /* 0xffffffffff057807 */ /* 0x000fe20001000000 */
[----:B------:R-:W-:Y:S01]  /*7070*/  IMAD.SHL.U32 R78, R153, 0x10, RZ ;  /* 0x00000010994e7824 */ /* 0x000fe200078e00ff */
[----:B------:R-:W-:Y:S01]  /*7080*/  @!P4 LOP3.LUT P2, RZ, R143, 0xff, RZ, 0xc0, !PT ;  /* 0x000000ff8fffc812 */ /* 0x000fe2000784c0ff */
[----:B------:R-:W-:Y:S01]  /*7090*/  IMAD.MOV.U32 R101, RZ, RZ, -0x10 ;  /* 0xfffffff0ff657424 */ /* 0x000fe200078e00ff */
[----:B------:R-:W-:Y:S01]  /*70a0*/  @!P4 SEL R4, RZ, 0xffffffff, P0 ;  /* 0xffffffffff04c807 */ /* 0x000fe20000000000 */
[----:B------:R-:W-:Y:S01]  /*70b0*/  IMAD.SHL.U32 R79, R154, 0x10, RZ ;  /* 0x000000109a4f7824 */ /* 0x000fe200078e00ff */
[----:B------:R-:W-:Y:S01]  /*70c0*/  LOP3.LUT R152, R152, 0x1, RZ, 0x3c, !PT ;  /* 0x0000000198987812 */ /* 0x000fe200078e3cff */
[----:B------:R-:W-:Y:S01]  /*70d0*/  IMAD.U32 R3, RZ, RZ, UR39 ;  /* 0x00000027ff037e24 */ /* 0x000fe2000f8e00ff */
[----:B------:R-:W-:Y:S01]  /*70e0*/  @P1 SEL R4, R5, R4, !P2 ;  /* 0x0000000405041207 */ /* 0x000fe20005000000 */
[----:B------:R-:W-:Y:S01]  /*70f0*/  BSSY B1, `(.L_x_111) ;  /* 0x0000052000017945 */ /* 0x000fe20003800000 */
[----:B------:R-:W-:Y:S01]  /*7100*/  IMAD.MOV.U32 R100, RZ, RZ, 0x1 ;  /* 0x00000001ff647424 */ /* 0x000fe200078e00ff */
[----:B------:R-:W-:Y:S02]  /*7110*/  CS2R R130, SRZ ;  /* 0x0000000000827805 */ /* 0x000fe4000001ff00 */
[----:B------:R-:W-:Y:S01]  /*7120*/  @!P4 LOP3.LUT R4, R4, 0x1, RZ, 0xc0, !PT ;  /* 0x000000010404c812 */ /* 0x000fe200078ec0ff */
[----:B------:R-:W-:Y:S01]  /*7130*/  IMAD.MOV.U32 R77, RZ, RZ, RZ ;  /* 0x000000ffff4d7224 */ /* 0x000fe200078e00ff */
[----:B------:R-:W-:Y:S02]  /*7140*/  CS2R R128, SRZ ;  /* 0x0000000000807805 */ /* 0x000fe4000001ff00 */
[----:B------:R-:W-:Y:S02]  /*7150*/  CS2R R122, SRZ ;  /* 0x00000000007a7805 */ /* 0x000fe4000001ff00 */
[----:B------:R-:W-:Y:S01]  /*7160*/  ISETP.NE.U32.OR P5, PT, R4, 0x1, P4 ;  /* 0x000000010400780c */ /* 0x000fe200027a5470 */
[----:B------:R-:W-:Y:S01]  /*7170*/  IMAD.U32 R4, RZ, RZ, UR39 ;  /* 0x00000027ff047e24 */ /* 0x000fe2000f8e00ff */
[----:B------:R-:W-:Y:S02]  /*7180*/  LOP3.LUT P4, R148, R143, 0xff, RZ, 0xc0, !PT ;  /* 0x000000ff8f947812 */ /* 0x000fe4000788c0ff */
[----:B------:R-:W-:Y:S02]  /*7190*/  CS2R R120, SRZ ;  /* 0x0000000000787805 */ /* 0x000fe4000001ff00 */
[----:B------:R-:W-:Y:S02]  /*71a0*/  P2R R159, PR, RZ, 0x20 ;  /* 0x00000020ff9f7803 */ /* 0x000fe40000000000 */
[----:B------:R-:W-:Y:S02]  /*71b0*/  CS2R R114, SRZ ;  /* 0x0000000000727805 */ /* 0x000fe4000001ff00 */
[----:B------:R-:W-:Y:S02]  /*71c0*/  SHF.L.U32 R0, R4, 0x1f, RZ ;  /* 0x0000001f04007819 */ /* 0x000fe400000006ff */
[----:B------:R-:W-:Y:S02]  /*71d0*/  CS2R R112, SRZ ;  /* 0x0000000000707805 */ /* 0x000fe4000001ff00 */
[----:B------:R-:W-:Y:S02]  /*71e0*/  SEL R4, RZ, 0xffffffff, P0 ;  /* 0xffffffffff047807 */ /* 0x000fe40000000000 */
[----:B------:R-:W-:Y:S02]  /*71f0*/  CS2R R106, SRZ ;  /* 0x00000000006a7805 */ /* 0x000fe4000001ff00 */
[----:B------:R-:W-:Y:S02]  /*7200*/  ISETP.NE.AND P0, PT, RZ, UR39, PT ;  /* 0x00000027ff007c0c */ /* 0x000fe4000bf05270 */
[----:B------:R-:W-:Y:S02]  /*7210*/  CS2R R104, SRZ ;  /* 0x0000000000687805 */ /* 0x000fe4000001ff00 */
[----:B------:R-:W-:Y:S02]  /*7220*/  @P3 SEL R4, R5, R4, !P4 ;  /* 0x0000000405043207 */ /* 0x000fe40006000000 */
[----:B------:R-:W-:Y:S02]  /*7230*/  CS2R R98, SRZ ;  /* 0x0000000000627805 */ /* 0x000fe4000001ff00 */
[----:B------:R-:W-:Y:S02]  /*7240*/  @P5 SHF.L.U32 R6, R152, 0x1f, RZ ;  /* 0x0000001f98065819 */ /* 0x000fe400000006ff */
[----:B------:R-:W-:Y:S02]  /*7250*/  CS2R R96, SRZ ;  /* 0x0000000000607805 */ /* 0x000fe4000001ff00 */
[----:B------:R-:W-:Y:S02]  /*7260*/  LOP3.LUT R4, R4, 0x1, RZ, 0xc0, !PT ;  /* 0x0000000104047812 */ /* 0x000fe400078ec0ff */
[----:B------:R-:W-:Y:S01]  /*7270*/  CS2R R90, SRZ ;  /* 0x00000000005a7805 */ /* 0x000fe2000001ff00 */
[----:B------:R-:W1:Y:S01]  /*7280*/  @P5 SYNCS.PHASECHK.TRANS64.TRYWAIT P2, [UR46+0x40], R6 ;  /* 0x00004006ff0055a7 */ /* 0x000e62000804112e */
[----:B------:R-:W-:Y:S01]  /*7290*/  IMAD R69, R3, 0xc0, R2 ;  /* 0x000000c003457824 */ /* 0x000fe200078e0202 */
[----:B------:R-:W-:Y:S01]  /*72a0*/  ISETP.NE.U32.AND P3, PT, R4, 0x1, PT ;  /* 0x000000010400780c */ /* 0x000fe20003f65070 */
[----:B------:R-:W-:Y:S01]  /*72b0*/  VIADD R4, R166, UR46 ;  /* 0x0000002ea6047c36 */ /* 0x000fe20008000000 */
[----:B------:R-:W-:Y:S02]  /*72c0*/  CS2R R88, SRZ ;  /* 0x0000000000587805 */ /* 0x000fe4000001ff00 */
[----:B------:R-:W-:Y:S02]  /*72d0*/  CS2R R82, SRZ ;  /* 0x0000000000527805 */ /* 0x000fe4000001ff00 */
[----:B------:R-:W-:Y:S01]  /*72e0*/  P2R R102, PR, RZ, 0x8 ;  /* 0x00000008ff667803 */ /* 0x000fe20000000000 */
[----:B------:R-:W-:Y:S01]  /*72f0*/  IMAD.IADD R150, R4, 0x1, R78 ;  /* 0x0000000104967824 */ /* 0x000fe200078e024e */
[----:B------:R-:W-:Y:S01]  /*7300*/  ISETP.NE.U32.AND P3, PT, R142, 0x1, PT ;  /* 0x000000018e00780c */ /* 0x000fe20003f65070 */
[C---:B------:R-:W-:Y:S01]  /*7310*/  IMAD.IADD R164, R4.reuse, 0x1, R79 ;  /* 0x0000000104a47824 */ /* 0x040fe200078e024f */
[----:B------:R-:W-:Y:S01]  /*7320*/  CS2R R80, SRZ ;  /* 0x0000000000507805 */ /* 0x000fe2000001ff00 */
[----:B------:R-:W-:Y:S01]  /*7330*/  IMAD.IADD R161, R79, 0x1, R150 ;  /* 0x000000014fa17824 */ /* 0x000fe200078e0296 */
[----:B------:R-:W-:Y:S02]  /*7340*/  SEL R101, R101, 0x10, !P3 ;  /* 0x0000001065657807 */ /* 0x000fe40005800000 */
[----:B------:R-:W-:Y:S02]  /*7350*/  CS2R R86, SRZ ;  /* 0x0000000000567805 */ /* 0x000fe4000001ff00 */
[----:B------:R-:W-:Y:S02]  /*7360*/  CS2R R84, SRZ ;  /* 0x0000000000547805 */ /* 0x000fe4000001ff00 */
[----:B------:R-:W-:Y:S01]  /*7370*/  SEL R70, RZ, 0xc0, P0 ;  /* 0x000000c0ff467807 */ /* 0x000fe20000000000 */
[----:B------:R2:W4:Y:S01]  /*7380*/  SYNCS.PHASECHK.TRANS64.TRYWAIT P1, [UR46+0xb0], R0 ;  /* 0x0000b000ff0075a7 */ /* 0x000522000802112e */
[----:B------:R-:W-:Y:S02]  /*7390*/  IMAD.IADD R165, R4, 0x1, R101 ;  /* 0x0000000104a57824 */ /* 0x000fe400078e0265 */
[C---:B------:R-:W-:Y:S02]  /*73a0*/  IMAD.IADD R163, R101.reuse, 0x1, R164 ;  /* 0x0000000165a37824 */ /* 0x040fe400078e02a4 */
[C---:B------:R-:W-:Y:S02]  /*73b0*/  IMAD.IADD R162, R101.reuse, 0x1, R150 ;  /* 0x0000000165a27824 */ /* 0x040fe400078e0296 */
[----:B------:R-:W-:Y:S01]  /*73c0*/  IMAD.IADD R160, R101, 0x1, R161 ;  /* 0x0000000165a07824 */ /* 0x000fe200078e02a1 */
[----:B-1----:R-:W-:Y:S01]  /*73d0*/  @P5 SEL R100, RZ, 0x1, !P2 ;  /* 0x00000001ff645807 */ /* 0x002fe20005000000 */
[----:B--2---:R-:W-:Y:S06]  /*73e0*/  @!P5 BRA `(.L_x_112) ;  /* 0x000000000088d947 */ /* 0x004fec0003800000 */
[----:B------:R-:W-:Y:S01]  /*73f0*/  IMAD.MOV.U32 R131, RZ, RZ, RZ ;  /* 0x000000ffff837224 */ /* 0x000fe200078e00ff */
[----:B------:R-:W-:Y:S01]  /*7400*/  ISETP.NE.AND P0, PT, R100, RZ, PT ;  /* 0x000000ff6400720c */ /* 0x000fe20003f05270 */
[----:B------:R-:W-:Y:S01]  /*7410*/  BSSY B0, `(.L_x_113) ;  /* 0x0000014000007945 */ /* 0x000fe20003800000 */
[----:B------:R-:W-:Y:S02]  /*7420*/  CS2R R86, SRZ ;  /* 0x0000000000567805 */ /* 0x000fe4000001ff00 */
        /* <DEDUP_REMOVED lines=13> */
[----:B------:R-:W-:Y:S01]  /*7500*/  CS2R R128, SRZ ;  /* 0x0000000000807805 */ /* 0x000fe2000001ff00 */
[----:B------:R-:W-:Y:S06]  /*7510*/  @P0 BRA `(.L_x_114) ;  /* 0x00000000000c0947 */ /* 0x000fec0003800000 */
[----:B------:R-:W-:Y:S04]  /*7520*/  SHF.L.U32 R4, R152, 0x1f, RZ ;  /* 0x0000001f98047819 */ /* 0x000fe800000006ff */
[----:B------:R-:W1:Y:S02]  /*7530*/  SYNCS.PHASECHK.TRANS64.TRYWAIT P0, [UR46+0x40], R4 ;  /* 0x00004004ff0075a7 */ /* 0x000e64000800112e */
[----:B-1----:R-:W-:Y:S05]  /*7540*/  @!P0 BRA `(.L_x_115) ;  /* 0x0000005c00848947 */ /* 0x002fea0003800000 */
.L_x_114:
[----:B------:R-:W-:Y:S05]  /*7550*/  BSYNC B0 ;  /* 0x0000000000007941 */ /* 0x000fea0003800000 */
.L_x_113:
[----:B------:R-:W-:Y:S01]  /*7560*/  ISETP.NE.AND P0, PT, R102, RZ, PT ;  /* 0x000000ff6600720c */ /* 0x000fe20003f05270 */
[----:B------:R-:W-:Y:S11]  /*7570*/  HFMA2 R77, -RZ, RZ, 0, 5.9604644775390625e-08 ;  /* 0x00000001ff4d7431 */ /* 0x000ff600000001ff */
[----:B------:R-:W-:Y:S01]  /*7580*/  @!UPT UIADD3 URZ, UPT, UPT, URZ, URZ, URZ ;  /* 0x000000fffffff290 */ /* 0x000fe2000fffe0ff */
[----:B------:R2:W1:Y:S04]  /*7590*/  @P0 LDS.128 R84, [R166+UR46+0x400] ;  /* 0x0004002ea6540984 */ /* 0x0004680008000c00 */
[----:B------:R2:W1:Y:S04]  /*75a0*/  @P0 LDS.128 R80, [R165+0x400] ;  /* 0x00040000a5500984 */ /* 0x0004680000000c00 */
[----:B------:R2:W1:Y:S04]  /*75b0*/  @P0 LDS.128 R88, [R164+0x400] ;  /* 0x00040000a4580984 */ /* 0x0004680000000c00 */
[----:B------:R2:W1:Y:S04]  /*75c0*/  @P0 LDS.128 R96, [R163+0x400] ;  /* 0x00040000a3600984 */ /* 0x0004680000000c00 */
[----:B------:R2:W1:Y:S04]  /*75d0*/  @P0 LDS.128 R104, [R150+0x400] ;  /* 0x0004000096680984 */ /* 0x0004680000000c00 */
[----:B------:R2:W1:Y:S04]  /*75e0*/  @P0 LDS.128 R112, [R162+0x400] ;  /* 0x00040000a2700984 */ /* 0x0004680000000c00 */
[----:B------:R2:W1:Y:S04]  /*75f0*/  @P0 LDS.128 R120, [R161+0x400] ;  /* 0x00040000a1780984 */ /* 0x0004680000000c00 */
[----:B------:R2:W1:Y:S02]  /*7600*/  @P0 LDS.128 R128, [R160+0x400] ;  /* 0x00040000a0800984 */ /* 0x0004640000000c00 */
.L_x_112:
[----:B------:R-:W-:Y:S05]  /*7610*/  BSYNC B1 ;  /* 0x0000000000017941 */ /* 0x000fea0003800000 */
.L_x_111:
[----:B------:R-:W-:Y:S05]  /*7620*/  IMAD.IADD R64, R69, 0x1, R70 ;  /* 0x0000000145407824 */ /* 0x000fea00078e0246 */
[----:B-1----:R-:W-:Y:S04]  /*7630*/  SHF.R.U32.HI R3, RZ, 0x15, R64 ;  /* 0x00000015ff037819 */ /* 0x002fe80000011640 */
[----:B------:R-:W-:Y:S01]  /*7640*/  LOP3.LUT P0, RZ, R3, 0x3, R144, 0x48, !PT ;  /* 0x0000000303ff7812 */ /* 0x000fe20007804890 */
[----:B------:R-:W-:Y:S01]  /*7650*/  @!UPT UIADD3 URZ, UPT, UPT, URZ, URZ, URZ ;  /* 0x000000fffffff290 */ /* 0x000fe2000fffe0ff */
[----:B----4-:R-:W-:Y:S11]  /*7660*/  @P1 BRA `(.L_x_116) ;  /* 0x0000000000081947 */ /* 0x010ff60003800000 */
[----:B------:R-:W1:Y:S02]  /*7670*/  SYNCS.PHASECHK.TRANS64.TRYWAIT P1, [UR46+0xb0], R0 ;  /* 0x0000b000ff0075a7 */ /* 0x000e64000802112e */
[----:B-1----:R-:W-:Y:S05]  /*7680*/  @!P1 BRA `(.L_x_117) ;  /* 0x0000005c004c9947 */ /* 0x002fea0003800000 */
.L_x_116:
[----:B------:R-:W-:Y:S05]  /*7690*/  @!P0 BRA `(.L_x_118) ;  /* 0x0000000000408947 */ /* 0x000fea0003800000 */
[----:B------:R-:W4:Y:S01]  /*76a0*/  LDCU.64 UR8, c[0x4][0x70] ;  /* 0x01000e00ff0877ac */ /* 0x000f220008000a00 */
[----:B------:R-:W-:Y:S01]  /*76b0*/  MOV R15, 0x0 ;  /* 0x00000000000f7802 */ /* 0x000fe20000000f00 */
[----:B------:R-:W-:Y:S02]  /*76c0*/  HFMA2 R12, -RZ, RZ, 0, 5.9604644775390625e-08 ;  /* 0x00000001ff0c7431 */ /* 0x000fe400000001ff */
[----:B------:R-:W-:Y:S02]  /*76d0*/  IMAD.MOV.U32 R8, RZ, RZ, 0x192 ;  /* 0x00000192ff087424 */ /* 0x000fe400078e00ff */
[----:B------:R-:W-:Y:S01]  /*76e0*/  IMAD.MOV.U32 R13, RZ, RZ, RZ ;  /* 0x000000ffff0d7224 */ /* 0x000fe200078e00ff */
[----:B------:R-:W5:Y:S01]  /*76f0*/  LDCU.64 UR6, c[0x4][0x78] ;  /* 0x01000f00ff0677ac */ /* 0x000f620008000a00 */
[----:B------:R-:W1:Y:S01]  /*7700*/  LDC.64 R14, c[0x4][R15] ;  /* 0x010000000f0e7b82 */ /* 0x000e620000000a00 */
[----:B------:R-:W2:Y:S01]  /*7710*/  LDCU.64 UR4, c[0x4][0x10] ;  /* 0x01000200ff0477ac */ /* 0x000ea20008000a00 */
[----:B----4-:R-:W-:Y:S01]  /*7720*/  MOV R5, UR9 ;  /* 0x0000000900057c02 */ /* 0x010fe20008000f00 */
[----:B------:R-:W-:Y:S01]  /*7730*/  IMAD.U32 R4, RZ, RZ, UR8 ;  /* 0x00000008ff047e24 */ /* 0x000fe2000f8e00ff */
[----:B-----5:R-:W-:Y:S01]  /*7740*/  MOV R7, UR7 ;  /* 0x0000000700077c02 */ /* 0x020fe20008000f00 */
[----:B------:R-:W-:Y:S01]  /*7750*/  IMAD.U32 R6, RZ, RZ, UR6 ;  /* 0x00000006ff067e24 */ /* 0x000fe2000f8e00ff */
[----:B--2---:R-:W-:Y:S01]  /*7760*/  MOV R11, UR5 ;  /* 0x00000005000b7c02 */ /* 0x004fe20008000f00 */
[----:B------:R-:W-:Y:S02]  /*7770*/  IMAD.U32 R10, RZ, RZ, UR4 ;  /* 0x00000004ff0a7e24 */ /* 0x000fe4000f8e00ff */
[----:B------:R-:W-:Y:S07]  /*7780*/  LEPC R20, `(.L_x_118) ;  /* 0x000000001014794e */ /* 0x000fee0000000000 */
[----:B-1-3--:R-:W-:Y:S05]  /*7790*/  CALL.ABS.NOINC R14 ;  /* 0x000000000e007343 */ /* 0x00afea0003c00000 */
.L_x_118:
[----:B------:R-:W-:Y:S01]  /*77a0*/  SHF.L.U32 R72, R84, 0x10, RZ ;  /* 0x0000001054487819 */ /* 0x000fe200000006ff */
[----:B------:R-:W-:Y:S05]  /*77b0*/  WARPSYNC.ALL ;  /* 0x0000000000007948 */ /* 0x000fea0003800000 */
[----:B------:R-:W-:Y:S01]  /*77c0*/  R2UR UR4, R64 ;  /* 0x00000000400472ca */ /* 0x000fe200000e0000 */
[----:B------:R-:W-:Y:S01]  /*77d0*/  BSSY.RECONVERGENT B0, `(.L_x_119) ;  /* 0x0000101000007945 */ /* 0x000fe20003800200 */
[----:B------:R-:W-:Y:S02]  /*77e0*/  LOP3.LUT R74, R84, 0xffff0000, RZ, 0xc0, !PT ;  /* 0xffff0000544a7812 */ /* 0x000fe400078ec0ff */
[----:B------:R-:W-:Y:S02]  /*77f0*/  LOP3.LUT R76, R85, 0xffff0000, RZ, 0xc0, !PT ;  /* 0xffff0000554c7812 */ /* 0x000fe400078ec0ff */
[----:B------:R-:W-:Y:S02]  /*7800*/  SHF.L.U32 R73, R86, 0x10, RZ ;  /* 0x0000001056497819 */ /* 0x000fe400000006ff */
[----:B------:R-:W-:Y:S02]  /*7810*/  SHF.L.U32 R75, R80, 0x10, RZ ;  /* 0x00000010504b7819 */ /* 0x000fe400000006ff */
[----:B------:R-:W-:Y:S02]  /*7820*/  R2UR UR5, R157 ;  /* 0x000000009d0572ca */ /* 0x000fe400000e0000 */
[----:B------:R-:W-:Y:S01]  /*7830*/  ISETP.NE.AND P0, PT, R155, RZ, PT ;  /* 0x000000ff9b00720c */ /* 0x000fe20003f05270 */
[----:B------:R-:W4:Y:S01]  /*7840*/  LDTM.x64 R4, tmem[UR4] ;  /* 0x00000004000479ee */ /* 0x000f220008340000 */
[----:B------:R-:W-:Y:S09]  /*7850*/  NOP ;  /* 0x0000000000007918 */ /* 0x000ff20000000000 */
[----:B----4-:R-:W-:Y:S01]  /*7860*/  SYNCS.ARRIVE.TRANS64.RED.A1T0 RZ, [UR5], RZ ;  /* 0x000000ffffff79a7 */ /* 0x010fe20008100405 */
[C---:B-1-3--:R-:W-:Y:S01]  /*7870*/  FMUL R0, R68.reuse, R4 ;  /* 0x0000000444007220 */ /* 0x04afe20000400000 */
[C---:B------:R-:W-:Y:S01]  /*7880*/  FMUL R3, R68.reuse, R5 ;  /* 0x0000000544037220 */ /* 0x040fe20000400000 */
[C---:B------:R-:W-:Y:S01]  /*7890*/  FMUL R6, R68.reuse, R6 ;  /* 0x0000000644067220 */ /* 0x040fe20000400000 */
[C---:B------:R-:W-:Y:S01]  /*78a0*/  FMUL R7, R68.reuse, R7 ;  /* 0x0000000744077220 */ /* 0x040fe20000400000 */
[----:B------:R-:W-:Y:S01]  /*78b0*/  FFMA R0, R71, R72, R0 ;  /* 0x0000004847007223 */ /* 0x000fe20000000000 */
[----:B------:R-:W-:Y:S01]  /*78c0*/  SHF.L.U32 R72, R85, 0x10, RZ ;  /* 0x0000001055487819 */ /* 0x000fe200000006ff */
[C---:B------:R-:W-:Y:S01]  /*78d0*/  FMUL R4, R68.reuse, R8 ;  /* 0x0000000844047220 */ /* 0x040fe20000400000 */
[----:B------:R-:W-:Y:S01]  /*78e0*/  FFMA R3, R71, R74, R3 ;  /* 0x0000004a47037223 */ /* 0x000fe20000000003 */
[----:B------:R-:W-:Y:S01]  /*78f0*/  LOP3.LUT R74, R87, 0xffff0000, RZ, 0xc0, !PT ;  /* 0xffff0000574a7812 */ /* 0x000fe200078ec0ff */
[----:B------:R-:W-:Y:S01]  /*7900*/  FMUL R5, R68, R9 ;  /* 0x0000000944057220 */ /* 0x000fe20000400000 */
[C---:B------:R-:W-:Y:S01]  /*7910*/  FFMA R6, R71.reuse, R72, R6 ;  /* 0x0000004847067223 */ /* 0x040fe20000000006 */
[----:B------:R-:W-:Y:S01]  /*7920*/  LOP3.LUT R72, R86, 0xffff0000, RZ, 0xc0, !PT ;  /* 0xffff000056487812 */ /* 0x000fe200078ec0ff */
[----:B------:R-:W-:Y:S01]  /*7930*/  FFMA R7, R71, R76, R7 ;  /* 0x0000004c47077223 */ /* 0x000fe20000000007 */
[----:B------:R-:W-:Y:S01]  /*7940*/  LOP3.LUT R76, R83, 0xffff0000, RZ, 0xc0, !PT ;  /* 0xffff0000534c7812 */ /* 0x000fe200078ec0ff */
[----:B------:R-:W-:Y:S01]  /*7950*/  FFMA R4, R71, R73, R4 ;  /* 0x0000004947047223 */ /* 0x000fe20000000004 */
[----:B------:R-:W-:Y:S01]  /*7960*/  SHF.L.U32 R73, R87, 0x10, RZ ;  /* 0x0000001057497819 */ /* 0x000fe200000006ff */
[----:B------:R-:W-:Y:S01]  /*7970*/  FMUL R10, R68, R10 ;  /* 0x0000000a440a7220 */ /* 0x000fe20000400000 */
[----:B------:R-:W-:Y:S01]  /*7980*/  F2FP.BF16.F32.PACK_AB R92, R3, R0 ;  /* 0x00000000035c723e */ /* 0x000fe200000010ff */
[----:B------:R-:W-:Y:S01]  /*7990*/  FFMA R5, R71, R72, R5 ;  /* 0x0000004847057223 */ /* 0x000fe20000000005 */
[----:B------:R-:W-:Y:S01]  /*79a0*/  LOP3.LUT R72, R80, 0xffff0000, RZ, 0xc0, !PT ;  /* 0xffff000050487812 */ /* 0x000fe200078ec0ff */
[C---:B------:R-:W-:Y:S01]  /*79b0*/  FMUL R11, R68.reuse, R11 ;  /* 0x0000000b440b7220 */ /* 0x040fe20000400000 */
[----:B------:R-:W-:Y:S01]  /*79c0*/  F2FP.BF16.F32.PACK_AB R93, R7, R6 ;  /* 0x00000006075d723e */ /* 0x000fe200000010ff */
[C---:B------:R-:W-:Y:S01]  /*79d0*/  FMUL R8, R68.reuse, R12 ;  /* 0x0000000c44087220 */ /* 0x040fe20000400000 */
[----:B------:R-:W-:Y:S01]  /*79e0*/  F2FP.BF16.F32.PACK_AB R94, R5, R4 ;  /* 0x00000004055e723e */ /* 0x000fe200000010ff */
[----:B------:R-:W-:Y:S01]  /*79f0*/  FFMA R10, R71, R73, R10 ;  /* 0x00000049470a7223 */ /* 0x000fe2000000000a */
[----:B------:R-:W-:Y:S01]  /*7a00*/  SHF.L.U32 R73, R81, 0x10, RZ ;  /* 0x0000001051497819 */ /* 0x000fe200000006ff */
[----:B------:R-:W-:Y:S01]  /*7a10*/  FMUL R9, R68, R13 ;  /* 0x0000000d44097220 */ /* 0x000fe20000400000 */
[C---:B------:R-:W-:Y:S01]  /*7a20*/  FFMA R11, R71.reuse, R74, R11 ;  /* 0x0000004a470b7223 */ /* 0x040fe2000000000b */
[----:B------:R-:W-:Y:S01]  /*7a30*/  LOP3.LUT R74, R82, 0xffff0000, RZ, 0xc0, !PT ;  /* 0xffff0000524a7812 */ /* 0x000fe200078ec0ff */
[----:B------:R-:W-:Y:S01]  /*7a40*/  FMUL R14, R68, R14 ;  /* 0x0000000e440e7220 */ /* 0x000fe20000400000 */
[----:B------:R-:W-:Y:S01]  /*7a50*/  FFMA R8, R71, R75, R8 ;  /* 0x0000004b47087223 */ /* 0x000fe20000000008 */
[----:B------:R-:W-:Y:S01]  /*7a60*/  SHF.L.U32 R75, R83, 0x10, RZ ;  /* 0x00000010534b7819 */ /* 0x000fe200000006ff */
[----:B------:R-:W-:Y:S01]  /*7a70*/  FFMA R9, R71, R72, R9 ;  /* 0x0000004847097223 */ /* 0x000fe20000000009 */
[----:B------:R-:W-:Y:S01]  /*7a80*/  LOP3.LUT R72, R81, 0xffff0000, RZ, 0xc0, !PT ;  /* 0xffff000051487812 */ /* 0x000fe200078ec0ff */
[----:B------:R-:W-:Y:S01]  /*7a90*/  FFMA R14, R71, R73, R14 ;  /* 0x00000049470e7223 */ /* 0x000fe2000000000e */
[----:B------:R-:W-:Y:S01]  /*7aa0*/  SHF.L.U32 R73, R82, 0x10, RZ ;  /* 0x0000001052497819 */ /* 0x000fe200000006ff */
[C---:B------:R-:W-:Y:S01]  /*7ab0*/  FMUL R15, R68.reuse, R15 ;  /* 0x0000000f440f7220 */ /* 0x040fe20000400000 */
[----:B------:R-:W-:Y:S01]  /*7ac0*/  F2FP.BF16.F32.PACK_AB R95, R11, R10 ;  /* 0x0000000a0b5f723e */ /* 0x000fe200000010ff */
[C---:B------:R-:W-:Y:S01]  /*7ad0*/  FMUL R12, R68.reuse, R16 ;  /* 0x00000010440c7220 */ /* 0x040fe20000400000 */
[----:B------:R-:W-:Y:S01]  /*7ae0*/  F2FP.BF16.F32.PACK_AB R108, R9, R8 ;  /* 0x00000008096c723e */ /* 0x000fe200000010ff */
[----:B------:R-:W-:Y:S01]  /*7af0*/  FMUL R13, R68, R17 ;  /* 0x00000011440d7220 */ /* 0x000fe20000400000 */
[C---:B------:R-:W-:Y:S01]  /*7b00*/  FFMA R15, R71.reuse, R72, R15 ;  /* 0x00000048470f7223 */ /* 0x040fe2000000000f */
[----:B------:R-:W-:Y:S01]  /*7b10*/  SHF.L.U32 R72, R88, 0x10, RZ ;  /* 0x0000001058487819 */ /* 0x000fe200000006ff */
[C---:B------:R-:W-:Y:S01]  /*7b20*/  FMUL R18, R68.reuse, R18 ;  /* 0x0000001244127220 */ /* 0x040fe20000400000 */
[----:B------:R-:W-:Y:S01]  /*7b30*/  FMUL R19, R68, R19 ;  /* 0x0000001344137220 */ /* 0x000fe20000400000 */
[----:B------:R-:W-:Y:S01]  /*7b40*/  FFMA R12, R71, R73, R12 ;  /* 0x00000049470c7223 */ /* 0x000fe2000000000c */
[----:B------:R-:W-:Y:S01]  /*7b50*/  SHF.L.U32 R73, R90, 0x10, RZ ;  /* 0x000000105a497819 */ /* 0x000fe200000006ff */
[----:B------:R-:W-:Y:S01]  /*7b60*/  FMUL R16, R68, R20 ;  /* 0x0000001444107220 */ /* 0x000fe20000400000 */
[----:B------:R-:W-:Y:S01]  /*7b70*/  F2FP.BF16.F32.PACK_AB R109, R15, R14 ;  /* 0x0000000e0f6d723e */ /* 0x000fe200000010ff */
[C---:B------:R-:W-:Y:S01]  /*7b80*/  FFMA R13, R71.reuse, R74, R13 ;  /* 0x0000004a470d7223 */ /* 0x040fe2000000000d */
[----:B------:R-:W-:Y:S01]  /*7b90*/  LOP3.LUT R74, R88, 0xffff0000, RZ, 0xc0, !PT ;  /* 0xffff0000584a7812 */ /* 0x000fe200078ec0ff */
        /* <DEDUP_REMOVED lines=8> */
[----:B------:R-:W-:Y:S01]  /*7c20*/  FMUL R22, R68, R22 ;  /* 0x0000001644167220 */ /* 0x000fe20000400000 */
[----:B------:R-:W-:Y:S01]  /*7c30*/  F2FP.BF16.F32.PACK_AB R111, R19, R18 ;  /* 0x00000012136f723e */ /* 0x000fe200000010ff */
[C---:B------:R-:W-:Y:S01]  /*7c40*/  FFMA R17, R71.reuse, R74, R17 ;  /* 0x0000004a47117223 */ /* 0x040fe20000000011 */
[----:B------:R-:W-:Y:S01]  /*7c50*/  LOP3.LUT R74, R90, 0xffff0000, RZ, 0xc0, !PT ;  /* 0xffff00005a4a7812 */ /* 0x000fe200078ec0ff */
[----:B------:R-:W-:Y:S01]  /*7c60*/  FFMA R22, R71, R72, R22 ;  /* 0x0000004847167223 */ /* 0x000fe20000000016 */
[----:B------:R-:W-:Y:S01]  /*7c70*/  LOP3.LUT R72, R89, 0xffff0000, RZ, 0xc0, !PT ;  /* 0xffff000059487812 */ /* 0x000fe200078ec0ff */
[C---:B------:R-:W-:Y:S01]  /*7c80*/  FMUL R23, R68.reuse, R23 ;  /* 0x0000001744177220 */ /* 0x040fe20000400000 */
[----:B------:R-:W-:Y:S01]  /*7c90*/  F2FP.BF16.F32.PACK_AB R116, R17, R16 ;  /* 0x000000101174723e */ /* 0x000fe200000010ff */
[C---:B------:R-:W-:Y:S01]  /*7ca0*/  FMUL R20, R68.reuse, R24 ;  /* 0x0000001844147220 */ /* 0x040fe20000400000 */
[----:B------:R-:W-:Y:S01]  /*7cb0*/  FMUL R21, R68, R25 ;  /* 0x0000001944157220 */ /* 0x000fe20000400000 */
[C---:B------:R-:W-:Y:S01]  /*7cc0*/  FFMA R23, R71.reuse, R72, R23 ;  /* 0x0000004847177223 */ /* 0x040fe20000000017 */
[----:B------:R-:W-:Y:S01]  /*7cd0*/  SHF.L.U32 R72, R96, 0x10, RZ ;  /* 0x0000001060487819 */ /* 0x000fe200000006ff */
[C---:B------:R-:W-:Y:S01]  /*7ce0*/  FMUL R26, R68.reuse, R26 ;  /* 0x0000001a441a7220 */ /* 0x040fe20000400000 */
[C---:B------:R-:W-:Y:S01]  /*7cf0*/  FMUL R27, R68.reuse, R27 ;  /* 0x0000001b441b7220 */ /* 0x040fe20000400000 */
        /* <DEDUP_REMOVED lines=9> */
[----:B------:R-:W-:Y:S01]  /*7d90*/  F2FP.BF16.F32.PACK_AB R118, R21, R20 ;  /* 0x000000141576723e */ /* 0x000fe200000010ff */
[----:B------:R-:W-:Y:S01]  /*7da0*/  FFMA R24, R71, R72, R24 ;  /* 0x0000004847187223 */ /* 0x000fe20000000018 */
[----:B------:R-:W-:Y:S01]  /*7db0*/  LOP3.LUT R72, R97, 0xffff0000, RZ, 0xc0, !PT ;  /* 0xffff000061487812 */ /* 0x000fe200078ec0ff */
[C---:B------:R-:W-:Y:S01]  /*7dc0*/  FMUL R25, R68.reuse, R29 ;  /* 0x0000001d44197220 */ /* 0x040fe20000400000 */
[----:B------:R-:W-:Y:S01]  /*7dd0*/  F2FP.BF16.F32.PACK_AB R119, R27, R26 ;  /* 0x0000001a1b77723e */ /* 0x000fe200000010ff */
[C---:B------:R-:W-:Y:S01]  /*7de0*/  FMUL R30, R68.reuse, R30 ;  /* 0x0000001e441e7220 */ /* 0x040fe20000400000 */
[----:B------:R-:W-:Y:S01]  /*7df0*/  LOP3.LUT R76, R131, 0xffff0000, RZ, 0xc0, !PT ;  /* 0xffff0000834c7812 */ /* 0x000fe200078ec0ff */
[----:B------:R-:W-:Y:S01]  /*7e00*/  FMUL R31, R68, R31 ;  /* 0x0000001f441f7220 */ /* 0x000fe20000400000 */
[----:B------:R-:W-:Y:S01]  /*7e10*/  FFMA R25, R71, R74, R25 ;  /* 0x0000004a47197223 */ /* 0x000fe20000000019 */
[----:B------:R-:W-:Y:S01]  /*7e20*/  LOP3.LUT R74, R99, 0xffff0000, RZ, 0xc0, !PT ;  /* 0xffff0000634a7812 */ /* 0x000fe200078ec0ff */
[C---:B------:R-:W-:Y:S01]  /*7e30*/  FFMA R30, R71.reuse, R73, R30 ;  /* 0x00000049471e7223 */ /* 0x040fe2000000001e */
[C---:B------:R-:W-:Y:S01]  /*7e40*/  SHF.L.U32 R73, R98.reuse, 0x10, RZ ;  /* 0x0000001062497819 */ /* 0x040fe200000006ff */
[C---:B------:R-:W-:Y:S01]  /*7e50*/  FFMA R31, R71.reuse, R72, R31 ;  /* 0x00000048471f7223 */ /* 0x040fe2000000001f */
[----:B------:R-:W-:Y:S01]  /*7e60*/  LOP3.LUT R72, R98, 0xffff0000, RZ, 0xc0, !PT ;  /* 0xffff000062487812 */ /* 0x000fe200078ec0ff */
[C---:B------:R-:W-:Y:S01]  /*7e70*/  FMUL R28, R68.reuse, R32 ;  /* 0x00000020441c7220 */ /* 0x040fe20000400000 */
[C---:B------:R-:W-:Y:S01]  /*7e80*/  FMUL R29, R68.reuse, R33 ;  /* 0x00000021441d7220 */ /* 0x040fe20000400000 */
[C---:B------:R-:W-:Y:S01]  /*7e90*/  FMUL R34, R68.reuse, R34 ;  /* 0x0000002244227220 */ /* 0x040fe20000400000 */
[----:B------:R-:W-:Y:S01]  /*7ea0*/  FMUL R35, R68, R35 ;  /* 0x0000002344237220 */ /* 0x000fe20000400000 */
[----:B------:R-:W-:Y:S01]  /*7eb0*/  FFMA R28, R71, R73, R28 ;  /* 0x00000049471c7223 */ /* 0x000fe2000000001c */
[----:B------:R-:W-:Y:S01]  /*7ec0*/  SHF.L.U32 R73, R105, 0x10, RZ ;  /* 0x0000001069497819 */ /* 0x000fe200000006ff */
[C---:B------:R-:W-:Y:S01]  /*7ed0*/  FFMA R29, R71.reuse, R72, R29 ;  /* 0x00000048471d7223 */ /* 0x040fe2000000001d */
[C---:B------:R-:W-:Y:S01]  /*7ee0*/  SHF.L.U32 R72, R104.reuse, 0x10, RZ ;  /* 0x0000001068487819 */ /* 0x040fe200000006ff */
[----:B------:R-:W-:Y:S01]  /*7ef0*/  FFMA R34, R71, R75, R34 ;  /* 0x0000004b47227223 */ /* 0x000fe20000000022 */
[----:B------:R-:W-:Y:S01]  /*7f00*/  SHF.L.U32 R75, R107, 0x10, RZ ;  /* 0x000000106b4b7819 */ /* 0x000fe200000006ff */
[C---:B------:R-:W-:Y:S01]  /*7f10*/  FFMA R35, R71.reuse, R74, R35 ;  /* 0x0000004a47237223 */ /* 0x040fe20000000023 */
[----:B------:R-:W-:Y:S01]  /*7f20*/  LOP3.LUT R74, R104, 0xffff0000, RZ, 0xc0, !PT ;  /* 0xffff0000684a7812 */ /* 0x000fe200078ec0ff */
[C---:B------:R-:W-:Y:S01]  /*7f30*/  FMUL R32, R68.reuse, R36 ;  /* 0x0000002444207220 */ /* 0x040fe20000400000 */
[C---:B------:R-:W-:Y:S01]  /*7f40*/  FMUL R33, R68.reuse, R37 ;  /* 0x0000002544217220 */ /* 0x040fe20000400000 */
[----:B------:R-:W-:Y:S01]  /*7f50*/  FMUL R38, R68, R38 ;  /* 0x0000002644267220 */ /* 0x000fe20000400000 */
[----:B------:R1:W-:Y:S01]  /*7f60*/  STS.128 [R166+UR46+0x400], R92 ;  /* 0x0004005ca6007988 */ /* 0x0003e20008000c2e */
[----:B------:R-:W-:Y:S01]  /*7f70*/  FFMA R32, R71, R72, R32 ;  /* 0x0000004847207223 */ /* 0x000fe20000000020 */
[----:B------:R-:W-:Y:S01]  /*7f80*/  LOP3.LUT R72, R105, 0xffff0000, RZ, 0xc0, !PT ;  /* 0xffff000069487812 */ /* 0x000fe200078ec0ff */
[C---:B------:R-:W-:Y:S01]  /*7f90*/  FFMA R33, R71.reuse, R74, R33 ;  /* 0x0000004a47217223 */ /* 0x040fe20000000021 */
[----:B------:R-:W-:Y:S01]  /*7fa0*/  LOP3.LUT R74, R106, 0xffff0000, RZ, 0xc0, !PT ;  /* 0xffff00006a4a7812 */ /* 0x000fe200078ec0ff */
[----:B------:R-:W-:Y:S01]  /*7fb0*/  FMUL R39, R68, R39 ;  /* 0x0000002744277220 */ /* 0x000fe20000400000 */
[C---:B------:R-:W-:Y:S01]  /*7fc0*/  FFMA R38, R71.reuse, R73, R38 ;  /* 0x0000004947267223 */ /* 0x040fe20000000026 */
[----:B------:R-:W-:Y:S01]  /*7fd0*/  SHF.L.U32 R73, R106, 0x10, RZ ;  /* 0x000000106a497819 */ /* 0x000fe200000006ff */
[C---:B------:R-:W-:Y:S01]  /*7fe0*/  FMUL R36, R68.reuse, R40 ;  /* 0x0000002844247220 */ /* 0x040fe20000400000 */
[----:B------:R-:W-:Y:S01]  /*7ff0*/  FFMA R39, R71, R72, R39 ;  /* 0x0000004847277223 */ /* 0x000fe20000000027 */
[----:B------:R-:W-:Y:S01]  /*8000*/  LOP3.LUT R72, R107, 0xffff0000, RZ, 0xc0, !PT ;  /* 0xffff00006b487812 */ /* 0x000fe200078ec0ff */
[C---:B------:R-:W-:Y:S01]  /*8010*/  FMUL R37, R68.reuse, R41 ;  /* 0x0000002944257220 */ /* 0x040fe20000400000 */
[C---:B------:R-:W-:Y:S01]  /*8020*/  FMUL R42, R68.reuse, R42 ;  /* 0x0000002a442a7220 */ /* 0x040fe20000400000 */
[----:B------:R-:W-:Y:S01]  /*8030*/  FMUL R43, R68, R43 ;  /* 0x0000002b442b7220 */ /* 0x000fe20000400000 */
[C---:B------:R-:W-:Y:S01]  /*8040*/  FFMA R36, R71.reuse, R73, R36 ;  /* 0x0000004947247223 */ /* 0x040fe20000000024 */
[C---:B------:R-:W-:Y:S01]  /*8050*/  SHF.L.U32 R73, R112.reuse, 0x10, RZ ;  /* 0x0000001070497819 */ /* 0x040fe200000006ff */
[----:B------:R3:W-:Y:S01]  /*8060*/  STS.128 [R165+0x400], R108 ;  /* 0x0004006ca5007388 */ /* 0x0007e20000000c00 */
[----:B------:R-:W-:Y:S01]  /*8070*/  FFMA R37, R71, R74, R37 ;  /* 0x0000004a47257223 */ /* 0x000fe20000000025 */
[----:B------:R-:W-:Y:S01]  /*8080*/  LOP3.LUT R74, R113, 0xffff0000, RZ, 0xc0, !PT ;  /* 0xffff0000714a7812 */ /* 0x000fe200078ec0ff */
[----:B------:R-:W-:Y:S01]  /*8090*/  FFMA R42, R71, R75, R42 ;  /* 0x0000004b472a7223 */ /* 0x000fe2000000002a */
[----:B------:R-:W-:Y:S01]  /*80a0*/  SHF.L.U32 R75, R113, 0x10, RZ ;  /* 0x00000010714b7819 */ /* 0x000fe200000006ff */
        /* <DEDUP_REMOVED lines=8> */
[----:B------:R4:W-:Y:S01]  /*8130*/  STS.128 [R164+0x400], R116 ;  /* 0x00040074a4007388 */ /* 0x0009e20000000c00 */
[C---:B------:R-:W-:Y:S01]  /*8140*/  FFMA R41, R71.reuse, R72, R41 ;  /* 0x0000004847297223 */ /* 0x040fe20000000029 */
[C---:B------:R-:W-:Y:S01]  /*8150*/  SHF.L.U32 R72, R114.reuse, 0x10, RZ ;  /* 0x0000001072487819 */ /* 0x040fe200000006ff */
[----:B------:R-:W-:Y:S01]  /*8160*/  FFMA R46, R71, R75, R46 ;  /* 0x0000004b472e7223 */ /* 0x000fe2000000002e */
[----:B------:R-:W-:Y:S01]  /*8170*/  SHF.L.U32 R75, R121, 0x10, RZ ;  /* 0x00000010794b7819 */ /* 0x000fe200000006ff */
[----:B------:R-:W-:Y:S01]  /*8180*/  FFMA R47, R71, R74, R47 ;  /* 0x0000004a472f7223 */ /* 0x000fe2000000002f */
[----:B------:R-:W-:Y:S01]  /*8190*/  LOP3.LUT R74, R114, 0xffff0000, RZ, 0xc0, !PT ;  /* 0xffff0000724a7812 */ /* 0x000fe200078ec0ff */
[C---:B------:R-:W-:Y:S01]  /*81a0*/  FMUL R44, R68.reuse, R48 ;  /* 0x00000030442c7220 */ /* 0x040fe20000400000 */
[----:B-1----:R-:W-:Y:S01]  /*81b0*/  F2FP.BF16.F32.PACK_AB R92, R25, R24 ;  /* 0x00000018195c723e */ /* 0x002fe200000010ff */
[C---:B------:R-:W-:Y:S01]  /*81c0*/  FMUL R45, R68.reuse, R49 ;  /* 0x00000031442d7220 */ /* 0x040fe20000400000 */
[----:B------:R-:W-:Y:S01]  /*81d0*/  F2FP.BF16.F32.PACK_AB R93, R31, R30 ;  /* 0x0000001e1f5d723e */ /* 0x000fe200000010ff */
[----:B------:R-:W-:Y:S01]  /*81e0*/  FMUL R50, R68, R50 ;  /* 0x0000003244327220 */ /* 0x000fe20000400000 */
[----:B------:R-:W-:Y:S01]  /*81f0*/  F2FP.BF16.F32.PACK_AB R94, R29, R28 ;  /* 0x0000001c1d5e723e */ /* 0x000fe200000010ff */
[----:B------:R-:W-:Y:S01]  /*8200*/  FFMA R44, R71, R72, R44 ;  /* 0x00000048472c7223 */ /* 0x000fe2000000002c */
[----:B------:R-:W-:Y:S01]  /*8210*/  LOP3.LUT R72, R115, 0xffff0000, RZ, 0xc0, !PT ;  /* 0xffff000073487812 */ /* 0x000fe200078ec0ff */
[----:B------:R-:W-:Y:S01]  /*8220*/  FFMA R45, R71, R74, R45 ;  /* 0x0000004a472d7223 */ /* 0x000fe2000000002d */
[----:B------:R-:W-:Y:S01]  /*8230*/  LOP3.LUT R74, R120, 0xffff0000, RZ, 0xc0, !PT ;  /* 0xffff0000784a7812 */ /* 0x000fe200078ec0ff */
[----:B------:R-:W-:Y:S01]  /*8240*/  FMUL R51, R68, R51 ;  /* 0x0000003344337220 */ /* 0x000fe20000400000 */
[----:B------:R-:W-:Y:S01]  /*8250*/  F2FP.BF16.F32.PACK_AB R95, R35, R34 ;  /* 0x00000022235f723e */ /* 0x000fe200000010ff */
[----:B------:R-:W-:Y:S01]  /*8260*/  FFMA R50, R71, R73, R50 ;  /* 0x0000004947327223 */ /* 0x000fe20000000032 */
[----:B------:R-:W-:Y:S01]  /*8270*/  SHF.L.U32 R73, R120, 0x10, RZ ;  /* 0x0000001078497819 */ /* 0x000fe200000006ff */
[C---:B------:R-:W-:Y:S01]  /*8280*/  FMUL R48, R68.reuse, R52 ;  /* 0x0000003444307220 */ /* 0x040fe20000400000 */
[----:B---3--:R-:W-:Y:S01]  /*8290*/  F2FP.BF16.F32.PACK_AB R108, R33, R32 ;  /* 0x00000020216c723e */ /* 0x008fe200000010ff */
[----:B------:R-:W-:Y:S01]  /*82a0*/  FFMA R51, R71, R72, R51 ;  /* 0x0000004847337223 */ /* 0x000fe20000000033 */
[----:B------:R-:W-:Y:S01]  /*82b0*/  LOP3.LUT R72, R121, 0xffff0000, RZ, 0xc0, !PT ;  /* 0xffff000079487812 */ /* 0x000fe200078ec0ff */
[----:B------:R1:W-:Y:S01]  /*82c0*/  STS.128 [R163+0x400], R92 ;  /* 0x0004005ca3007388 */ /* 0x0003e20000000c00 */
[----:B------:R-:W-:Y:S01]  /*82d0*/  F2FP.BF16.F32.PACK_AB R109, R39, R38 ;  /* 0x00000026276d723e */ /* 0x000fe200000010ff */
[C---:B------:R-:W-:Y:S01]  /*82e0*/  FMUL R49, R68.reuse, R53 ;  /* 0x0000003544317220 */ /* 0x040fe20000400000 */
[----:B------:R-:W-:Y:S01]  /*82f0*/  F2FP.BF16.F32.PACK_AB R110, R37, R36 ;  /* 0x00000024256e723e */ /* 0x000fe200000010ff */
[C---:B------:R-:W-:Y:S01]  /*8300*/  FMUL R54, R68.reuse, R54 ;  /* 0x0000003644367220 */ /* 0x040fe20000400000 */
[----:B------:R-:W-:Y:S01]  /*8310*/  F2FP.BF16.F32.PACK_AB R111, R43, R42 ;  /* 0x0000002a2b6f723e */ /* 0x000fe200000010ff */
[----:B------:R-:W-:Y:S01]  /*8320*/  FMUL R55, R68, R55 ;  /* 0x0000003744377220 */ /* 0x000fe20000400000 */
[----:B----4-:R-:W-:Y:S01]  /*8330*/  F2FP.BF16.F32.PACK_AB R116, R41, R40 ;  /* 0x000000282974723e */ /* 0x010fe200000010ff */
[C---:B------:R-:W-:Y:S01]  /*8340*/  FFMA R48, R71.reuse, R73, R48 ;  /* 0x0000004947307223 */ /* 0x040fe20000000030 */
[C---:B------:R-:W-:Y:S01]  /*8350*/  FFMA R49, R71.reuse, R74, R49 ;  /* 0x0000004a47317223 */ /* 0x040fe20000000031 */
[----:B------:R1:W-:Y:S01]  /*8360*/  STS.128 [R150+0x400], R108 ;  /* 0x0004006c96007388 */ /* 0x0003e20000000c00 */
[C---:B------:R-:W-:Y:S01]  /*8370*/  SHF.L.U32 R73, R122.reuse, 0x10, RZ ;  /* 0x000000107a497819 */ /* 0x040fe200000006ff */
[----:B------:R-:W-:Y:S01]  /*8380*/  FFMA R54, R71, R75, R54 ;  /* 0x0000004b47367223 */ /* 0x000fe20000000036 */
[----:B------:R-:W-:Y:S01]  /*8390*/  SHF.L.U32 R75, R123, 0x10, RZ ;  /* 0x000000107b4b7819 */ /* 0x000fe200000006ff */
[----:B------:R-:W-:Y:S01]  /*83a0*/  FFMA R55, R71, R72, R55 ;  /* 0x0000004847377223 */ /* 0x000fe20000000037 */
[----:B------:R-:W-:Y:S01]  /*83b0*/  LOP3.LUT R72, R122, 0xffff0000, RZ, 0xc0, !PT ;  /* 0xffff00007a487812 */ /* 0x000fe200078ec0ff */
[C---:B------:R-:W-:Y:S01]  /*83c0*/  FMUL R52, R68.reuse, R56 ;  /* 0x0000003844347220 */ /* 0x040fe20000400000 */
[----:B------:R-:W-:Y:S01]  /*83d0*/  LOP3.LUT R74, R123, 0xffff0000, RZ, 0xc0, !PT ;  /* 0xffff00007b4a7812 */ /* 0x000fe200078ec0ff */
[C---:B------:R-:W-:Y:S01]  /*83e0*/  FMUL R53, R68.reuse, R57 ;  /* 0x0000003944357220 */ /* 0x040fe20000400000 */
[C---:B------:R-:W-:Y:S01]  /*83f0*/  FMUL R58, R68.reuse, R58 ;  /* 0x0000003a443a7220 */ /* 0x040fe20000400000 */
[----:B------:R-:W-:Y:S01]  /*8400*/  FMUL R59, R68, R59 ;  /* 0x0000003b443b7220 */ /* 0x000fe20000400000 */
[C---:B------:R-:W-:Y:S01]  /*8410*/  FFMA R52, R71.reuse, R73, R52 ;  /* 0x0000004947347223 */ /* 0x040fe20000000034 */
[C---:B------:R-:W-:Y:S01]  /*8420*/  FFMA R53, R71.reuse, R72, R53 ;  /* 0x0000004847357223 */ /* 0x040fe20000000035 */
[C---:B------:R-:W-:Y:S01]  /*8430*/  FFMA R58, R71.reuse, R75, R58 ;  /* 0x0000004b473a7223 */ /* 0x040fe2000000003a */
[----:B------:R-:W-:Y:S01]  /*8440*/  FFMA R59, R71, R74, R59 ;  /* 0x0000004a473b7223 */ /* 0x000fe2000000003b */
[----:B------:R-:W-:Y:S01]  /*8450*/  SHF.L.U32 R72, R128, 0x10, RZ ;  /* 0x0000001080487819 */ /* 0x000fe200000006ff */
[----:B------:R-:W-:Y:S01]  /*8460*/  FMUL R56, R68, R60 ;  /* 0x0000003c44387220 */ /* 0x000fe20000400000 */
[----:B------:R-:W-:Y:S01]  /*8470*/  LOP3.LUT R74, R128, 0xffff0000, RZ, 0xc0, !PT ;  /* 0xffff0000804a7812 */ /* 0x000fe200078ec0ff */
[C---:B------:R-:W-:Y:S01]  /*8480*/  FMUL R57, R68.reuse, R61 ;  /* 0x0000003d44397220 */ /* 0x040fe20000400000 */
[----:B------:R-:W-:Y:S01]  /*8490*/  SHF.L.U32 R73, R129, 0x10, RZ ;  /* 0x0000001081497819 */ /* 0x000fe200000006ff */
[C---:B------:R-:W-:Y:S01]  /*84a0*/  FMUL R62, R68.reuse, R62 ;  /* 0x0000003e443e7220 */ /* 0x040fe20000400000 */
[----:B------:R-:W-:Y:S01]  /*84b0*/  F2FP.BF16.F32.PACK_AB R117, R47, R46 ;  /* 0x0000002e2f75723e */ /* 0x000fe200000010ff */
[----:B------:R-:W-:Y:S01]  /*84c0*/  FFMA R56, R71, R72, R56 ;  /* 0x0000004847387223 */ /* 0x000fe20000000038 */
[----:B------:R-:W-:Y:S01]  /*84d0*/  F2FP.BF16.F32.PACK_AB R118, R45, R44 ;  /* 0x0000002c2d76723e */ /* 0x000fe200000010ff */
[----:B------:R-:W-:Y:S01]  /*84e0*/  FFMA R57, R71, R74, R57 ;  /* 0x0000004a47397223 */ /* 0x000fe20000000039 */
[----:B------:R-:W-:Y:S01]  /*84f0*/  F2FP.BF16.F32.PACK_AB R119, R51, R50 ;  /* 0x000000323377723e */ /* 0x000fe200000010ff */
[----:B------:R-:W-:Y:S01]  /*8500*/  FFMA R62, R71, R73, R62 ;  /* 0x00000049473e7223 */ /* 0x000fe2000000003e */
[----:B------:R-:W-:Y:S01]  /*8510*/  LOP3.LUT R72, R129, 0xffff0000, RZ, 0xc0, !PT ;  /* 0xffff000081487812 */ /* 0x000fe200078ec0ff */
[----:B------:R-:W-:Y:S01]  /*8520*/  FMUL R63, R68, R63 ;  /* 0x0000003f443f7220 */ /* 0x000fe20000400000 */
[----:B------:R-:W-:Y:S01]  /*8530*/  SHF.L.U32 R73, R130, 0x10, RZ ;  /* 0x0000001082497819 */ /* 0x000fe200000006ff */
[----:B------:R1:W-:Y:S01]  /*8540*/  STS.128 [R162+0x400], R116 ;  /* 0x00040074a2007388 */ /* 0x0003e20000000c00 */
[----:B------:R-:W-:Y:S01]  /*8550*/  FMUL R60, R68, R64 ;  /* 0x00000040443c7220 */ /* 0x000fe20000400000 */
[----:B------:R-:W-:Y:S01]  /*8560*/  LOP3.LUT R74, R130, 0xffff0000, RZ, 0xc0, !PT ;  /* 0xffff0000824a7812 */ /* 0x000fe200078ec0ff */
[C---:B------:R-:W-:Y:S01]  /*8570*/  FMUL R61, R68.reuse, R65 ;  /* 0x00000041443d7220 */ /* 0x040fe20000400000 */
[----:B------:R-:W-:Y:S01]  /*8580*/  SHF.L.U32 R75, R131, 0x10, RZ ;  /* 0x00000010834b7819 */ /* 0x000fe200000006ff */
[C---:B------:R-:W-:Y:S01]  /*8590*/  FMUL R66, R68.reuse, R66 ;  /* 0x0000004244427220 */ /* 0x040fe20000400000 */
[----:B------:R-:W-:Y:S01]  /*85a0*/  FFMA R63, R71, R72, R63 ;  /* 0x00000048473f7223 */ /* 0x000fe2000000003f */
[----:B------:R-:W-:Y:S01]  /*85b0*/  FMUL R67, R68, R67 ;  /* 0x0000004344437220 */ /* 0x000fe20000400000 */
[----:B------:R-:W-:Y:S01]  /*85c0*/  F2FP.BF16.F32.PACK_AB R124, R49, R48 ;  /* 0x00000030317c723e */ /* 0x000fe200000010ff */
[----:B------:R-:W-:Y:S01]  /*85d0*/  FFMA R60, R71, R73, R60 ;  /* 0x00000049473c7223 */ /* 0x000fe2000000003c */
[----:B------:R-:W-:Y:S01]  /*85e0*/  F2FP.BF16.F32.PACK_AB R125, R55, R54 ;  /* 0x00000036377d723e */ /* 0x000fe200000010ff */
[----:B------:R-:W-:Y:S01]  /*85f0*/  FFMA R61, R71, R74, R61 ;  /* 0x0000004a473d7223 */ /* 0x000fe2000000003d */
[----:B------:R-:W-:Y:S01]  /*8600*/  F2FP.BF16.F32.PACK_AB R126, R53, R52 ;  /* 0x00000034357e723e */ /* 0x000fe200000010ff */
[----:B------:R-:W-:Y:S01]  /*8610*/  FFMA R66, R71, R75, R66 ;  /* 0x0000004b47427223 */ /* 0x000fe20000000042 */
[----:B------:R-:W-:Y:S01]  /*8620*/  F2FP.BF16.F32.PACK_AB R127, R59, R58 ;  /* 0x0000003a3b7f723e */ /* 0x000fe200000010ff */
[----:B------:R-:W-:Y:S01]  /*8630*/  FFMA R67, R71, R76, R67 ;  /* 0x0000004c47437223 */ /* 0x000fe20000000043 */
[----:B------:R-:W-:Y:S02]  /*8640*/  F2FP.BF16.F32.PACK_AB R168, R57, R56 ;  /* 0x0000003839a8723e */ /* 0x000fe400000010ff */
[----:B------:R-:W-:Y:S01]  /*8650*/  F2FP.BF16.F32.PACK_AB R169, R63, R62 ;  /* 0x0000003e3fa9723e */ /* 0x000fe200000010ff */
[----:B------:R1:W-:Y:S01]  /*8660*/  STS.128 [R161+0x400], R124 ;  /* 0x0004007ca1007388 */ /* 0x0003e20000000c00 */
[----:B------:R-:W-:Y:S02]  /*8670*/  F2FP.BF16.F32.PACK_AB R170, R61, R60 ;  /* 0x0000003c3daa723e */ /* 0x000fe400000010ff */
[----:B------:R-:W-:Y:S05]  /*8680*/  F2FP.BF16.F32.PACK_AB R171, R67, R66 ;  /* 0x0000004243ab723e */ /* 0x000fea00000010ff */
[----:B------:R1:W-:Y:S01]  /*8690*/  STS.128 [R160+0x400], R168 ;  /* 0x000400a8a0007388 */ /* 0x0003e20000000c00 */
[----:B------:R-:W-:Y:S01]  /*86a0*/  @!PT LDS RZ, [RZ] ;  /* 0x00000000fffff984 */ /* 0x000fe20000000800 */
[----:B------:R-:W-:Y:S01]  /*86b0*/  @!PT LDS RZ, [RZ] ;  /* 0x00000000fffff984 */ /* 0x000fe20000000800 */
[----:B------:R-:W-:Y:S01]  /*86c0*/  @!PT LDS RZ, [RZ] ;  /* 0x00000000fffff984 */ /* 0x000fe20000000800 */
[----:B------:R-:W-:Y:S01]  /*86d0*/  @!PT LDS RZ, [RZ] ;  /* 0x00000000fffff984 */ /* 0x000fe20000000800 */
[----:B------:R3:W-:Y:S07]  /*86e0*/  MEMBAR.ALL.CTA ;  /* 0x0000000000007992 */ /* 0x0007ee0000008000 */
[----:B---3--:R-:W3:Y:S02]  /*86f0*/  FENCE.VIEW.ASYNC.S ;  /* 0x00000000000073c6 */ /* 0x008ee40000000000 */
[----:B---3--:R-:W-:Y:S06]  /*8700*/  BAR.SYNC.DEFER_BLOCKING 0x1, 0x80 ;  /* 0x0042000000007b1d */ /* 0x008fec0000010000 */
[----:B------:R-:W-:Y:S05]  /*8710*/  @P0 BRA `(.L_x_120) ;  /* 0x0000000000300947 */ /* 0x000fea0003800000 */
[----:B------:R-:W3:Y:S01]  /*8720*/  LDCU.64 UR6, c[0x0][0x348] ;  /* 0x00006900ff0677ac */ /* 0x000ee20008000a00 */
[----:B------:R-:W-:Y:S01]  /*8730*/  R2UR UR5, R70 ;  /* 0x00000000460572ca */ /* 0x000fe200000e0000 */
[----:B------:R-:W-:Y:S01]  /*8740*/  UIADD3 UR4, UPT, UPT, UR46, 0x400, URZ ;  /* 0x000004002e047890 */ /* 0x000fe2000fffe0ff */
[----:B------:R-:W-:Y:S05]  /*8750*/  UMOV UR51, UR36 ;  /* 0x0000002400337c82 */ /* 0x000fea0008000000 */
[----:B------:R-:W-:Y:S06]  /*8760*/  IMAD.U32 R147, RZ, RZ, UR4 ;  /* 0x00000004ff937e24 */ /* 0x000fec000f8e00ff */
[----:B------:R-:W-:Y:S01]  /*8770*/  UIADD3 UR49, UPT, UPT, UR53, UR5, URZ ;  /* 0x0000000535317290 */ /* 0x000fe2000fffe0ff */
[----:B------:R-:W-:Y:S01]  /*8780*/  R2UR UR48, R147 ;  /* 0x00000000933072ca */ /* 0x000fe200000e0000 */
[----:B---3--:R-:W-:Y:S04]  /*8790*/  UIADD3 UR4, UP0, UPT, UR6, 0xa80, URZ ;  /* 0x00000a8006047890 */ /* 0x008fe8000ff1e0ff */
[----:B------:R-:W-:Y:S09]  /*87a0*/  UIADD3.X UR5, UPT, UPT, URZ, UR7, URZ, UP0, !UPT ;  /* 0x00000007ff057290 */ /* 0x000ff200087fe4ff */
[----:B------:R3:W-:Y:S01]  /*87b0*/  UTMASTG.3D [UR48], [UR4] ;  /* 0x00000030040073b5 */ /* 0x0007e20008010000 */
[----:B------:R0:W-:Y:S01]  /*87c0*/  UTMACMDFLUSH ;  /* 0x00000000000079b7 */ /* 0x0001e20000000000 */
[----:B---3--:R-:W-:Y:S04]  /*87d0*/  DEPBAR.LE SB0, 0x1 ;  /* 0x000080400000791a */ /* 0x008fe80000000000 */
.L_x_120:
[----:B------:R-:W-:Y:S05]  /*87e0*/  BSYNC.RECONVERGENT B0 ;  /* 0x0000000000007941 */ /* 0x000fea0003800200 */
.L_x_119:
[----:B------:R-:W-:Y:S01]  /*87f0*/  BAR.SYNC.DEFER_BLOCKING 0x1, 0x80 ;  /* 0x0042000000007b1d */ /* 0x000fe20000010000 */
[----:B------:R-:W-:Y:S01]  /*8800*/  ISETP.NE.AND P1, PT, R159, RZ, PT ;  /* 0x000000ff9f00720c */ /* 0x000fe20003f25270 */
[----:B------:R-:W-:Y:S01]  /*8810*/  UISETP.NE.AND UP0, UPT, UR54, URZ, UPT ;  /* 0x000000ff3600728c */ /* 0x000fe2000bf05270 */
[----:B------:R-:W-:Y:S11]  /*8820*/  LEA R3, R77, UR46, 0x3 ;  /* 0x0000002e4d037c11 */ /* 0x000ff6000f8e18ff */
[----:B------:R-:W-:Y:S01]  /*8830*/  @P1 SHF.L.U32 R6, R152, 0x1f, RZ ;  /* 0x0000001f98061819 */ /* 0x000fe200000006ff */
[----:B------:R-:W-:Y:S06]  /*8840*/  BRA.U !UP0, `(.L_x_121) ;  /* 0x0000000108247547 */ /* 0x000fec000b800000 */
[----:B------:R-:W3:Y:S01]  /*8850*/  S2R R0, SR_CgaCtaId ;  /* 0x0000000000007919 */ /* 0x000ee20000008800 */
[----:B------:R-:W-:Y:S01]  /*8860*/  IMAD.U32 R4, RZ, RZ, UR52 ;  /* 0x00000034ff047e24 */ /* 0x000fe2000f8e00ff */
[----:B------:R-:W-:Y:S04]  /*8870*/  UIADD3 UR4, UPT, UPT, UR52, 0x1, URZ ;  /* 0x0000000134047890 */ /* 0x000fe8000fffe0ff */
[----:B------:R-:W-:Y:S01]  /*8880*/  @P1 LEA R4, R4, UR46, 0x3 ;  /* 0x0000002e04041c11 */ /* 0x000fe2000f8e18ff */
[----:B------:R-:W-:Y:S04]  /*8890*/  UISETP.NE.AND UP0, UPT, UR4, 0x4, UPT ;  /* 0x000000040400788c */ /* 0x000fe8000bf05270 */
[----:B------:R-:W-:Y:S01]  /*88a0*/  @P1 VIADD R5, R4, 0x60 ;  /* 0x0000006004051836 */ /* 0x000fe20000000000 */
[----:B------:R-:W-:Y:S04]  /*88b0*/  USEL UR52, UR4, URZ, UP0 ;  /* 0x000000ff04347287 */ /* 0x000fe80008000000 */
[----:B---3--:R-:W-:Y:S04]  /*88c0*/  @P1 PRMT R0, R0, 0x654, R5 ;  /* 0x0000065400001816 */ /* 0x008fe80000000005 */
[----:B------:R3:W-:Y:S04]  /*88d0*/  @P1 SYNCS.ARRIVE.TRANS64.RED.A1T0 RZ, [R0+URZ], RZ ;  /* 0x000000ff00ff19a7 */ /* 0x0007e800081004ff */
.L_x_121:
[----:B------:R-:W4:Y:S01]  /*88e0*/  @P1 SYNCS.PHASECHK.TRANS64.TRYWAIT P0, [R3+URZ+0x40], R6 ;  /* 0x00004006030015a7 */ /* 0x000f2200080011ff */
[----:B------:R-:W-:Y:S01]  /*88f0*/  UISETP.NE.AND UP0, UPT, UR39, URZ, UPT ;  /* 0x000000ff2700728c */ /* 0x000fe2000bf05270 */
[----:B------:R-:W-:Y:S01]  /*8900*/  BSSY B1, `(.L_x_122) ;  /* 0x0000021000017945 */ /* 0x000fe20003800000 */
[----:B------:R-:W-:Y:S02]  /*8910*/  UMOV UR4, 0x80 ;  /* 0x0000008000047882 */ /* 0x000fe40000000000 */
[----:B------:R-:W-:Y:S01]  /*8920*/  USEL UR40, UR4, 0x40, !UP0 ;  /* 0x0000004004287887 */ /* 0x000fe2000c000000 */
[----:B----4-:R-:W-:Y:S01]  /*8930*/  @P1 SEL R100, RZ, 0x1, !P0 ;  /* 0x00000001ff641807 */ /* 0x010fe20004000000 */
[----:B------:R-:W-:Y:S10]  /*8940*/  @!P1 BRA `(.L_x_123) ;  /* 0x0000000000709947 */ /* 0x000ff40003800000 */
[----:B------:R-:W-:Y:S01]  /*8950*/  ISETP.NE.AND P1, PT, R102, RZ, PT ;  /* 0x000000ff6600720c */ /* 0x000fe20003f25270 */
[----:B------:R-:W-:Y:S01]  /*8960*/  BSSY B0, `(.L_x_124) ;  /* 0x000000b000007945 */ /* 0x000fe20003800000 */
[----:B------:R-:W-:Y:S11]  /*8970*/  ISETP.NE.AND P0, PT, R100, RZ, PT ;  /* 0x000000ff6400720c */ /* 0x000ff60003f05270 */
[----:B------:R-:W-:Y:S05]  /*8980*/  @P1 IMAD R7, R77, 0x4000, R166 ;  /* 0x000040004d071824 */ /* 0x000fea00078e02a6 */
[----:B---3--:R-:W-:Y:S04]  /*8990*/  @P1 IADD3 R0, PT, PT, R7, UR46, RZ ;  /* 0x0000002e07001c10 */ /* 0x008fe8000fffe0ff */
[----:B------:R-:W-:Y:S01]  /*89a0*/  @P1 IADD3 R6, PT, PT, R79, R0, RZ ;  /* 0x000000004f061210 */ /* 0x000fe20007ffe0ff */
[--C-:B------:R-:W-:Y:S02]  /*89b0*/  @P1 IMAD.IADD R4, R78, 0x1, R0.reuse ;  /* 0x000000014e041824 */ /* 0x100fe400078e0200 */
[----:B------:R-:W-:Y:S01]  /*89c0*/  @P1 IMAD.IADD R5, R101, 0x1, R0 ;  /* 0x0000000165051824 */ /* 0x000fe200078e0200 */
[----:B------:R-:W-:Y:S06]  /*89d0*/  @P0 BRA `(.L_x_125) ;  /* 0x00000000000c0947 */ /* 0x000fec0003800000 */
[----:B------:R-:W-:Y:S04]  /*89e0*/  SHF.L.U32 R0, R152, 0x1f, RZ ;  /* 0x0000001f98007819 */ /* 0x000fe800000006ff */
[----:B------:R-:W3:Y:S02]  /*89f0*/  SYNCS.PHASECHK.TRANS64.TRYWAIT P0, [R3+URZ+0x40], R0 ;  /* 0x00004000030075a7 */ /* 0x000ee400080011ff */
[----:B---3--:R-:W-:Y:S05]  /*8a00*/  @!P0 BRA `(.L_x_126) ;  /* 0x0000004800848947 */ /* 0x008fea0003800000 */
.L_x_125:
[----:B------:R-:W-:Y:S05]  /*8a10*/  BSYNC B0 ;  /* 0x0000000000007941 */ /* 0x000fea0003800000 */
.L_x_124:
[----:B------:R-:W-:Y:S01]  /*8a20*/  ISETP.NE.AND P0, PT, R102, RZ, PT ;  /* 0x000000ff6600720c */ /* 0x000fe20003f05270 */
[----:B------:R-:W-:Y:S11]  /*8a30*/  VIADD R77, R77, 0x1 ;  /* 0x000000014d4d7836 */ /* 0x000ff60000000000 */
[----:B------:R-:W-:Y:S01]  /*8a40*/  @!UPT UIADD3 URZ, UPT, UPT, URZ, URZ, URZ ;  /* 0x000000fffffff290 */ /* 0x000fe2000fffe0ff */
[----:B------:R4:W1:Y:S01]  /*8a50*/  @P0 LDS.128 R84, [R7+UR46+0x400] ;  /* 0x0004002e07540984 */ /* 0x0008620008000c00 */
[--C-:B---3--:R-:W-:Y:S01]  /*8a60*/  @P0 IMAD.IADD R0, R79, 0x1, R4.reuse ;  /* 0x000000014f000824 */ /* 0x108fe200078e0204 */
[C---:B------:R-:W-:Y:S01]  /*8a70*/  @P0 IADD3 R3, PT, PT, R101.reuse, R6, RZ ;  /* 0x0000000665030210 */ /* 0x040fe20007ffe0ff */
[C---:B------:R-:W-:Y:S01]  /*8a80*/  @P0 IMAD.IADD R8, R101.reuse, 0x1, R4 ;  /* 0x0000000165080824 */ /* 0x040fe200078e0204 */
[----:B------:R4:W3:Y:S02]  /*8a90*/  @P0 LDS.128 R80, [R5+0x400] ;  /* 0x0004000005500984 */ /* 0x0008e40000000c00 */
[----:B------:R-:W-:Y:S02]  /*8aa0*/  @P0 IADD3 R9, PT, PT, R101, R0, RZ ;  /* 0x0000000065090210 */ /* 0x000fe40007ffe0ff */
[----:B------:R4:W1:Y:S04]  /*8ab0*/  @P0 LDS.128 R88, [R6+0x400] ;  /* 0x0004000006580984 */ /* 0x0008680000000c00 */
[----:B------:R4:W1:Y:S04]  /*8ac0*/  @P0 LDS.128 R96, [R3+0x400] ;  /* 0x0004000003600984 */ /* 0x0008680000000c00 */
[----:B------:R4:W1:Y:S04]  /*8ad0*/  @P0 LDS.128 R104, [R4+0x400] ;  /* 0x0004000004680984 */ /* 0x0008680000000c00 */
[----:B------:R4:W1:Y:S04]  /*8ae0*/  @P0 LDS.128 R112, [R8+0x400] ;  /* 0x0004000008700984 */ /* 0x0008680000000c00 */
[----:B------:R4:W1:Y:S04]  /*8af0*/  @P0 LDS.128 R120, [R0+0x400] ;  /* 0x0004000000780984 */ /* 0x0008680000000c00 */
[----:B------:R4:W1:Y:S02]  /*8b00*/  @P0 LDS.128 R128, [R9+0x400] ;  /* 0x0004000009800984 */ /* 0x0008640000000c00 */
.L_x_123:
[----:B------:R-:W-:Y:S05]  /*8b10*/  BSYNC B1 ;  /* 0x0000000000017941 */ /* 0x000fea0003800000 */
.L_x_122:
[----:B------:R-:W-:Y:S05]  /*8b20*/  VIADD R50, R69, UR40 ;  /* 0x0000002845327c36 */ /* 0x000fea0008000000 */
[----:B----4-:R-:W-:Y:S04]  /*8b30*/  SHF.R.U32.HI R3, RZ, 0x15, R50 ;  /* 0x00000015ff037819 */ /* 0x010fe80000011632 */
[----:B------:R-:W-:Y:S11]  /*8b40*/  LOP3.LUT P0, RZ, R3, 0x3, R144, 0x48, !PT ;  /* 0x0000000303ff7812 */ /* 0x000ff60007804890 */
[----:B------:R-:W-:Y:S02]  /*8b50*/  @!UPT UIADD3 URZ, UPT, UPT, URZ, URZ, URZ ;  /* 0x000000fffffff290 */ /* 0x000fe4000fffe0ff */
        /* <DEDUP_REMOVED lines=17> */
.L_x_127:
[----:B-1----:R-:W-:Y:S01]  /*8c70*/  SHF.L.U32 R70, R84, 0x10, RZ ;  /* 0x0000001054467819 */ /* 0x002fe200000006ff */
[----:B------:R-:W-:Y:S05]  /*8c80*/  WARPSYNC.ALL ;  /* 0x0000000000007948 */ /* 0x000fea0003800000 */
[----:B------:R-:W-:Y:S01]  /*8c90*/  R2UR UR4, R50 ;  /* 0x00000000320472ca */ /* 0x000fe200000e0000 */
[----:B------:R-:W1:Y:S01]  /*8ca0*/  S2R R167, SR_CgaCtaId ;  /* 0x0000000000a77919 */ /* 0x000e620000008800 */
[----:B------:R-:W-:Y:S01]  /*8cb0*/  LOP3.LUT R72, R84, 0xffff0000, RZ, 0xc0, !PT ;  /* 0xffff000054487812 */ /* 0x000fe200078ec0ff */
[----:B------:R-:W-:Y:S01]  /*8cc0*/  BSSY.RECONVERGENT B0, `(.L_x_128) ;  /* 0x0000102000007945 */ /* 0x000fe20003800200 */
[----:B------:R-:W-:Y:S02]  /*8cd0*/  SHF.L.U32 R73, R85, 0x10, RZ ;  /* 0x0000001055497819 */ /* 0x000fe400000006ff */
[----:B------:R-:W-:Y:S02]  /*8ce0*/  LOP3.LUT R74, R87, 0xffff0000, RZ, 0xc0, !PT ;  /* 0xffff0000574a7812 */ /* 0x000fe400078ec0ff */
[----:B------:R-:W-:Y:S02]  /*8cf0*/  ISETP.NE.AND P6, PT, R159, RZ, PT ;  /* 0x000000ff9f00720c */ /* 0x000fe40003fc5270 */
[----:B------:R-:W-:Y:S02]  /*8d00*/  ISETP.NE.AND P0, PT, R155, RZ, PT ;  /* 0x000000ff9b00720c */ /* 0x000fe40003f05270 */
[----:B------:R-:W-:Y:S01]  /*8d10*/  LEA R103, R77, UR46, 0x3 ;  /* 0x0000002e4d677c11 */ /* 0x000fe2000f8e18ff */
[----:B------:R-:W3:Y:S02]  /*8d20*/  LDTM.x64 R4, tmem[UR4] ;  /* 0x00000004000479ee */ /* 0x000ee40008340000 */
[C---:B---3--:R-:W-:Y:S01]  /*8d30*/  FMUL R0, R68.reuse, R4 ;  /* 0x0000000444007220 */ /* 0x048fe20000400000 */
[C---:B------:R-:W-:Y:S01]  /*8d40*/  FMUL R3, R68.reuse, R5 ;  /* 0x0000000544037220 */ /* 0x040fe20000400000 */
[C---:B------:R-:W-:Y:S01]  /*8d50*/  FMUL R6, R68.reuse, R6 ;  /* 0x0000000644067220 */ /* 0x040fe20000400000 */
[----:B------:R-:W-:Y:S01]  /*8d60*/  FMUL R7, R68, R7 ;  /* 0x0000000744077220 */ /* 0x000fe20000400000 */
[----:B------:R-:W-:Y:S01]  /*8d70*/  FFMA R0, R71, R70, R0 ;  /* 0x0000004647007223 */ /* 0x000fe20000000000 */
[----:B------:R-:W-:Y:S01]  /*8d80*/  LOP3.LUT R70, R85, 0xffff0000, RZ, 0xc0, !PT ;  /* 0xffff000055467812 */ /* 0x000fe200078ec0ff */
[----:B------:R-:W-:Y:S01]  /*8d90*/  FFMA R3, R71, R72, R3 ;  /* 0x0000004847037223 */ /* 0x000fe20000000003 */
[----:B------:R-:W-:Y:S01]  /*8da0*/  SHF.L.U32 R72, R87, 0x10, RZ ;  /* 0x0000001057487819 */ /* 0x000fe200000006ff */
[C---:B------:R-:W-:Y:S01]  /*8db0*/  FFMA R6, R71.reuse, R73, R6 ;  /* 0x0000004947067223 */ /* 0x040fe20000000006 */
[----:B------:R-:W-:Y:S01]  /*8dc0*/  SHF.L.U32 R73, R86, 0x10, RZ ;  /* 0x0000001056497819 */ /* 0x000fe200000006ff */
[----:B------:R-:W-:Y:S01]  /*8dd0*/  FFMA R7, R71, R70, R7 ;  /* 0x0000004647077223 */ /* 0x000fe20000000007 */
[----:B------:R-:W-:Y:S01]  /*8de0*/  F2FP.BF16.F32.PACK_AB R92, R3, R0 ;  /* 0x00000000035c723e */ /* 0x000fe200000010ff */
[----:B------:R-:W-:Y:S01]  /*8df0*/  FMUL R4, R68, R8 ;  /* 0x0000000844047220 */ /* 0x000fe20000400000 */
[----:B------:R-:W-:Y:S01]  /*8e00*/  LOP3.LUT R70, R86, 0xffff0000, RZ, 0xc0, !PT ;  /* 0xffff000056467812 */ /* 0x000fe200078ec0ff */
[C---:B------:R-:W-:Y:S01]  /*8e10*/  FMUL R0, R68.reuse, R9 ;  /* 0x0000000944007220 */ /* 0x040fe20000400000 */
[----:B------:R-:W-:Y:S01]  /*8e20*/  F2FP.BF16.F32.PACK_AB R93, R7, R6 ;  /* 0x00000006075d723e */ /* 0x000fe200000010ff */
[----:B------:R-:W-:Y:S01]  /*8e30*/  FMUL R3, R68, R10 ;  /* 0x0000000a44037220 */ /* 0x000fe20000400000 */
[C---:B------:R-:W-:Y:S01]  /*8e40*/  FFMA R4, R71.reuse, R73, R4 ;  /* 0x0000004947047223 */ /* 0x040fe20000000004 */
[----:B------:R-:W-:Y:S01]  /*8e50*/  SHF.L.U32 R73, R82, 0x10, RZ ;  /* 0x0000001052497819 */ /* 0x000fe200000006ff */
[----:B------:R-:W-:Y:S01]  /*8e60*/  FMUL R5, R68, R11 ;  /* 0x0000000b44057220 */ /* 0x000fe20000400000 */
[C---:B------:R-:W-:Y:S01]  /*8e70*/  FFMA R0, R71.reuse, R70, R0 ;  /* 0x0000004647007223 */ /* 0x040fe20000000000 */
[C---:B------:R-:W-:Y:S01]  /*8e80*/  SHF.L.U32 R70, R80.reuse, 0x10, RZ ;  /* 0x0000001050467819 */ /* 0x040fe200000006ff */
[C---:B------:R-:W-:Y:S01]  /*8e90*/  FFMA R3, R71.reuse, R72, R3 ;  /* 0x0000004847037223 */ /* 0x040fe20000000003 */
[----:B------:R-:W-:Y:S01]  /*8ea0*/  LOP3.LUT R72, R80, 0xffff0000, RZ, 0xc0, !PT ;  /* 0xffff000050487812 */ /* 0x000fe200078ec0ff */
[----:B------:R-:W-:Y:S01]  /*8eb0*/  FMUL R6, R68, R12 ;  /* 0x0000000c44067220 */ /* 0x000fe20000400000 */
[----:B------:R-:W-:Y:S01]  /*8ec0*/  F2FP.BF16.F32.PACK_AB R94, R0, R4 ;  /* 0x00000004005e723e */ /* 0x000fe200000010ff */
[C---:B------:R-:W-:Y:S01]  /*8ed0*/  FFMA R5, R71.reuse, R74, R5 ;  /* 0x0000004a47057223 */ /* 0x040fe20000000005 */
[C---:B------:R-:W-:Y:S01]  /*8ee0*/  FMUL R7, R68.reuse, R13 ;  /* 0x0000000d44077220 */ /* 0x040fe20000400000 */
[----:B------:R-:W-:Y:S01]  /*8ef0*/  FFMA R6, R71, R70, R6 ;  /* 0x0000004647067223 */ /* 0x000fe20000000006 */
[----:B------:R-:W-:Y:S01]  /*8f00*/  SHF.L.U32 R70, R81, 0x10, RZ ;  /* 0x0000001051467819 */ /* 0x000fe200000006ff */
[C---:B------:R-:W-:Y:S01]  /*8f10*/  FMUL R0, R68.reuse, R14 ;  /* 0x0000000e44007220 */ /* 0x040fe20000400000 */
[----:B------:R-:W-:Y:S01]  /*8f20*/  F2FP.BF16.F32.PACK_AB R95, R5, R3 ;  /* 0x00000003055f723e */ /* 0x000fe200000010ff */
[----:B------:R-:W-:Y:S01]  /*8f30*/  FFMA R7, R71, R72, R7 ;  /* 0x0000004847077223 */ /* 0x000fe20000000007 */
[----:B------:R-:W-:Y:S01]  /*8f40*/  LOP3.LUT R72, R81, 0xffff0000, RZ, 0xc0, !PT ;  /* 0xffff000051487812 */ /* 0x000fe200078ec0ff */
[C---:B------:R-:W-:Y:S01]  /*8f50*/  FMUL R3, R68.reuse, R15 ;  /* 0x0000000f44037220 */ /* 0x040fe20000400000 */
[----:B------:R-:W-:Y:S01]  /*8f60*/  FMUL R4, R68, R16 ;  /* 0x0000001044047220 */ /* 0x000fe20000400000 */
[C---:B------:R-:W-:Y:S01]  /*8f70*/  FFMA R0, R71.reuse, R70, R0 ;  /* 0x0000004647007223 */ /* 0x040fe20000000000 */
[----:B------:R-:W-:Y:S01]  /*8f80*/  LOP3.LUT R70, R82, 0xffff0000, RZ, 0xc0, !PT ;  /* 0xffff000052467812 */ /* 0x000fe200078ec0ff */
[----:B------:R-:W-:Y:S01]  /*8f90*/  FFMA R3, R71, R72, R3 ;  /* 0x0000004847037223 */ /* 0x000fe20000000003 */
[----:B------:R-:W-:Y:S01]  /*8fa0*/  F2FP.BF16.F32.PACK_AB R108, R7, R6 ;  /* 0x00000006076c723e */ /* 0x000fe200000010ff */
[----:B------:R-:W-:Y:S01]  /*8fb0*/  FFMA R4, R71, R73, R4 ;  /* 0x0000004947047223 */ /* 0x000fe20000000004 */
[C---:B------:R-:W-:Y:S01]  /*8fc0*/  SHF.L.U32 R73, R83.reuse, 0x10, RZ ;  /* 0x0000001053497819 */ /* 0x040fe200000006ff */
[C---:B------:R-:W-:Y:S01]  /*8fd0*/  FMUL R5, R68.reuse, R17 ;  /* 0x0000001144057220 */ /* 0x040fe20000400000 */
[----:B------:R-:W-:Y:S01]  /*8fe0*/  LOP3.LUT R72, R83, 0xffff0000, RZ, 0xc0, !PT ;  /* 0xffff000053487812 */ /* 0x000fe200078ec0ff */
[C---:B------:R-:W-:Y:S01]  /*8ff0*/  FMUL R6, R68.reuse, R18 ;  /* 0x0000001244067220 */ /* 0x040fe20000400000 */
[----:B------:R-:W-:Y:S01]  /*9000*/  F2FP.BF16.F32.PACK_AB R109, R3, R0 ;  /* 0x00000000036d723e */ /* 0x000fe200000010ff */
[----:B------:R-:W-:Y:S01]  /*9010*/  FMUL R7, R68, R19 ;  /* 0x0000001344077220 */ /* 0x000fe20000400000 */
[C---:B------:R-:W-:Y:S01]  /*9020*/  FFMA R5, R71.reuse, R70, R5 ;  /* 0x0000004647057223 */ /* 0x040fe20000000005 */
[C---:B------:R-:W-:Y:S01]  /*9030*/  SHF.L.U32 R70, R88.reuse, 0x10, RZ ;  /* 0x0000001058467819 */ /* 0x040fe200000006ff */
[----:B------:R-:W-:Y:S01]  /*9040*/  FFMA R6, R71, R73, R6 ;  /* 0x0000004947067223 */ /* 0x000fe20000000006 */
[----:B------:R-:W-:Y:S01]  /*9050*/  SHF.L.U32 R73, R91, 0x10, RZ ;  /* 0x000000105b497819 */ /* 0x000fe200000006ff */
        /* <DEDUP_REMOVED lines=8> */
[----:B------:R-:W-:Y:S01]  /*90e0*/  FFMA R3, R71, R72, R3 ;  /* 0x0000004847037223 */ /* 0x000fe20000000003 */
[----:B------:R-:W-:Y:S01]  /*90f0*/  LOP3.LUT R72, R91, 0xffff0000, RZ, 0xc0, !PT ;  /* 0xffff00005b487812 */ /* 0x000fe200078ec0ff */
[C---:B------:R-:W-:Y:S01]  /*9100*/  FMUL R4, R68.reuse, R22 ;  /* 0x0000001644047220 */ /* 0x040fe20000400000 */
[----:B------:R3:W-:Y:S01]  /*9110*/  STS.128 [R166+UR46+0x4400], R92 ;  /* 0x0044005ca6007988 */ /* 0x0007e20008000c2e */
[C---:B------:R-:W-:Y:S01]  /*9120*/  FMUL R5, R68.reuse, R23 ;  /* 0x0000001744057220 */ /* 0x040fe20000400000 */
[----:B------:R-:W-:Y:S01]  /*9130*/  F2FP.BF16.F32.PACK_AB R116, R3, R0 ;  /* 0x000000000374723e */ /* 0x000fe200000010ff */
[----:B------:R-:W-:Y:S01]  /*9140*/  FFMA R4, R71, R70, R4 ;  /* 0x0000004647047223 */ /* 0x000fe20000000004 */
[----:B------:R-:W-:Y:S01]  /*9150*/  LOP3.LUT R0, R89, 0xffff0000, RZ, 0xc0, !PT ;  /* 0xffff000059007812 */ /* 0x000fe200078ec0ff */
[----:B------:R-:W-:Y:S01]  /*9160*/  FMUL R6, R68, R24 ;  /* 0x0000001844067220 */ /* 0x000fe20000400000 */
[----:B------:R-:W-:Y:S01]  /*9170*/  SHF.L.U32 R3, R90, 0x10, RZ ;  /* 0x000000105a037819 */ /* 0x000fe200000006ff */
[----:B------:R-:W-:Y:S01]  /*9180*/  FMUL R7, R68, R25 ;  /* 0x0000001944077220 */ /* 0x000fe20000400000 */
[----:B------:R-:W-:Y:S01]  /*9190*/  LOP3.LUT R70, R90, 0xffff0000, RZ, 0xc0, !PT ;  /* 0xffff00005a467812 */ /* 0x000fe200078ec0ff */
        /* <DEDUP_REMOVED lines=21> */
[----:B------:R4:W-:Y:S01]  /*92f0*/  STS.128 [R165+0x4400], R108 ;  /* 0x0044006ca5007388 */ /* 0x0009e20000000c00 */
[----:B------:R-:W-:Y:S01]  /*9300*/  FFMA R11, R71, R70, R11 ;  /* 0x00000046470b7223 */ /* 0x000fe2000000000b */
[----:B------:R-:W-:Y:S01]  /*9310*/  LOP3.LUT R70, R99, 0xffff0000, RZ, 0xc0, !PT ;  /* 0xffff000063467812 */ /* 0x000fe200078ec0ff */
[C---:B------:R-:W-:Y:S01]  /*9320*/  FFMA R12, R71.reuse, R3, R12 ;  /* 0x00000003470c7223 */ /* 0x040fe2000000000c */
[C---:B------:R-:W-:Y:S01]  /*9330*/  SHF.L.U32 R3, R98.reuse, 0x10, RZ ;  /* 0x0000001062037819 */ /* 0x040fe200000006ff */
[----:B------:R-:W-:Y:S01]  /*9340*/  FFMA R13, R71, R0, R13 ;  /* 0x00000000470d7223 */ /* 0x000fe2000000000d */
[----:B------:R-:W-:Y:S01]  /*9350*/  LOP3.LUT R0, R98, 0xffff0000, RZ, 0xc0, !PT ;  /* 0xffff000062007812 */ /* 0x000fe200078ec0ff */
[C---:B------:R-:W-:Y:S01]  /*9360*/  FMUL R14, R68.reuse, R32 ;  /* 0x00000020440e7220 */ /* 0x040fe20000400000 */
[----:B---3--:R-:W-:Y:S01]  /*9370*/  F2FP.BF16.F32.PACK_AB R92, R11, R10 ;  /* 0x0000000a0b5c723e */ /* 0x008fe200000010ff */
[C---:B------:R-:W-:Y:S01]  /*9380*/  FMUL R15, R68.reuse, R33 ;  /* 0x00000021440f7220 */ /* 0x040fe20000400000 */
[----:B------:R-:W-:Y:S01]  /*9390*/  F2FP.BF16.F32.PACK_AB R93, R13, R12 ;  /* 0x0000000c0d5d723e */ /* 0x000fe200000010ff */
        /* <DEDUP_REMOVED lines=14> */
[----:B------:R-:W-:Y:S01]  /*9480*/  FMUL R20, R68, R38 ;  /* 0x0000002644147220 */ /* 0x000fe20000400000 */
[----:B------:R-:W-:Y:S01]  /*9490*/  FFMA R18, R71, R0, R18 ;  /* 0x0000000047127223 */ /* 0x000fe20000000012 */
[----:B------:R-:W-:Y:S01]  /*94a0*/  LOP3.LUT R0, R105, 0xffff0000, RZ, 0xc0, !PT ;  /* 0xffff000069007812 */ /* 0x000fe200078ec0ff */
[C---:B------:R-:W-:Y:S01]  /*94b0*/  FFMA R19, R71.reuse, R70, R19 ;  /* 0x0000004647137223 */ /* 0x040fe20000000013 */
[C---:B------:R-:W-:Y:S01]  /*94c0*/  LOP3.LUT R70, R106.reuse, 0xffff0000, RZ, 0xc0, !PT ;  /* 0xffff00006a467812 */ /* 0x040fe200078ec0ff */
[----:B------:R-:W-:Y:S01]  /*94d0*/  FFMA R20, R71, R3, R20 ;  /* 0x0000000347147223 */ /* 0x000fe20000000014 */
[----:B------:R-:W-:Y:S01]  /*94e0*/  SHF.L.U32 R3, R106, 0x10, RZ ;  /* 0x000000106a037819 */ /* 0x000fe200000006ff */
[C---:B------:R-:W-:Y:S01]  /*94f0*/  FMUL R21, R68.reuse, R39 ;  /* 0x0000002744157220 */ /* 0x040fe20000400000 */
[----:B----4-:R-:W-:Y:S01]  /*9500*/  F2FP.BF16.F32.PACK_AB R108, R19, R18 ;  /* 0x00000012136c723e */ /* 0x010fe200000010ff */
[C---:B------:R-:W-:Y:S01]  /*9510*/  FMUL R22, R68.reuse, R40 ;  /* 0x0000002844167220 */ /* 0x040fe20000400000 */
[----:B------:R-:W-:Y:S01]  /*9520*/  STS.128 [R164+0x4400], R116 ;  /* 0x00440074a4007388 */ /* 0x000fe20000000c00 */
[C---:B------:R-:W-:Y:S01]  /*9530*/  FMUL R23, R68.reuse, R41 ;  /* 0x0000002944177220 */ /* 0x040fe20000400000 */
[----:B------:R-:W-:Y:S01]  /*9540*/  FMUL R24, R68, R42 ;  /* 0x0000002a44187220 */ /* 0x000fe20000400000 */
[C---:B------:R-:W-:Y:S01]  /*9550*/  FFMA R21, R71.reuse, R0, R21 ;  /* 0x0000000047157223 */ /* 0x040fe20000000015 */
[----:B------:R-:W-:Y:S01]  /*9560*/  SHF.L.U32 R0, R112, 0x10, RZ ;  /* 0x0000001070007819 */ /* 0x000fe200000006ff */
[----:B------:R-:W-:Y:S01]  /*9570*/  FMUL R25, R68, R43 ;  /* 0x0000002b44197220 */ /* 0x000fe20000400000 */
[----:B------:R-:W-:Y:S01]  /*9580*/  FFMA R22, R71, R3, R22 ;  /* 0x0000000347167223 */ /* 0x000fe20000000016 */
[----:B------:R-:W-:Y:S01]  /*9590*/  SHF.L.U32 R3, R113, 0x10, RZ ;  /* 0x0000001071037819 */ /* 0x000fe200000006ff */
[----:B------:R-:W-:Y:S01]  /*95a0*/  FFMA R23, R71, R70, R23 ;  /* 0x0000004647177223 */ /* 0x000fe20000000017 */
[----:B------:R-:W-:Y:S01]  /*95b0*/  LOP3.LUT R70, R112, 0xffff0000, RZ, 0xc0, !PT ;  /* 0xffff000070467812 */ /* 0x000fe200078ec0ff */
[C---:B------:R-:W-:Y:S01]  /*95c0*/  FMUL R26, R68.reuse, R44 ;  /* 0x0000002c441a7220 */ /* 0x040fe20000400000 */
[----:B------:R-:W-:Y:S01]  /*95d0*/  F2FP.BF16.F32.PACK_AB R109, R21, R20 ;  /* 0x00000014156d723e */ /* 0x000fe200000010ff */
[----:B------:R-:W-:Y:S01]  /*95e0*/  FFMA R24, R71, R73, R24 ;  /* 0x0000004947187223 */ /* 0x000fe20000000018 */
[----:B------:R-:W-:Y:S01]  /*95f0*/  F2FP.BF16.F32.PACK_AB R110, R23, R22 ;  /* 0x00000016176e723e */ /* 0x000fe200000010ff */
[----:B------:R-:W-:Y:S01]  /*9600*/  FFMA R25, R71, R72, R25 ;  /* 0x0000004847197223 */ /* 0x000fe20000000019 */
[----:B------:R-:W-:Y:S01]  /*9610*/  SHF.L.U32 R73, R115, 0x10, RZ ;  /* 0x0000001073497819 */ /* 0x000fe200000006ff */
[C---:B------:R-:W-:Y:S01]  /*9620*/  FMUL R27, R68.reuse, R45 ;  /* 0x0000002d441b7220 */ /* 0x040fe20000400000 */
[----:B------:R-:W-:Y:S01]  /*9630*/  LOP3.LUT R72, R131, 0xffff0000, RZ, 0xc0, !PT ;  /* 0xffff000083487812 */ /* 0x000fe200078ec0ff */
[----:B------:R-:W-:Y:S01]  /*9640*/  FMUL R28, R68, R46 ;  /* 0x0000002e441c7220 */ /* 0x000fe20000400000 */
[----:B------:R-:W-:Y:S01]  /*9650*/  F2FP.BF16.F32.PACK_AB R111, R25, R24 ;  /* 0x00000018196f723e */ /* 0x000fe200000010ff */
[----:B------:R3:W-:Y:S01]  /*9660*/  STS.128 [R163+0x4400], R92 ;  /* 0x0044005ca3007388 */ /* 0x0007e20000000c00 */
        /* <DEDUP_REMOVED lines=12> */
[----:B------:R4:W-:Y:S01]  /*9730*/  STS.128 [R150+0x4400], R108 ;  /* 0x0044006c96007388 */ /* 0x0009e20000000c00 */
[----:B------:R-:W-:Y:S01]  /*9740*/  FMUL R33, R68, R51 ;  /* 0x0000003344217220 */ /* 0x000fe20000400000 */
[C---:B------:R-:W-:Y:S01]  /*9750*/  FFMA R30, R71.reuse, R3, R30 ;  /* 0x00000003471e7223 */ /* 0x040fe2000000001e */
[C---:B------:R-:W-:Y:S01]  /*9760*/  SHF.L.U32 R3, R120.reuse, 0x10, RZ ;  /* 0x0000001078037819 */ /* 0x040fe200000006ff */
[C---:B------:R-:W-:Y:S01]  /*9770*/  FFMA R31, R71.reuse, R70, R31 ;  /* 0x00000046471f7223 */ /* 0x040fe2000000001f */
[----:B------:R-:W-:Y:S01]  /*9780*/  LOP3.LUT R70, R120, 0xffff0000, RZ, 0xc0, !PT ;  /* 0xffff000078467812 */ /* 0x000fe200078ec0ff */
[----:B------:R-:W-:Y:S01]  /*9790*/  FFMA R32, R71, R73, R32 ;  /* 0x0000004947207223 */ /* 0x000fe20000000020 */
        /* <DEDUP_REMOVED lines=9> */
[----:B------:R-:W-:Y:S01]  /*9830*/  FFMA R35, R71, R70, R35 ;  /* 0x0000004647237223 */ /* 0x000fe20000000023 */
[----:B------:R-:W-:Y:S01]  /*9840*/  LOP3.LUT R70, R123, 0xffff0000, RZ, 0xc0, !PT ;  /* 0xffff00007b467812 */ /* 0x000fe200078ec0ff */
[----:B------:R-:W-:Y:S01]  /*9850*/  FFMA R36, R71, R73, R36 ;  /* 0x0000004947247223 */ /* 0x000fe20000000024 */
[----:B------:R-:W-:Y:S01]  /*9860*/  SHF.L.U32 R73, R123, 0x10, RZ ;  /* 0x000000107b497819 */ /* 0x000fe200000006ff */
[----:B------:R-:W-:Y:S01]  /*9870*/  FFMA R37, R71, R0, R37 ;  /* 0x0000000047257223 */ /* 0x000fe20000000025 */
[----:B------:R-:W-:Y:S01]  /*9880*/  LOP3.LUT R0, R122, 0xffff0000, RZ, 0xc0, !PT ;  /* 0xffff00007a007812 */ /* 0x000fe200078ec0ff */
[C---:B------:R-:W-:Y:S01]  /*9890*/  FMUL R38, R68.reuse, R56 ;  /* 0x0000003844267220 */ /* 0x040fe20000400000 */
[----:B---3--:R-:W-:Y:S01]  /*98a0*/  F2FP.BF16.F32.PACK_AB R92, R27, R26 ;  /* 0x0000001a1b5c723e */ /* 0x008fe200000010ff */
[C---:B------:R-:W-:Y:S01]  /*98b0*/  FMUL R39, R68.reuse, R57 ;  /* 0x0000003944277220 */ /* 0x040fe20000400000 */
[----:B------:R-:W-:Y:S01]  /*98c0*/  F2FP.BF16.F32.PACK_AB R93, R29, R28 ;  /* 0x0000001c1d5d723e */ /* 0x000fe200000010ff */
[C---:B------:R-:W-:Y:S01]  /*98d0*/  FMUL R40, R68.reuse, R58 ;  /* 0x0000003a44287220 */ /* 0x040fe20000400000 */
[----:B------:R-:W-:Y:S01]  /*98e0*/  F2FP.BF16.F32.PACK_AB R94, R31, R30 ;  /* 0x0000001e1f5e723e */ /* 0x000fe200000010ff */
[----:B------:R-:W-:Y:S01]  /*98f0*/  FMUL R41, R68, R59 ;  /* 0x0000003b44297220 */ /* 0x000fe20000400000 */
[----:B------:R-:W-:Y:S01]  /*9900*/  F2FP.BF16.F32.PACK_AB R95, R33, R32 ;  /* 0x00000020215f723e */ /* 0x000fe200000010ff */
[----:B------:R-:W-:Y:S01]  /*9910*/  FFMA R38, R71, R3, R38 ;  /* 0x0000000347267223 */ /* 0x000fe20000000026 */
[----:B------:R-:W-:Y:S01]  /*9920*/  SHF.L.U32 R3, R129, 0x10, RZ ;  /* 0x0000001081037819 */ /* 0x000fe200000006ff */
[----:B------:R-:W-:Y:S01]  /*9930*/  FFMA R39, R71, R0, R39 ;  /* 0x0000000047277223 */ /* 0x000fe20000000027 */
[C---:B------:R-:W-:Y:S01]  /*9940*/  SHF.L.U32 R0, R128.reuse, 0x10, RZ ;  /* 0x0000001080007819 */ /* 0x040fe200000006ff */
[----:B------:R3:W-:Y:S01]  /*9950*/  STS.128 [R162+0x4400], R92 ;  /* 0x0044005ca2007388 */ /* 0x0007e20000000c00 */
[----:B----4-:R-:W-:Y:S01]  /*9960*/  F2FP.BF16.F32.PACK_AB R108, R35, R34 ;  /* 0x00000022236c723e */ /* 0x010fe200000010ff */
[----:B------:R-:W-:Y:S01]  /*9970*/  FFMA R40, R71, R73, R40 ;  /* 0x0000004947287223 */ /* 0x000fe20000000028 */
[----:B------:R-:W-:Y:S01]  /*9980*/  SHF.L.U32 R73, R131, 0x10, RZ ;  /* 0x0000001083497819 */ /* 0x000fe200000006ff */
[----:B------:R-:W-:Y:S01]  /*9990*/  FFMA R41, R71, R70, R41 ;  /* 0x0000004647297223 */ /* 0x000fe20000000029 */
[----:B------:R-:W-:Y:S01]  /*99a0*/  LOP3.LUT R70, R128, 0xffff0000, RZ, 0xc0, !PT ;  /* 0xffff000080467812 */ /* 0x000fe200078ec0ff */
[C---:B------:R-:W-:Y:S01]  /*99b0*/  FMUL R42, R68.reuse, R60 ;  /* 0x0000003c442a7220 */ /* 0x040fe20000400000 */
[----:B------:R-:W-:Y:S01]  /*99c0*/  F2FP.BF16.F32.PACK_AB R109, R37, R36 ;  /* 0x00000024256d723e */ /* 0x000fe200000010ff */
[C---:B------:R-:W-:Y:S01]  /*99d0*/  FMUL R43, R68.reuse, R61 ;  /* 0x0000003d442b7220 */ /* 0x040fe20000400000 */
[C---:B------:R-:W-:Y:S01]  /*99e0*/  FMUL R44, R68.reuse, R62 ;  /* 0x0000003e442c7220 */ /* 0x040fe20000400000 */
[----:B------:R-:W-:Y:S01]  /*99f0*/  FFMA R42, R71, R0, R42 ;  /* 0x00000000472a7223 */ /* 0x000fe2000000002a */
[----:B------:R-:W-:Y:S01]  /*9a00*/  LOP3.LUT R0, R129, 0xffff0000, RZ, 0xc0, !PT ;  /* 0xffff000081007812 */ /* 0x000fe200078ec0ff */
[C---:B------:R-:W-:Y:S01]  /*9a10*/  FFMA R43, R71.reuse, R70, R43 ;  /* 0x00000046472b7223 */ /* 0x040fe2000000002b */
[C---:B------:R-:W-:Y:S01]  /*9a20*/  FFMA R44, R71.reuse, R3, R44 ;  /* 0x00000003472c7223 */ /* 0x040fe2000000002c */
[----:B------:R-:W-:Y:S01]  /*9a30*/  FMUL R45, R68, R63 ;  /* 0x0000003f442d7220 */ /* 0x000fe20000400000 */
[----:B------:R-:W-:Y:S01]  /*9a40*/  SHF.L.U32 R3, R130, 0x10, RZ ;  /* 0x0000001082037819 */ /* 0x000fe200000006ff */
[----:B------:R-:W-:Y:S01]  /*9a50*/  FMUL R46, R68, R64 ;  /* 0x00000040442e7220 */ /* 0x000fe20000400000 */
[----:B------:R-:W-:Y:S01]  /*9a60*/  LOP3.LUT R70, R130, 0xffff0000, RZ, 0xc0, !PT ;  /* 0xffff000082467812 */ /* 0x000fe200078ec0ff */
[C---:B------:R-:W-:Y:S01]  /*9a70*/  FMUL R47, R68.reuse, R65 ;  /* 0x00000041442f7220 */ /* 0x040fe20000400000 */
[C---:B------:R-:W-:Y:S01]  /*9a80*/  FMUL R48, R68.reuse, R66 ;  /* 0x0000004244307220 */ /* 0x040fe20000400000 */
[----:B------:R-:W-:Y:S01]  /*9a90*/  FFMA R45, R71, R0, R45 ;  /* 0x00000000472d7223 */ /* 0x000fe2000000002d */
[----:B------:R-:W-:Y:S01]  /*9aa0*/  FMUL R49, R68, R67 ;  /* 0x0000004344317220 */ /* 0x000fe20000400000 */
[----:B------:R-:W-:Y:S01]  /*9ab0*/  F2FP.BF16.F32.PACK_AB R110, R39, R38 ;  /* 0x00000026276e723e */ /* 0x000fe200000010ff */
[----:B------:R-:W-:Y:S01]  /*9ac0*/  FFMA R46, R71, R3, R46 ;  /* 0x00000003472e7223 */ /* 0x000fe2000000002e */
[----:B------:R-:W-:Y:S01]  /*9ad0*/  F2FP.BF16.F32.PACK_AB R111, R41, R40 ;  /* 0x00000028296f723e */ /* 0x000fe200000010ff */
[C---:B------:R-:W-:Y:S01]  /*9ae0*/  FFMA R47, R71.reuse, R70, R47 ;  /* 0x00000046472f7223 */ /* 0x040fe2000000002f */
[C---:B------:R-:W-:Y:S01]  /*9af0*/  FFMA R48, R71.reuse, R73, R48 ;  /* 0x0000004947307223 */ /* 0x040fe20000000030 */
[----:B------:R-:W-:Y:S01]  /*9b00*/  FFMA R49, R71, R72, R49 ;  /* 0x0000004847317223 */ /* 0x000fe20000000031 */
[----:B------:R-:W-:Y:S01]  /*9b10*/  F2FP.BF16.F32.PACK_AB R72, R43, R42 ;  /* 0x0000002a2b48723e */ /* 0x000fe200000010ff */
[----:B------:R3:W-:Y:S01]  /*9b20*/  STS.128 [R161+0x4400], R108 ;  /* 0x0044006ca1007388 */ /* 0x0007e20000000c00 */
[----:B------:R-:W-:Y:S02]  /*9b30*/  F2FP.BF16.F32.PACK_AB R73, R45, R44 ;  /* 0x0000002c2d49723e */ /* 0x000fe400000010ff */
[----:B------:R-:W-:Y:S02]  /*9b40*/  F2FP.BF16.F32.PACK_AB R74, R47, R46 ;  /* 0x0000002e2f4a723e */ /* 0x000fe400000010ff */
[----:B------:R-:W-:Y:S02]  /*9b50*/  F2FP.BF16.F32.PACK_AB R75, R49, R48 ;  /* 0x00000030314b723e */ /* 0x000fe400000010ff */
[----:B------:R-:W-:Y:S02]  /*9b60*/  MOV R0, UR52 ;  /* 0x0000003400007c02 */ /* 0x000fe40008000f00 */
[----:B------:R-:W-:Y:S01]  /*9b70*/  @P6 SHF.L.U32 R70, R152, 0x1f, RZ ;  /* 0x0000001f98466819 */ /* 0x000fe200000006ff */
[----:B------:R3:W-:Y:S01]  /*9b80*/  STS.128 [R160+0x4400], R72 ;  /* 0x00440048a0007388 */ /* 0x0007e20000000c00 */
[----:B------:R-:W-:Y:S04]  /*9b90*/  @P6 LEA R0, R0, UR46, 0x3 ;  /* 0x0000002e00006c11 */ /* 0x000fe8000f8e18ff */
[----:B------:R-:W-:Y:S01]  /*9ba0*/  @P6 IADD3 R0, PT, PT, R0, 0x60, RZ ;  /* 0x0000006000006810 */ /* 0x000fe20007ffe0ff */
[----:B------:R-:W-:Y:S01]  /*9bb0*/  @!PT LDS RZ, [RZ] ;  /* 0x00000000fffff984 */ /* 0x000fe20000000800 */
[----:B------:R-:W-:Y:S01]  /*9bc0*/  @!PT LDS RZ, [RZ] ;  /* 0x00000000fffff984 */ /* 0x000fe20000000800 */
[----:B------:R-:W-:Y:S01]  /*9bd0*/  @!PT LDS RZ, [RZ] ;  /* 0x00000000fffff984 */ /* 0x000fe20000000800 */
[----:B------:R-:W-:Y:S01]  /*9be0*/  @!PT LDS RZ, [RZ] ;  /* 0x00000000fffff984 */ /* 0x000fe20000000800 */
[----:B------:R4:W-:Y:S06]  /*9bf0*/  MEMBAR.ALL.CTA ;  /* 0x0000000000007992 */ /* 0x0009ec0000008000 */
[----:B----4-:R-:W4:Y:S01]  /*9c00*/  FENCE.VIEW.ASYNC.S ;  /* 0x00000000000073c6 */ /* 0x010f220000000000 */
[----:B-1----:R-:W-:Y:S01]  /*9c10*/  @P6 PRMT R0, R167, 0x654, R0 ;  /* 0x00000654a7006816 */ /* 0x002fe20000000000 */
[----:B----4-:R-:W-:Y:S06]  /*9c20*/  BAR.SYNC.DEFER_BLOCKING 0x1, 0x80 ;  /* 0x0042000000007b1d */ /* 0x010fec0000010000 */
[----:B------:R-:W-:Y:S05]  /*9c30*/  @P0 BRA `(.L_x_129) ;  /* 0x0000000000280947 */ /* 0x000fea0003800000 */
[----:B------:R-:W1:Y:S01]  /*9c40*/  LDCU.64 UR6, c[0x0][0x348] ;  /* 0x00006900ff0677ac */ /* 0x000e620008000a00 */
[----:B------:R-:W-:Y:S02]  /*9c50*/  UIADD3 UR9, UPT, UPT, UR53, UR40, URZ ;  /* 0x0000002835097290 */ /* 0x000fe4000fffe0ff */
[----:B------:R-:W-:Y:S01]  /*9c60*/  UIADD3 UR8, UPT, UPT, UR46, 0x4400, URZ ;  /* 0x000044002e087890 */ /* 0x000fe2000fffe0ff */
[----:B------:R-:W-:Y:S01]  /*9c70*/  UMOV UR10, UR50 ;  /* 0x00000032000a7c82 */ /* 0x000fe20008000000 */
[----:B------:R-:W-:Y:S01]  /*9c80*/  UMOV UR11, UR36 ;  /* 0x00000024000b7c82 */ /* 0x000fe20008000000 */
[----:B-1----:R-:W-:Y:S04]  /*9c90*/  UIADD3 UR4, UP0, UPT, UR6, 0xa80, URZ ;  /* 0x00000a8006047890 */ /* 0x002fe8000ff1e0ff */
[----:B------:R-:W-:Y:S09]  /*9ca0*/  UIADD3.X UR5, UPT, UPT, URZ, UR7, URZ, UP0, !UPT ;  /* 0x00000007ff057290 */ /* 0x000ff200087fe4ff */
[----:B------:R1:W-:Y:S01]  /*9cb0*/  UTMASTG.3D [UR8], [UR4] ;  /* 0x00000008040073b5 */ /* 0x0003e20008010000 */
[----:B------:R0:W-:Y:S01]  /*9cc0*/  UTMACMDFLUSH ;  /* 0x00000000000079b7 */ /* 0x0001e20000000000 */
[----:B-1----:R-:W-:Y:S04]  /*9cd0*/  DEPBAR.LE SB0, 0x1 ;  /* 0x000080400000791a */ /* 0x002fe80000000000 */
.L_x_129:
[----:B------:R-:W-:Y:S05]  /*9ce0*/  BSYNC.RECONVERGENT B0 ;  /* 0x0000000000007941 */ /* 0x000fea0003800200 */
.L_x_128:
[----:B------:R-:W-:Y:S01]  /*9cf0*/  BAR.SYNC.DEFER_BLOCKING 0x1, 0x80 ;  /* 0x0042000000007b1d */ /* 0x000fe20000010000 */
[----:B------:R-:W-:Y:S02]  /*9d00*/  UIADD3 UR5, UPT, UPT, UR52, 0x1, URZ ;  /* 0x0000000134057890 */ /* 0x000fe4000fffe0ff */
[----:B------:R-:W-:Y:S02]  /*9d10*/  UISETP.NE.AND UP0, UPT, UR39, URZ, UPT ;  /* 0x000000ff2700728c */ /* 0x000fe4000bf05270 */
[----:B------:R-:W-:Y:S04]  /*9d20*/  UISETP.NE.AND UP1, UPT, UR5, 0x4, UPT ;  /* 0x000000040500788c */ /* 0x000fe8000bf25270 */
[----:B------:R-:W-:Y:S01]  /*9d30*/  USEL UR47, UR5, URZ, UP1 ;  /* 0x000000ff052f7287 */ /* 0x000fe20008800000 */
[----:B------:R1:W-:Y:S01]  /*9d40*/  @P6 SYNCS.ARRIVE.TRANS64.RED.A1T0 RZ, [R0+URZ], RZ ;  /* 0x000000ff00ff69a7 */ /* 0x0003e200081004ff */
[----:B------:R-:W-:Y:S01]  /*9d50*/  UMOV UR4, 0x40 ;  /* 0x0000004000047882 */ /* 0x000fe20000000000 */
[----:B------:R-:W-:Y:S01]  /*9d60*/  BSSY B1, `(.L_x_130) ;  /* 0x0000021000017945 */ /* 0x000fe20003800000 */
[----:B------:R-:W-:Y:S01]  /*9d70*/  USEL UR40, UR4, 0x80, !UP0 ;  /* 0x0000008004287887 */ /* 0x000fe2000c000000 */
[----:B------:R-:W4:Y:S02]  /*9d80*/  @P6 SYNCS.PHASECHK.TRANS64.TRYWAIT P0, [R103+URZ+0x40], R70 ;  /* 0x00004046670065a7 */ /* 0x000f2400080011ff */
[----:B----4-:R-:W-:Y:S01]  /*9d90*/  @P6 SEL R100, RZ, 0x1, !P0 ;  /* 0x00000001ff646807 */ /* 0x010fe20004000000 */
[----:B-1----:R-:W-:Y:S08]  /*9da0*/  @!P6 BRA `(.L_x_131) ;  /* 0x000000000070e947 */ /* 0x002ff00003800000 */
[----:B------:R-:W-:Y:S01]  /*9db0*/  ISETP.NE.AND P1, PT, R102, RZ, PT ;  /* 0x000000ff6600720c */ /* 0x000fe20003f25270 */
[----:B------:R-:W-:Y:S01]  /*9dc0*/  BSSY B0, `(.L_x_132) ;  /* 0x000000b000007945 */ /* 0x000fe20003800000 */
[----:B------:R-:W-:Y:S11]  /*9dd0*/  ISETP.NE.AND P0, PT, R100, RZ, PT ;  /* 0x000000ff6400720c */ /* 0x000ff60003f05270 */
[----:B------:R-:W-:Y:S05]  /*9de0*/  @P1 IMAD R5, R77, 0x4000, R166 ;  /* 0x000040004d051824 */ /* 0x000fea00078e02a6 */
[----:B------:R-:W-:Y:S04]  /*9df0*/  @P1 IADD3 R6, PT, PT, R5, UR46, RZ ;  /* 0x0000002e05061c10 */ /* 0x000fe8000fffe0ff */
[----:B------:R-:W-:Y:S01]  /*9e00*/  @P1 IADD3 R4, PT, PT, R79, R6, RZ ;  /* 0x000000064f041210 */ /* 0x000fe20007ffe0ff */
[--C-:B------:R-:W-:Y:S02]  /*9e10*/  @P1 IMAD.IADD R0, R78, 0x1, R6.reuse ;  /* 0x000000014e001824 */ /* 0x100fe400078e0206 */
[----:B------:R-:W-:Y:S01]  /*9e20*/  @P1 IMAD.IADD R3, R101, 0x1, R6 ;  /* 0x0000000165031824 */ /* 0x000fe200078e0206 */
[----:B------:R-:W-:Y:S06]  /*9e30*/  @P0 BRA `(.L_x_133) ;  /* 0x00000000000c0947 */ /* 0x000fec0003800000 */
[----:B------:R-:W-:Y:S04]  /*9e40*/  SHF.L.U32 R6, R152, 0x1f, RZ ;  /* 0x0000001f98067819 */ /* 0x000fe800000006ff */
[----:B------:R-:W1:Y:S02]  /*9e50*/  SYNCS.PHASECHK.TRANS64.TRYWAIT P0, [R103+URZ+0x40], R6 ;  /* 0x00004006670075a7 */ /* 0x000e6400080011ff */
[----:B-1----:R-:W-:Y:S05]  /*9e60*/  @!P0 BRA `(.L_x_134) ;  /* 0x0000003400808947 */ /* 0x002fea0003800000 */
.L_x_133:
[----:B------:R-:W-:Y:S05]  /*9e70*/  BSYNC B0 ;  /* 0x0000000000007941 */ /* 0x000fea0003800000 */
.L_x_132:
[----:B------:R-:W-:Y:S01]  /*9e80*/  ISETP.NE.AND P0, PT, R102, RZ, PT ;  /* 0x000000ff6600720c */ /* 0x000fe20003f05270 */
[----:B------:R-:W-:Y:S11]  /*9e90*/  VIADD R77, R77, 0x1 ;  /* 0x000000014d4d7836 */ /* 0x000ff60000000000 */
[----:B------:R-:W-:Y:S01]  /*9ea0*/  @!UPT UIADD3 URZ, UPT, UPT, URZ, URZ, URZ ;  /* 0x000000fffffff290 */ /* 0x000fe2000fffe0ff */
[----:B------:R4:W2:Y:S01]  /*9eb0*/  @P0 LDS.128 R84, [R5+UR46+0x400] ;  /* 0x0004002e05540984 */ /* 0x0008a20008000c00 */
[--C-:B-1----:R-:W-:Y:S01]  /*9ec0*/  @P0 IMAD.IADD R6, R79, 0x1, R0.reuse ;  /* 0x000000014f060824 */ /* 0x102fe200078e0200 */
[C---:B------:R-:W-:Y:S01]  /*9ed0*/  @P0 IADD3 R7, PT, PT, R101.reuse, R4, RZ ;  /* 0x0000000465070210 */ /* 0x040fe20007ffe0ff */
[C---:B------:R-:W-:Y:S01]  /*9ee0*/  @P0 IMAD.IADD R8, R101.reuse, 0x1, R0 ;  /* 0x0000000165080824 */ /* 0x040fe200078e0200 */
[----:B------:R4:W1:Y:S02]  /*9ef0*/  @P0 LDS.128 R80, [R3+0x400] ;  /* 0x0004000003500984 */ /* 0x0008640000000c00 */
[----:B------:R-:W-:Y:S02]  /*9f00*/  @P0 IADD3 R9, PT, PT, R101, R6, RZ ;  /* 0x0000000665090210 */ /* 0x000fe40007ffe0ff */
[----:B------:R4:W1:Y:S04]  /*9f10*/  @P0 LDS.128 R88, [R4+0x400] ;  /* 0x0004000004580984 */ /* 0x0008680000000c00 */
[----:B------:R4:W1:Y:S04]  /*9f20*/  @P0 LDS.128 R96, [R7+0x400] ;  /* 0x0004000007600984 */ /* 0x0008680000000c00 */
[----:B------:R4:W1:Y:S04]  /*9f30*/  @P0 LDS.128 R104, [R0+0x400] ;  /* 0x0004000000680984 */ /* 0x0008680000000c00 */
[----:B------:R4:W1:Y:S04]  /*9f40*/  @P0 LDS.128 R112, [R8+0x400] ;  /* 0x0004000008700984 */ /* 0x0008680000000c00 */
[----:B------:R4:W1:Y:S04]  /*9f50*/  @P0 LDS.128 R120, [R6+0x400] ;  /* 0x0004000006780984 */ /* 0x0008680000000c00 */
[----:B------:R4:W1:Y:S02]  /*9f60*/  @P0 LDS.128 R128, [R9+0x400] ;  /* 0x0004000009800984 */ /* 0x0008640000000c00 */
.L_x_131:
[----:B------:R-:W-:Y:S05]  /*9f70*/  BSYNC B1 ;  /* 0x0000000000017941 */ /* 0x000fea0003800000 */
.L_x_130:
        /* <DEDUP_REMOVED lines=21> */
.L_x_135:
[----:B--2---:R-:W-:Y:S01]  /*a0d0*/  SHF.L.U32 R70, R84, 0x10, RZ ;  /* 0x0000001054467819 */ /* 0x004fe200000006ff */
[----:B------:R-:W-:Y:S05]  /*a0e0*/  WARPSYNC.ALL ;  /* 0x0000000000007948 */ /* 0x000fea0003800000 */
[----:B------:R-:W-:Y:S01]  /*a0f0*/  R2UR UR4, R16 ;  /* 0x00000000100472ca */ /* 0x000fe200000e0000 */
[----:B------:R-:W-:Y:S01]  /*a100*/  BSSY.RECONVERGENT B0, `(.L_x_136) ;  /* 0x0000103000007945 */ /* 0x000fe20003800200 */
[----:B---3--:R-:W-:Y:S02]  /*a110*/  LOP3.LUT R72, R87, 0xffff0000, RZ, 0xc0, !PT ;  /* 0xffff000057487812 */ /* 0x008fe400078ec0ff */
[----:B------:R-:W-:Y:S02]  /*a120*/  ISETP.NE.AND P6, PT, R159, RZ, PT ;  /* 0x000000ff9f00720c */ /* 0x000fe40003fc5270 */
[----:B------:R-:W-:Y:S07]  /*a130*/  ISETP.NE.AND P0, PT, R155, RZ, PT ;  /* 0x000000ff9b00720c */ /* 0x000fee0003f05270 */
[----:B------:R-:W2:Y:S02]  /*a140*/  LDTM.x64 R4, tmem[UR4] ;  /* 0x00000004000479ee */ /* 0x000ea40008340000 */
[----:B--2---:R-:W-:Y:S01]  /*a150*/  FMUL R0, R68, R4 ;  /* 0x0000000444007220 */ /* 0x004fe20000400000 */
[----:B------:R-:W-:Y:S01]  /*a160*/  LOP3.LUT R4, R84, 0xffff0000, RZ, 0xc0, !PT ;  /* 0xffff000054047812 */ /* 0x000fe200078ec0ff */
[C---:B------:R-:W-:Y:S01]  /*a170*/  FMUL R3, R68.reuse, R5 ;  /* 0x0000000544037220 */ /* 0x040fe20000400000 */
[----:B------:R-:W-:Y:S01]  /*a180*/  SHF.L.U32 R5, R85, 0x10, RZ ;  /* 0x0000001055057819 */ /* 0x000fe200000006ff */
[----:B------:R-:W-:Y:S01]  /*a190*/  FFMA R0, R71, R70, R0 ;  /* 0x0000004647007223 */ /* 0x000fe20000000000 */
[----:B------:R-:W-:Y:S01]  /*a1a0*/  LOP3.LUT R70, R85, 0xffff0000, RZ, 0xc0, !PT ;  /* 0xffff000055467812 */ /* 0x000fe200078ec0ff */
[C---:B------:R-:W-:Y:S01]  /*a1b0*/  FMUL R6, R68.reuse, R6 ;  /* 0x0000000644067220 */ /* 0x040fe20000400000 */
[C---:B------:R-:W-:Y:S01]  /*a1c0*/  FFMA R3, R71.reuse, R4, R3 ;  /* 0x0000000447037223 */ /* 0x040fe20000000003 */
[C---:B------:R-:W-:Y:S01]  /*a1d0*/  FMUL R7, R68.reuse, R7 ;  /* 0x0000000744077220 */ /* 0x040fe20000400000 */
[----:B------:R-:W-:Y:S01]  /*a1e0*/  FMUL R4, R68, R8 ;  /* 0x0000000844047220 */ /* 0x000fe20000400000 */
[C---:B------:R-:W-:Y:S01]  /*a1f0*/  LOP3.LUT R8, R86.reuse, 0xffff0000, RZ, 0xc0, !PT ;  /* 0xffff000056087812 */ /* 0x040fe200078ec0ff */
[C---:B------:R-:W-:Y:S01]  /*a200*/  FFMA R6, R71.reuse, R5, R6 ;  /* 0x0000000547067223 */ /* 0x040fe20000000006 */
[----:B------:R-:W-:Y:S01]  /*a210*/  SHF.L.U32 R5, R86, 0x10, RZ ;  /* 0x0000001056057819 */ /* 0x000fe200000006ff */
[----:B------:R-:W-:Y:S01]  /*a220*/  FFMA R7, R71, R70, R7 ;  /* 0x0000004647077223 */ /* 0x000fe20000000007 */
[----:B------:R-:W-:Y:S01]  /*a230*/  F2FP.BF16.F32.PACK_AB R92, R3, R0 ;  /* 0x00000000035c723e */ /* 0x000fe200000010ff */
[----:B------:R-:W-:Y:S01]  /*a240*/  FMUL R0, R68, R9 ;  /* 0x0000000944007220 */ /* 0x000fe20000400000 */
[----:B------:R-:W-:Y:S01]  /*a250*/  SHF.L.U32 R70, R87, 0x10, RZ ;  /* 0x0000001057467819 */ /* 0x000fe200000006ff */
[----:B------:R-:W-:Y:S01]  /*a260*/  FFMA R4, R71, R5, R4 ;  /* 0x0000000547047223 */ /* 0x000fe20000000004 */
[----:B------:R-:W-:Y:S01]  /*a270*/  F2FP.BF16.F32.PACK_AB R93, R7, R6 ;  /* 0x00000006075d723e */ /* 0x000fe200000010ff */
[C---:B------:R-:W-:Y:S01]  /*a280*/  FFMA R0, R71.reuse, R8, R0 ;  /* 0x0000000847007223 */ /* 0x040fe20000000000 */
[----:B-1----:R-:W-:Y:S01]  /*a290*/  SHF.L.U32 R8, R80, 0x10, RZ ;  /* 0x0000001050087819 */ /* 0x002fe200000006ff */
[----:B------:R-:W-:Y:S01]  /*a2a0*/  FMUL R3, R68, R10 ;  /* 0x0000000a44037220 */ /* 0x000fe20000400000 */
[----:B------:R-:W-:Y:S01]  /*a2b0*/  LOP3.LUT R10, R80, 0xffff0000, RZ, 0xc0, !PT ;  /* 0xffff0000500a7812 */ /* 0x000fe200078ec0ff */
[----:B------:R-:W-:Y:S01]  /*a2c0*/  FMUL R5, R68, R11 ;  /* 0x0000000b44057220 */ /* 0x000fe20000400000 */
[----:B------:R-:W-:Y:S01]  /*a2d0*/  F2FP.BF16.F32.PACK_AB R94, R0, R4 ;  /* 0x00000004005e723e */ /* 0x000fe200000010ff */
[C---:B------:R-:W-:Y:S01]  /*a2e0*/  FMUL R6, R68.reuse, R12 ;  /* 0x0000000c44067220 */ /* 0x040fe20000400000 */
[C---:B------:R-:W-:Y:S01]  /*a2f0*/  FMUL R7, R68.reuse, R13 ;  /* 0x0000000d44077220 */ /* 0x040fe20000400000 */
[----:B------:R-:W-:Y:S01]  /*a300*/  FFMA R3, R71, R70, R3 ;  /* 0x0000004647037223 */ /* 0x000fe20000000003 */
[----:B------:R-:W-:Y:S01]  /*a310*/  SHF.L.U32 R70, R81, 0x10, RZ ;  /* 0x0000001051467819 */ /* 0x000fe200000006ff */
[C---:B------:R-:W-:Y:S01]  /*a320*/  FFMA R5, R71.reuse, R72, R5 ;  /* 0x0000004847057223 */ /* 0x040fe20000000005 */
[C---:B------:R-:W-:Y:S01]  /*a330*/  FFMA R6, R71.reuse, R8, R6 ;  /* 0x0000000847067223 */ /* 0x040fe20000000006 */
[C---:B------:R-:W-:Y:S01]  /*a340*/  FMUL R0, R68.reuse, R14 ;  /* 0x0000000e44007220 */ /* 0x040fe20000400000 */
[----:B------:R-:W-:Y:S01]  /*a350*/  FFMA R7, R71, R10, R7 ;  /* 0x0000000a47077223 */ /* 0x000fe20000000007 */
[C---:B------:R-:W-:Y:S01]  /*a360*/  FMUL R14, R68.reuse, R24 ;  /* 0x00000018440e7220 */ /* 0x040fe20000400000 */
[----:B------:R-:W-:Y:S01]  /*a370*/  F2FP.BF16.F32.PACK_AB R95, R5, R3 ;  /* 0x00000003055f723e */ /* 0x000fe200000010ff */
[C---:B------:R-:W-:Y:S01]  /*a380*/  FMUL R24, R68.reuse, R34 ;  /* 0x0000002244187220 */ /* 0x040fe20000400000 */
[C---:B------:R-:W-:Y:S01]  /*a390*/  FMUL R34, R68.reuse, R44 ;  /* 0x0000002c44227220 */ /* 0x040fe20000400000 */
[C---:B------:R-:W-:Y:S01]  /*a3a0*/  FMUL R44, R68.reuse, R54 ;  /* 0x00000036442c7220 */ /* 0x040fe20000400000 */
[C---:B------:R-:W-:Y:S01]  /*a3b0*/  FMUL R54, R68.reuse, R64 ;  /* 0x0000004044367220 */ /* 0x040fe20000400000 */
[----:B------:R-:W-:Y:S01]  /*a3c0*/  F2FP.BF16.F32.PACK_AB R64, R7, R6 ;  /* 0x000000060740723e */ /* 0x000fe200000010ff */
[----:B------:R-:W-:Y:S01]  /*a3d0*/  STS.128 [R166+UR46+0x8400], R92 ;  /* 0x0084005ca6007988 */ /* 0x000fe20008000c2e */
[----:B------:R-:W-:Y:S01]  /*a3e0*/  LOP3.LUT R6, R81, 0xffff0000, RZ, 0xc0, !PT ;  /* 0xffff000051067812 */ /* 0x000fe200078ec0ff */
[----:B------:R-:W-:Y:S01]  /*a3f0*/  FMUL R3, R68, R15 ;  /* 0x0000000f44037220 */ /* 0x000fe20000400000 */
[----:B------:R-:W-:Y:S01]  /*a400*/  SHF.L.U32 R7, R82, 0x10, RZ ;  /* 0x0000001052077819 */ /* 0x000fe200000006ff */
[C---:B------:R-:W-:Y:S01]  /*a410*/  FMUL R8, R68.reuse, R18 ;  /* 0x0000001244087220 */ /* 0x040fe20000400000 */
[C---:B------:R-:W-:Y:S01]  /*a420*/  FFMA R0, R71.reuse, R70, R0 ;  /* 0x0000004647007223 */ /* 0x040fe20000000000 */
[C---:B------:R-:W-:Y:S01]  /*a430*/  FMUL R9, R68.reuse, R19 ;  /* 0x0000001344097220 */ /* 0x040fe20000400000 */
[----:B------:R-:W-:Y:S01]  /*a440*/  FMUL R18, R68, R28 ;  /* 0x0000001c44127220 */ /* 0x000fe20000400000 */
[----:B------:R-:W-:Y:S01]  /*a450*/  FFMA R3, R71, R6, R3 ;  /* 0x0000000647037223 */ /* 0x000fe20000000003 */
[----:B------:R-:W-:Y:S01]  /*a460*/  LOP3.LUT R6, R88, 0xffff0000, RZ, 0xc0, !PT ;  /* 0xffff000058067812 */ /* 0x000fe200078ec0ff */
[C---:B------:R-:W-:Y:S01]  /*a470*/  FMUL R10, R68.reuse, R20 ;  /* 0x00000014440a7220 */ /* 0x040fe20000400000 */
        /* <DEDUP_REMOVED lines=10> */
[----:B------:R-:W-:Y:S01]  /*a520*/  FMUL R48, R68, R58 ;  /* 0x0000003a44307220 */ /* 0x000fe20000400000 */
[----:B------:R-:W-:Y:S01]  /*a530*/  LOP3.LUT R58, R82, 0xffff0000, RZ, 0xc0, !PT ;  /* 0xffff0000523a7812 */ /* 0x000fe200078ec0ff */
[C---:B------:R-:W-:Y:S01]  /*a540*/  FMUL R4, R68.reuse, R16 ;  /* 0x0000001044047220 */ /* 0x040fe20000400000 */
[C---:B------:R-:W-:Y:S01]  /*a550*/  FMUL R40, R68.reuse, R50 ;  /* 0x0000003244287220 */ /* 0x040fe20000400000 */
[C---:B------:R-:W-:Y:S01]  /*a560*/  FMUL R45, R68.reuse, R55 ;  /* 0x00000037442d7220 */ /* 0x040fe20000400000 */
[C---:B------:R-:W-:Y:S01]  /*a570*/  FMUL R49, R68.reuse, R59 ;  /* 0x0000003b44317220 */ /* 0x040fe20000400000 */
[----:B------:R-:W-:Y:S01]  /*a580*/  SHF.L.U32 R59, R83, 0x10, RZ ;  /* 0x00000010533b7819 */ /* 0x000fe200000006ff */
[C---:B------:R-:W-:Y:S01]  /*a590*/  FMUL R55, R68.reuse, R65 ;  /* 0x0000004144377220 */ /* 0x040fe20000400000 */
[----:B------:R-:W-:Y:S01]  /*a5a0*/  F2FP.BF16.F32.PACK_AB R65, R3, R0 ;  /* 0x000000000341723e */ /* 0x000fe200000010ff */
[----:B------:R-:W-:Y:S01]  /*a5b0*/  FMUL R5, R68, R17 ;  /* 0x0000001144057220 */ /* 0x000fe20000400000 */
[----:B------:R-:W-:Y:S01]  /*a5c0*/  SHF.L.U32 R0, R88, 0x10, RZ ;  /* 0x0000001058007819 */ /* 0x000fe200000006ff */
[C---:B------:R-:W-:Y:S01]  /*a5d0*/  FMUL R50, R68.reuse, R60 ;  /* 0x0000003c44327220 */ /* 0x040fe20000400000 */
[----:B------:R-:W-:Y:S01]  /*a5e0*/  LOP3.LUT R60, R83, 0xffff0000, RZ, 0xc0, !PT ;  /* 0xffff0000533c7812 */ /* 0x000fe200078ec0ff */
[----:B------:R-:W-:Y:S01]  /*a5f0*/  FFMA R4, R71, R7, R4 ;  /* 0x0000000747047223 */ /* 0x000fe20000000004 */
[----:B------:R-:W-:Y:S01]  /*a600*/  SHF.L.U32 R3, R89, 0x10, RZ ;  /* 0x0000001059037819 */ /* 0x000fe200000006ff */
[C---:B------:R-:W-:Y:S01]  /*a610*/  FFMA R5, R71.reuse, R58, R5 ;  /* 0x0000003a47057223 */ /* 0x040fe20000000005 */
[C---:B------:R-:W-:Y:S01]  /*a620*/  FFMA R8, R71.reuse, R59, R8 ;  /* 0x0000003b47087223 */ /* 0x040fe20000000008 */
[C---:B------:R-:W-:Y:S01]  /*a630*/  FFMA R9, R71.reuse, R60, R9 ;  /* 0x0000003c47097223 */ /* 0x040fe20000000009 */
[----:B------:R-:W-:Y:S01]  /*a640*/  FFMA R10, R71, R0, R10 ;  /* 0x00000000470a7223 */ /* 0x000fe2000000000a */
[----:B------:R-:W-:Y:S01]  /*a650*/  LOP3.LUT R0, R89, 0xffff0000, RZ, 0xc0, !PT ;  /* 0xffff000059007812 */ /* 0x000fe200078ec0ff */
[C---:B------:R-:W-:Y:S01]  /*a660*/  FMUL R11, R68.reuse, R21 ;  /* 0x00000015440b7220 */ /* 0x040fe20000400000 */
[C---:B------:R-:W-:Y:S01]  /*a670*/  FMUL R12, R68.reuse, R22 ;  /* 0x00000016440c7220 */ /* 0x040fe20000400000 */
[C---:B------:R-:W-:Y:S01]  /*a680*/  FMUL R13, R68.reuse, R23 ;  /* 0x00000017440d7220 */ /* 0x040fe20000400000 */
[C---:B------:R-:W-:Y:S01]  /*a690*/  FMUL R16, R68.reuse, R26 ;  /* 0x0000001a44107220 */ /* 0x040fe20000400000 */
[C---:B------:R-:W-:Y:S01]  /*a6a0*/  FMUL R26, R68.reuse, R36 ;  /* 0x00000024441a7220 */ /* 0x040fe20000400000 */
[----:B------:R-:W-:Y:S01]  /*a6b0*/  FFMA R11, R71, R6, R11 ;  /* 0x00000006470b7223 */ /* 0x000fe2000000000b */
[----:B------:R-:W-:Y:S01]  /*a6c0*/  LOP3.LUT R6, R99, 0xffff0000, RZ, 0xc0, !PT ;  /* 0xffff000063067812 */ /* 0x000fe200078ec0ff */
[----:B------:R-:W-:Y:S01]  /*a6d0*/  FMUL R36, R68, R46 ;  /* 0x0000002e44247220 */ /* 0x000fe20000400000 */
[----:B------:R-:W-:Y:S01]  /*a6e0*/  FFMA R12, R71, R3, R12 ;  /* 0x00000003470c7223 */ /* 0x000fe2000000000c */
[----:B------:R-:W-:Y:S01]  /*a6f0*/  SHF.L.U32 R3, R90, 0x10, RZ ;  /* 0x000000105a037819 */ /* 0x000fe200000006ff */
[C---:B------:R-:W-:Y:S01]  /*a700*/  FMUL R46, R68.reuse, R56 ;  /* 0x00000038442e7220 */ /* 0x040fe20000400000 */
[----:B------:R-:W-:Y:S01]  /*a710*/  FMUL R56, R68, R66 ;  /* 0x0000004244387220 */ /* 0x000fe20000400000 */
[----:B------:R-:W-:Y:S01]  /*a720*/  F2FP.BF16.F32.PACK_AB R66, R5, R4 ;  /* 0x000000040542723e */ /* 0x000fe200000010ff */
[C---:B------:R-:W-:Y:S01]  /*a730*/  FFMA R13, R71.reuse, R0, R13 ;  /* 0x00000000470d7223 */ /* 0x040fe2000000000d */
[----:B------:R-:W-:Y:S01]  /*a740*/  LOP3.LUT R0, R90, 0xffff0000, RZ, 0xc0, !PT ;  /* 0xffff00005a007812 */ /* 0x000fe200078ec0ff */
[----:B------:R-:W-:Y:S01]  /*a750*/  FFMA R14, R71, R3, R14 ;  /* 0x00000003470e7223 */ /* 0x000fe2000000000e */
[C---:B------:R-:W-:Y:S01]  /*a760*/  SHF.L.U32 R5, R91.reuse, 0x10, RZ ;  /* 0x000000105b057819 */ /* 0x040fe200000006ff */
[----:B------:R-:W-:Y:S01]  /*a770*/  FMUL R17, R68, R27 ;  /* 0x0000001b44117220 */ /* 0x000fe20000400000 */
[----:B------:R-:W-:Y:S01]  /*a780*/  LOP3.LUT R4, R91, 0xffff0000, RZ, 0xc0, !PT ;  /* 0xffff00005b047812 */ /* 0x000fe200078ec0ff */
[C---:B------:R-:W-:Y:S01]  /*a790*/  FFMA R15, R71.reuse, R0, R15 ;  /* 0x00000000470f7223 */ /* 0x040fe2000000000f */
[C---:B------:R-:W-:Y:S01]  /*a7a0*/  SHF.L.U32 R0, R96.reuse, 0x10, RZ ;  /* 0x0000001060007819 */ /* 0x040fe200000006ff */
[----:B------:R-:W-:Y:S01]  /*a7b0*/  FFMA R16, R71, R5, R16 ;  /* 0x0000000547107223 */ /* 0x000fe20000000010 */
[----:B------:R-:W-:Y:S01]  /*a7c0*/  SHF.L.U32 R3, R97, 0x10, RZ ;  /* 0x0000001061037819 */ /* 0x000fe200000006ff */
[----:B------:R-:W-:Y:S01]  /*a7d0*/  FFMA R17, R71, R4, R17 ;  /* 0x0000000447117223 */ /* 0x000fe20000000011 */
[----:B------:R-:W-:Y:S01]  /*a7e0*/  LOP3.LUT R4, R96, 0xffff0000, RZ, 0xc0, !PT ;  /* 0xffff000060047812 */ /* 0x000fe200078ec0ff */
[C---:B------:R-:W-:Y:S01]  /*a7f0*/  FMUL R27, R68.reuse, R37 ;  /* 0x00000025441b7220 */ /* 0x040fe20000400000 */
[----:B------:R-:W-:Y:S01]  /*a800*/  SHF.L.U32 R5, R99, 0x10, RZ ;  /* 0x0000001063057819 */ /* 0x000fe200000006ff */
[C---:B------:R-:W-:Y:S01]  /*a810*/  FMUL R37, R68.reuse, R47 ;  /* 0x0000002f44257220 */ /* 0x040fe20000400000 */
[C---:B------:R-:W-:Y:S01]  /*a820*/  FMUL R47, R68.reuse, R57 ;  /* 0x00000039442f7220 */ /* 0x040fe20000400000 */
[----:B------:R-:W-:Y:S01]  /*a830*/  FMUL R57, R68, R67 ;  /* 0x0000004344397220 */ /* 0x000fe20000400000 */
[----:B------:R-:W-:Y:S01]  /*a840*/  F2FP.BF16.F32.PACK_AB R67, R9, R8 ;  /* 0x000000080943723e */ /* 0x000fe200000010ff */
[----:B------:R-:W-:Y:S01]  /*a850*/  FFMA R18, R71, R0, R18 ;  /* 0x0000000047127223 */ /* 0x000fe20000000012 */
[----:B------:R-:W-:Y:S01]  /*a860*/  LOP3.LUT R0, R97, 0xffff0000, RZ, 0xc0, !PT ;  /* 0xffff000061007812 */ /* 0x000fe200078ec0ff */
[C---:B------:R-:W-:Y:S01]  /*a870*/  FFMA R19, R71.reuse, R4, R19 ;  /* 0x0000000447137223 */ /* 0x040fe20000000013 */
[C---:B------:R-:W-:Y:S01]  /*a880*/  LOP3.LUT R4, R98.reuse, 0xffff0000, RZ, 0xc0, !PT ;  /* 0xffff000062047812 */ /* 0x040fe200078ec0ff */
[----:B------:R-:W-:Y:S01]  /*a890*/  FFMA R20, R71, R3, R20 ;  /* 0x0000000347147223 */ /* 0x000fe20000000014 */
[----:B------:R-:W-:Y:S01]  /*a8a0*/  SHF.L.U32 R3, R98, 0x10, RZ ;  /* 0x0000001062037819 */ /* 0x000fe200000006ff */
[C---:B------:R-:W-:Y:S01]  /*a8b0*/  FMUL R21, R68.reuse, R31 ;  /* 0x0000001f44157220 */ /* 0x040fe20000400000 */
[----:B------:R-:W-:Y:S01]  /*a8c0*/  F2FP.BF16.F32.PACK_AB R8, R11, R10 ;  /* 0x0000000a0b08723e */ /* 0x000fe200000010ff */
[C---:B------:R-:W-:Y:S01]  /*a8d0*/  FMUL R22, R68.reuse, R32 ;  /* 0x0000002044167220 */ /* 0x040fe20000400000 */
[----:B------:R-:W-:Y:S01]  /*a8e0*/  F2FP.BF16.F32.PACK_AB R9, R13, R12 ;  /* 0x0000000c0d09723e */ /* 0x000fe200000010ff */
[----:B------:R-:W-:Y:S01]  /*a8f0*/  STS.128 [R165+0x8400], R64 ;  /* 0x00840040a5007388 */ /* 0x000fe20000000c00 */
[----:B------:R-:W-:Y:S01]  /*a900*/  F2FP.BF16.F32.PACK_AB R10, R15, R14 ;  /* 0x0000000e0f0a723e */ /* 0x000fe200000010ff */
[----:B------:R-:W-:Y:S01]  /*a910*/  FMUL R23, R68, R33 ;  /* 0x0000002144177220 */ /* 0x000fe20000400000 */
[----:B------:R-:W-:Y:S01]  /*a920*/  F2FP.BF16.F32.PACK_AB R11, R17, R16 ;  /* 0x00000010110b723e */ /* 0x000fe200000010ff */
[----:B------:R-:W-:Y:S01]  /*a930*/  FFMA R21, R71, R0, R21 ;  /* 0x0000000047157223 */ /* 0x000fe20000000015 */
[----:B------:R-:W-:Y:S01]  /*a940*/  F2FP.BF16.F32.PACK_AB R12, R19, R18 ;  /* 0x00000012130c723e */ /* 0x000fe200000010ff */
[C---:B------:R-:W-:Y:S01]  /*a950*/  FFMA R22, R71.reuse, R3, R22 ;  /* 0x0000000347167223 */ /* 0x040fe20000000016 */
[C---:B------:R-:W-:Y:S01]  /*a960*/  SHF.L.U32 R0, R104.reuse, 0x10, RZ ;  /* 0x0000001068007819 */ /* 0x040fe200000006ff */
[----:B------:R-:W-:Y:S01]  /*a970*/  FFMA R23, R71, R4, R23 ;  /* 0x0000000447177223 */ /* 0x000fe20000000017 */
[----:B------:R-:W-:Y:S01]  /*a980*/  F2FP.BF16.F32.PACK_AB R13, R21, R20 ;  /* 0x00000014150d723e */ /* 0x000fe200000010ff */
[C---:B------:R-:W-:Y:S01]  /*a990*/  FFMA R24, R71.reuse, R5, R24 ;  /* 0x0000000547187223 */ /* 0x040fe20000000018 */
[----:B------:R-:W-:Y:S01]  /*a9a0*/  LOP3.LUT R4, R104, 0xffff0000, RZ, 0xc0, !PT ;  /* 0xffff000068047812 */ /* 0x000fe200078ec0ff */
[----:B------:R-:W-:Y:S01]  /*a9b0*/  FFMA R25, R71, R6, R25 ;  /* 0x0000000647197223 */ /* 0x000fe20000000019 */
[----:B------:R-:W-:Y:S01]  /*a9c0*/  F2FP.BF16.F32.PACK_AB R14, R23, R22 ;  /* 0x00000016170e723e */ /* 0x000fe200000010ff */
[----:B------:R1:W-:Y:S01]  /*a9d0*/  STS.128 [R164+0x8400], R8 ;  /* 0x00840008a4007388 */ /* 0x0003e20000000c00 */
[----:B------:R-:W-:Y:S01]  /*a9e0*/  SHF.L.U32 R3, R105, 0x10, RZ ;  /* 0x0000001069037819 */ /* 0x000fe200000006ff */
[----:B------:R-:W-:Y:S01]  /*a9f0*/  FFMA R26, R71, R0, R26 ;  /* 0x00000000471a7223 */ /* 0x000fe2000000001a */
[----:B------:R-:W-:Y:S01]  /*aa00*/  F2FP.BF16.F32.PACK_AB R15, R25, R24 ;  /* 0x00000018190f723e */ /* 0x000fe200000010ff */
[----:B------:R-:W-:Y:S01]  /*aa10*/  FFMA R27, R71, R4, R27 ;  /* 0x00000004471b7223 */ /* 0x000fe2000000001b */
[----:B------:R-:W-:Y:S01]  /*aa20*/  LOP3.LUT R0, R105, 0xffff0000, RZ, 0xc0, !PT ;  /* 0xffff000069007812 */ /* 0x000fe200078ec0ff */
[C---:B------:R-:W-:Y:S01]  /*aa30*/  FFMA R28, R71.reuse, R3, R28 ;  /* 0x00000003471c7223 */ /* 0x040fe2000000001c */
[C---:B------:R-:W-:Y:S01]  /*aa40*/  SHF.L.U32 R3, R106.reuse, 0x10, RZ ;  /* 0x000000106a037819 */ /* 0x040fe200000006ff */
[----:B------:R2:W-:Y:S01]  /*aa50*/  STS.128 [R163+0x8400], R12 ;  /* 0x0084000ca3007388 */ /* 0x0005e20000000c00 */
[----:B------:R-:W-:Y:S01]  /*aa60*/  LOP3.LUT R4, R106, 0xffff0000, RZ, 0xc0, !PT ;  /* 0xffff00006a047812 */ /* 0x000fe200078ec0ff */
[----:B------:R-:W-:Y:S01]  /*aa70*/  FFMA R29, R71, R0, R29 ;  /* 0x00000000471d7223 */ /* 0x000fe2000000001d */
[C---:B------:R-:W-:Y:S01]  /*aa80*/  SHF.L.U32 R5, R107.reuse, 0x10, RZ ;  /* 0x000000106b057819 */ /* 0x040fe200000006ff */
[C---:B------:R-:W-:Y:S01]  /*aa90*/  FMUL R31, R68.reuse, R41 ;  /* 0x00000029441f7220 */ /* 0x040fe20000400000 */
[----:B------:R-:W-:Y:S01]  /*aaa0*/  LOP3.LUT R6, R107, 0xffff0000, RZ, 0xc0, !PT ;  /* 0xffff00006b067812 */ /* 0x000fe200078ec0ff */
[----:B------:R-:W-:Y:S01]  /*aab0*/  FMUL R32, R68, R42 ;  /* 0x0000002a44207220 */ /* 0x000fe20000400000 */
[----:B------:R-:W-:Y:S01]  /*aac0*/  SHF.L.U32 R0, R112, 0x10, RZ ;  /* 0x0000001070007819 */ /* 0x000fe200000006ff */
[----:B------:R-:W-:Y:S01]  /*aad0*/  FMUL R33, R68, R43 ;  /* 0x0000002b44217220 */ /* 0x000fe20000400000 */
[----:B------:R-:W-:Y:S01]  /*aae0*/  LEA R16, R77, UR46, 0x3 ;  /* 0x0000002e4d107c11 */ /* 0x000fe2000f8e18ff */
[----:B------:R-:W-:Y:S01]  /*aaf0*/  FFMA R30, R71, R3, R30 ;  /* 0x00000003471e7223 */ /* 0x000fe2000000001e */
[----:B------:R-:W-:Y:S01]  /*ab00*/  SHF.L.U32 R3, R113, 0x10, RZ ;  /* 0x0000001071037819 */ /* 0x000fe200000006ff */
[C---:B------:R-:W-:Y:S01]  /*ab10*/  FFMA R31, R71.reuse, R4, R31 ;  /* 0x00000004471f7223 */ /* 0x040fe2000000001f */
[----:B------:R-:W-:Y:S01]  /*ab20*/  LOP3.LUT R4, R112, 0xffff0000, RZ, 0xc0, !PT ;  /* 0xffff000070047812 */ /* 0x000fe200078ec0ff */
[----:B------:R-:W-:Y:S01]  /*ab30*/  FFMA R32, R71, R5, R32 ;  /* 0x0000000547207223 */ /* 0x000fe20000000020 */
[----:B------:R-:W-:Y:S01]  /*ab40*/  SHF.L.U32 R5, R115, 0x10, RZ ;  /* 0x0000001073057819 */ /* 0x000fe200000006ff */
[----:B------:R-:W-:Y:S01]  /*ab50*/  FFMA R33, R71, R6, R33 ;  /* 0x0000000647217223 */ /* 0x000fe20000000021 */
[----:B------:R-:W-:Y:S01]  /*ab60*/  LOP3.LUT R6, R131, 0xffff0000, RZ, 0xc0, !PT ;  /* 0xffff000083067812 */ /* 0x000fe200078ec0ff */
[----:B------:R-:W-:Y:S01]  /*ab70*/  FFMA R34, R71, R0, R34 ;  /* 0x0000000047227223 */ /* 0x000fe20000000022 */
[----:B------:R-:W-:Y:S01]  /*ab80*/  LOP3.LUT R0, R113, 0xffff0000, RZ, 0xc0, !PT ;  /* 0xffff000071007812 */ /* 0x000fe200078ec0ff */
[C---:B------:R-:W-:Y:S01]  /*ab90*/  FFMA R35, R71.reuse, R4, R35 ;  /* 0x0000000447237223 */ /* 0x040fe20000000023 */
[----:B------:R-:W-:Y:S01]  /*aba0*/  LOP3.LUT R4, R120, 0xffff0000, RZ, 0xc0, !PT ;  /* 0xffff000078047812 */ /* 0x000fe200078ec0ff */
[C---:B------:R-:W-:Y:S01]  /*abb0*/  FFMA R36, R71.reuse, R3, R36 ;  /* 0x0000000347247223 */ /* 0x040fe20000000024 */
[C---:B------:R-:W-:Y:S01]  /*abc0*/  SHF.L.U32 R3, R114.reuse, 0x10, RZ ;  /* 0x0000001072037819 */ /* 0x040fe200000006ff */
[----:B------:R-:W-:Y:S01]  /*abd0*/  FFMA R37, R71, R0, R37 ;  /* 0x0000000047257223 */ /* 0x000fe20000000025 */
[----:B------:R-:W-:Y:S01]  /*abe0*/  LOP3.LUT R0, R114, 0xffff0000, RZ, 0xc0, !PT ;  /* 0xffff000072007812 */ /* 0x000fe200078ec0ff */
[----:B------:R-:W-:Y:S01]  /*abf0*/  FMUL R41, R68, R51 ;  /* 0x0000003344297220 */ /* 0x000fe20000400000 */
[----:B-1----:R-:W-:Y:S01]  /*ac00*/  F2FP.BF16.F32.PACK_AB R8, R35, R34 ;  /* 0x000000222308723e */ /* 0x002fe200000010ff */
[C---:B------:R-:W-:Y:S01]  /*ac10*/  FFMA R38, R71.reuse, R3, R38 ;  /* 0x0000000347267223 */ /* 0x040fe20000000026 */
[----:B------:R-:W-:Y:S01]  /*ac20*/  SHF.L.U32 R3, R120, 0x10, RZ ;  /* 0x0000001078037819 */ /* 0x000fe200000006ff */
[----:B------:R-:W-:Y:S01]  /*ac30*/  FFMA R39, R71, R0, R39 ;  /* 0x0000000047277223 */ /* 0x000fe20000000027 */
[----:B--2---:R-:W-:Y:S01]  /*ac40*/  F2FP.BF16.F32.PACK_AB R12, R27, R26 ;  /* 0x0000001a1b0c723e */ /* 0x004fe200000010ff */
[----:B------:R-:W-:Y:S01]  /*ac50*/  FFMA R40, R71, R5, R40 ;  /* 0x0000000547287223 */ /* 0x000fe20000000028 */
[----:B------:R-:W-:Y:S01]  /*ac60*/  F2FP.BF16.F32.PACK_AB R13, R29, R28 ;  /* 0x0000001c1d0d723e */ /* 0x000fe200000010ff */
[C---:B------:R-:W-:Y:S01]  /*ac70*/  FMUL R42, R68.reuse, R52 ;  /* 0x00000034442a7220 */ /* 0x040fe20000400000 */
[----:B------:R-:W-:Y:S01]  /*ac80*/  F2FP.BF16.F32.PACK_AB R14, R31, R30 ;  /* 0x0000001e1f0e723e */ /* 0x000fe200000010ff */
[C---:B------:R-:W-:Y:S01]  /*ac90*/  FMUL R43, R68.reuse, R53 ;  /* 0x00000035442b7220 */ /* 0x040fe20000400000 */
[----:B------:R-:W-:Y:S01]  /*aca0*/  F2FP.BF16.F32.PACK_AB R15, R33, R32 ;  /* 0x00000020210f723e */ /* 0x000fe200000010ff */
[C---:B------:R-:W-:Y:S01]  /*acb0*/  FMUL R51, R68.reuse, R61 ;  /* 0x0000003d44337220 */ /* 0x040fe20000400000 */
[----:B------:R-:W-:Y:S01]  /*acc0*/  LOP3.LUT R0, R115, 0xffff0000, RZ, 0xc0, !PT ;  /* 0xffff000073007812 */ /* 0x000fe200078ec0ff */
[----:B------:R-:W-:Y:S01]  /*acd0*/  FMUL R52, R68, R62 ;  /* 0x0000003e44347220 */ /* 0x000fe20000400000 */
[----:B------:R-:W-:Y:S01]  /*ace0*/  SHF.L.U32 R5, R121, 0x10, RZ ;  /* 0x0000001079057819 */ /* 0x000fe200000006ff */
[----:B------:R1:W-:Y:S01]  /*acf0*/  STS.128 [R150+0x8400], R12 ;  /* 0x0084000c96007388 */ /* 0x0003e20000000c00 */
[----:B------:R-:W-:Y:S01]  /*ad00*/  F2FP.BF16.F32.PACK_AB R9, R37, R36 ;  /* 0x000000242509723e */ /* 0x000fe200000010ff */
[----:B------:R-:W-:Y:S01]  /*ad10*/  FFMA R41, R71, R0, R41 ;  /* 0x0000000047297223 */ /* 0x000fe20000000029 */
[----:B------:R-:W-:Y:S01]  /*ad20*/  LOP3.LUT R0, R121, 0xffff0000, RZ, 0xc0, !PT ;  /* 0xffff000079007812 */ /* 0x000fe200078ec0ff */
[C---:B------:R-:W-:Y:S01]  /*ad30*/  FFMA R42, R71.reuse, R3, R42 ;  /* 0x00000003472a7223 */ /* 0x040fe2000000002a */
[C---:B------:R-:W-:Y:S01]  /*ad40*/  SHF.L.U32 R3, R122.reuse, 0x10, RZ ;  /* 0x000000107a037819 */ /* 0x040fe200000006ff */
[----:B------:R-:W-:Y:S01]  /*ad50*/  FFMA R43, R71, R4, R43 ;  /* 0x00000004472b7223 */ /* 0x000fe2000000002b */
[----:B------:R-:W-:Y:S01]  /*ad60*/  LOP3.LUT R4, R123, 0xffff0000, RZ, 0xc0, !PT ;  /* 0xffff00007b047812 */ /* 0x000fe200078ec0ff */
[----:B------:R-:W-:Y:S01]  /*ad70*/  FFMA R44, R71, R5, R44 ;  /* 0x00000005472c7223 */ /* 0x000fe2000000002c */
[----:B------:R-:W-:Y:S01]  /*ad80*/  SHF.L.U32 R5, R123, 0x10, RZ ;  /* 0x000000107b057819 */ /* 0x000fe200000006ff */
[C---:B------:R-:W-:Y:S01]  /*ad90*/  FFMA R45, R71.reuse, R0, R45 ;  /* 0x00000000472d7223 */ /* 0x040fe2000000002d */
[----:B------:R-:W-:Y:S01]  /*ada0*/  LOP3.LUT R0, R122, 0xffff0000, RZ, 0xc0, !PT ;  /* 0xffff00007a007812 */ /* 0x000fe200078ec0ff */
[----:B------:R-:W-:Y:S01]  /*adb0*/  FFMA R46, R71, R3, R46 ;  /* 0x00000003472e7223 */ /* 0x000fe2000000002e */
[----:B------:R-:W-:Y:S01]  /*adc0*/  SHF.L.U32 R3, R129, 0x10, RZ ;  /* 0x0000001081037819 */ /* 0x000fe200000006ff */
[----:B------:R-:W-:Y:S01]  /*add0*/  FMUL R53, R68, R63 ;  /* 0x0000003f44357220 */ /* 0x000fe20000400000 */
        /* <DEDUP_REMOVED lines=8> */
[----:B------:R-:W-:Y:S01]  /*ae60*/  LOP3.LUT R0, R129, 0xffff0000, RZ, 0xc0, !PT ;  /* 0xffff000081007812 */ /* 0x000fe200078ec0ff */
[----:B------:R2:W-:Y:S01]  /*ae70*/  STS.128 [R162+0x8400], R8 ;  /* 0x00840008a2007388 */ /* 0x0005e20000000c00 */
[----:B------:R-:W-:Y:S01]  /*ae80*/  SHF.L.U32 R5, R131, 0x10, RZ ;  /* 0x0000001083057819 */ /* 0x000fe200000006ff */
[C---:B------:R-:W-:Y:S01]  /*ae90*/  FFMA R51, R71.reuse, R4, R51 ;  /* 0x0000000447337223 */ /* 0x040fe20000000033 */
[C---:B------:R-:W-:Y:S01]  /*aea0*/  LOP3.LUT R4, R130.reuse, 0xffff0000, RZ, 0xc0, !PT ;  /* 0xffff000082047812 */ /* 0x040fe200078ec0ff */
[C---:B------:R-:W-:Y:S01]  /*aeb0*/  FFMA R52, R71.reuse, R3, R52 ;  /* 0x0000000347347223 */ /* 0x040fe20000000034 */
[----:B------:R-:W-:Y:S01]  /*aec0*/  SHF.L.U32 R3, R130, 0x10, RZ ;  /* 0x0000001082037819 */ /* 0x000fe200000006ff */
[----:B------:R-:W-:Y:S01]  /*aed0*/  FFMA R53, R71, R0, R53 ;  /* 0x0000000047357223 */ /* 0x000fe20000000035 */
[----:B-1----:R-:W-:Y:S02]  /*aee0*/  F2FP.BF16.F32.PACK_AB R12, R43, R42 ;  /* 0x0000002a2b0c723e */ /* 0x002fe400000010ff */
[----:B------:R-:W-:Y:S01]  /*aef0*/  F2FP.BF16.F32.PACK_AB R13, R45, R44 ;  /* 0x0000002c2d0d723e */ /* 0x000fe200000010ff */
[----:B------:R-:W-:Y:S01]  /*af00*/  FFMA R54, R71, R3, R54 ;  /* 0x0000000347367223 */ /* 0x000fe20000000036 */
[----:B------:R-:W-:Y:S01]  /*af10*/  F2FP.BF16.F32.PACK_AB R14, R47, R46 ;  /* 0x0000002e2f0e723e */ /* 0x000fe200000010ff */
[----:B------:R-:W-:Y:S01]  /*af20*/  FFMA R55, R71, R4, R55 ;  /* 0x0000000447377223 */ /* 0x000fe20000000037 */
[----:B------:R-:W-:Y:S01]  /*af30*/  F2FP.BF16.F32.PACK_AB R15, R49, R48 ;  /* 0x00000030310f723e */ /* 0x000fe200000010ff */
[C---:B------:R-:W-:Y:S01]  /*af40*/  FFMA R56, R71.reuse, R5, R56 ;  /* 0x0000000547387223 */ /* 0x040fe20000000038 */
[----:B------:R-:W-:Y:S01]  /*af50*/  FFMA R57, R71, R6, R57 ;  /* 0x0000000647397223 */ /* 0x000fe20000000039 */
[----:B------:R-:W-:Y:S02]  /*af60*/  F2FP.BF16.F32.PACK_AB R4, R51, R50 ;  /* 0x000000323304723e */ /* 0x000fe400000010ff */
        /* <DEDUP_REMOVED lines=14> */
[----:B-1----:R-:W1:Y:S01]  /*b050*/  FENCE.VIEW.ASYNC.S ;  /* 0x00000000000073c6 */ /* 0x002e620000000000 */
[----:B------:R-:W-:Y:S01]  /*b060*/  @P6 PRMT R0, R167, 0x654, R0 ;  /* 0x00000654a7006816 */ /* 0x000fe20000000000 */
[----:B-1----:R-:W-:Y:S06]  /*b070*/  BAR.SYNC.DEFER_BLOCKING 0x1, 0x80 ;  /* 0x0042000000007b1d */ /* 0x002fec0000010000 */
        /* <DEDUP_REMOVED lines=11> */
.L_x_137:
[----:B------:R-:W-:Y:S05]  /*b130*/  BSYNC.RECONVERGENT B0 ;  /* 0x0000000000007941 */ /* 0x000fea0003800200 */
.L_x_136:
[----:B------:R-:W-:Y:S01]  /*b140*/  BAR.SYNC.DEFER_BLOCKING 0x1, 0x80 ;  /* 0x0042000000007b1d */ /* 0x000fe20000010000 */
[----:B------:R-:W-:Y:S02]  /*b150*/  UIADD3 UR4, UPT, UPT, UR47, 0x1, URZ ;  /* 0x000000012f047890 */ /* 0x000fe4000fffe0ff */
[----:B------:R-:W-:Y:S02]  /*b160*/  UISETP.NE.AND UP0, UPT, UR39, URZ, UPT ;  /* 0x000000ff2700728c */ /* 0x000fe4000bf05270 */
[----:B------:R-:W-:Y:S02]  /*b170*/  UISETP.NE.AND UP1, UPT, UR4, 0x4, UPT ;  /* 0x000000040400788c */ /* 0x000fe4000bf25270 */
[----:B------:R-:W-:Y:S02]  /*b180*/  USEL UR40, URZ, 0xc0, !UP0 ;  /* 0x000000c0ff287887 */ /* 0x000fe4000c000000 */
[----:B------:R-:W-:Y:S01]  /*b190*/  USEL UR52, UR4, URZ, UP1 ;  /* 0x000000ff04347287 */ /* 0x000fe20008800000 */
[----:B------:R1:W-:Y:S01]  /*b1a0*/  @P6 SYNCS.ARRIVE.TRANS64.RED.A1T0 RZ, [R0+URZ], RZ ;  /* 0x000000ff00ff69a7 */ /* 0x0003e200081004ff */
[----:B------:R-:W-:Y:S01]  /*b1b0*/  BSSY B1, `(.L_x_138) ;  /* 0x000001f000017945 */ /* 0x000fe20003800000 */
[----:B------:R-:W3:Y:S02]  /*b1c0*/  @P6 SYNCS.PHASECHK.TRANS64.TRYWAIT P0, [R16+URZ+0x40], R3 ;  /* 0x00004003100065a7 */ /* 0x000ee400080011ff */
[----:B---3--:R-:W-:Y:S01]  /*b1d0*/  @P6 SEL R100, RZ, 0x1, !P0 ;  /* 0x00000001ff646807 */ /* 0x008fe20004000000 */
[----:B-1----:R-:W-:Y:S06]  /*b1e0*/  @!P6 BRA `(.L_x_139) ;  /* 0x00000000006ce947 */ /* 0x002fec0003800000 */
[----:B------:R-:W-:Y:S01]  /*b1f0*/  ISETP.NE.AND P1, PT, R102, RZ, PT ;  /* 0x000000ff6600720c */ /* 0x000fe20003f25270 */
[----:B------:R-:W-:Y:S01]  /*b200*/  BSSY B0, `(.L_x_140) ;  /* 0x000000b000007945 */ /* 0x000fe20003800000 */
[----:B------:R-:W-:Y:S11]  /*b210*/  ISETP.NE.AND P0, PT, R100, RZ, PT ;  /* 0x000000ff6400720c */ /* 0x000ff60003f05270 */
[----:B------:R-:W-:Y:S05]  /*b220*/  @P1 IMAD R77, R77, 0x4000, R166 ;  /* 0x000040004d4d1824 */ /* 0x000fea00078e02a6 */
[----:B--2---:R-:W-:Y:S04]  /*b230*/  @P1 IADD3 R4, PT, PT, R77, UR46, RZ ;  /* 0x0000002e4d041c10 */ /* 0x004fe8000fffe0ff */
[----:B------:R-:W-:Y:S01]  /*b240*/  @P1 IADD3 R0, PT, PT, R79, R4, RZ ;  /* 0x000000044f001210 */ /* 0x000fe20007ffe0ff */
[--C-:B------:R-:W-:Y:S02]  /*b250*/  @P1 IMAD.IADD R78, R78, 0x1, R4.reuse ;  /* 0x000000014e4e1824 */ /* 0x100fe400078e0204 */
[----:B------:R-:W-:Y:S01]  /*b260*/  @P1 IMAD.IADD R4, R101, 0x1, R4 ;  /* 0x0000000165041824 */ /* 0x000fe200078e0204 */
[----:B------:R-:W-:Y:S06]  /*b270*/  @P0 BRA `(.L_x_141) ;  /* 0x00000000000c0947 */ /* 0x000fec0003800000 */
[----:B------:R-:W-:Y:S04]  /*b280*/  SHF.L.U32 R3, R152, 0x1f, RZ ;  /* 0x0000001f98037819 */ /* 0x000fe800000006ff */
[----:B------:R-:W1:Y:S02]  /*b290*/  SYNCS.PHASECHK.TRANS64.TRYWAIT P0, [R16+URZ+0x40], R3 ;  /* 0x00004003100075a7 */ /* 0x000e6400080011ff */
[----:B-1----:R-:W-:Y:S05]  /*b2a0*/  @!P0 BRA `(.L_x_142) ;  /* 0x0000002000848947 */ /* 0x002fea0003800000 */
.L_x_141:
[----:B------:R-:W-:Y:S05]  /*b2b0*/  BSYNC B0 ;  /* 0x0000000000007941 */ /* 0x000fea0003800000 */
.L_x_140:
[----:B------:R-:W-:Y:S11]  /*b2c0*/  ISETP.NE.AND P0, PT, R102, RZ, PT ;  /* 0x000000ff6600720c */ /* 0x000ff60003f05270 */
[----:B------:R-:W-:Y:S02]  /*b2d0*/  @!UPT UIADD3 URZ, UPT, UPT, URZ, URZ, URZ ;  /* 0x000000fffffff290 */ /* 0x000fe4000fffe0ff */
[----:B------:R3:W4:Y:S01]  /*b2e0*/  @P0 LDS.128 R84, [R77+UR46+0x400] ;  /* 0x0004002e4d540984 */ /* 0x0007220008000c00 */
[----:B------:R-:W-:Y:S01]  /*b2f0*/  @P0 IMAD.IADD R6, R79, 0x1, R78 ;  /* 0x000000014f060824 */ /* 0x000fe200078e024e */
[C---:B------:R-:W-:Y:S01]  /*b300*/  @P0 IADD3 R5, PT, PT, R101.reuse, R78, RZ ;  /* 0x0000004e65050210 */ /* 0x040fe20007ffe0ff */
[C---:B-1----:R-:W-:Y:S01]  /*b310*/  @P0 IMAD.IADD R3, R101.reuse, 0x1, R0 ;  /* 0x0000000165030824 */ /* 0x042fe200078e0200 */
[----:B------:R3:W1:Y:S02]  /*b320*/  @P0 LDS.128 R80, [R4+0x400] ;  /* 0x0004000004500984 */ /* 0x0006640000000c00 */
[----:B------:R-:W-:Y:S02]  /*b330*/  @P0 IADD3 R101, PT, PT, R101, R6, RZ ;  /* 0x0000000665650210 */ /* 0x000fe40007ffe0ff */
[----:B------:R3:W2:Y:S04]  /*b340*/  @P0 LDS.128 R88, [R0+0x400] ;  /* 0x0004000000580984 */ /* 0x0006a80000000c00 */
[----:B------:R3:W1:Y:S04]  /*b350*/  @P0 LDS.128 R96, [R3+0x400] ;  /* 0x0004000003600984 */ /* 0x0006680000000c00 */
[----:B------:R3:W1:Y:S04]  /*b360*/  @P0 LDS.128 R104, [R78+0x400] ;  /* 0x000400004e680984 */ /* 0x0006680000000c00 */
[----:B------:R3:W1:Y:S04]  /*b370*/  @P0 LDS.128 R112, [R5+0x400] ;  /* 0x0004000005700984 */ /* 0x0006680000000c00 */
[----:B------:R3:W1:Y:S04]  /*b380*/  @P0 LDS.128 R120, [R6+0x400] ;  /* 0x0004000006780984 */ /* 0x0006680000000c00 */
[----:B------:R3:W1:Y:S02]  /*b390*/  @P0 LDS.128 R128, [R101+0x400] ;  /* 0x0004000065800984 */ /* 0x0006640000000c00 */
.L_x_139:
[----:B------:R-:W-:Y:S05]  /*b3a0*/  BSYNC B1 ;  /* 0x0000000000017941 */ /* 0x000fea0003800000 */
.L_x_138:
[----:B------:R-:W-:Y:S01]  /*b3b0*/  VIADD R16, R69, UR40 ;  /* 0x0000002845107c36 */ /* 0x000fe20008000000 */
[----:B------:R-:W-:Y:S04]  /*b3c0*/  BSSY.RECONVERGENT B6, `(.L_x_143) ;  /* 0x0000015000067945 */ /* 0x000fe80003800200 */
[----:B---3--:R-:W-:Y:S04]  /*b3d0*/  SHF.R.U32.HI R3, RZ, 0x15, R16 ;  /* 0x00000015ff037819 */ /* 0x008fe80000011610 */
[----:B------:R-:W-:Y:S11]  /*b3e0*/  LOP3.LUT P0, RZ, R3, 0x3, R144, 0x48, !PT ;  /* 0x0000000303ff7812 */ /* 0x000ff60007804890 */
[----:B------:R-:W-:Y:S02]  /*b3f0*/  @!UPT UIADD3 URZ, UPT, UPT, URZ, URZ, URZ ;  /* 0x000000fffffff290 */ /* 0x000fe4000fffe0ff */
[----:B------:R-:W-:Y:S05]  /*b400*/  @!P0 BRA `(.L_x_144) ;  /* 0x0000000000408947 */ /* 0x000fea0003800000 */
[----:B------:R-:W3:Y:S01]  /*b410*/  LDCU.64 UR8, c[0x4][0x70] ;  /* 0x01000e00ff0877ac */ /* 0x000ee20008000a00 */
[----:B--2---:R-:W-:Y:S01]  /*b420*/  MOV R15, 0x0 ;  /* 0x00000000000f7802 */ /* 0x004fe20000000f00 */
[----:B------:R-:W-:Y:S02]  /*b430*/  HFMA2 R12, -RZ, RZ, 0, 5.9604644775390625e-08 ;  /* 0x00000001ff0c7431 */ /* 0x000fe400000001ff */
[----:B------:R-:W-:Y:S02]  /*b440*/  IMAD.MOV.U32 R8, RZ, RZ, 0x192 ;  /* 0x00000192ff087424 */ /* 0x000fe400078e00ff */
[----:B------:R-:W-:Y:S01]  /*b450*/  IMAD.MOV.U32 R13, RZ, RZ, RZ ;  /* 0x000000ffff0d7224 */ /* 0x000fe200078e00ff */
[----:B------:R-:W2:Y:S01]  /*b460*/  LDCU.64 UR6, c[0x4][0x78] ;  /* 0x01000f00ff0677ac */ /* 0x000ea20008000a00 */
[----:B------:R-:W1:Y:S01]  /*b470*/  LDC.64 R14, c[0x4][R15] ;  /* 0x010000000f0e7b82 */ /* 0x000e620000000a00 */
[----:B------:R-:W5:Y:S01]  /*b480*/  LDCU.64 UR4, c[0x4][0x10] ;  /* 0x01000200ff0477ac */ /* 0x000f620008000a00 */
[----:B---3--:R-:W-:Y:S01]  /*b490*/  MOV R5, UR9 ;  /* 0x0000000900057c02 */ /* 0x008fe20008000f00 */
[----:B------:R-:W-:Y:S01]  /*b4a0*/  IMAD.U32 R4, RZ, RZ, UR8 ;  /* 0x00000008ff047e24 */ /* 0x000fe2000f8e00ff */
[----:B--2---:R-:W-:Y:S01]  /*b4b0*/  MOV R7, UR7 ;  /* 0x0000000700077c02 */ /* 0x004fe20008000f00 */
[----:B------:R-:W-:Y:S01]  /*b4c0*/  IMAD.U32 R6, RZ, RZ, UR6 ;  /* 0x00000006ff067e24 */ /* 0x000fe2000f8e00ff */
[----:B-----5:R-:W-:Y:S01]  /*b4d0*/  MOV R11, UR5 ;  /* 0x00000005000b7c02 */ /* 0x020fe20008000f00 */
[----:B------:R-:W-:Y:S02]  /*b4e0*/  IMAD.U32 R10, RZ, RZ, UR4 ;  /* 0x00000004ff0a7e24 */ /* 0x000fe4000f8e00ff */
[----:B------:R-:W-:Y:S07]  /*b4f0*/  LEPC R20, `(.L_x_144) ;  /* 0x000000001014794e */ /* 0x000fee0000000000 */
[----:B-1--4-:R-:W-:Y:S05]  /*b500*/  CALL.ABS.NOINC R14 ;  /* 0x000000000e007343 */ /* 0x012fea0003c00000 */
.L_x_144:
[----:B------:R-:W-:Y:S05]  /*b510*/  BSYNC.RECONVERGENT B6 ;  /* 0x0000000000067941 */ /* 0x000fea0003800200 */
.L_x_143:
[----:B----4-:R-:W-:Y:S01]  /*b520*/  SHF.L.U32 R69, R84, 0x10, RZ ;  /* 0x0000001054457819 */ /* 0x010fe200000006ff */
[----:B------:R-:W-:Y:S05]  /*b530*/  WARPSYNC.ALL ;  /* 0x0000000000007948 */ /* 0x000fea0003800000 */
[----:B------:R-:W-:Y:S01]  /*b540*/  R2UR UR4, R16 ;  /* 0x00000000100472ca */ /* 0x000fe200000e0000 */
[----:B------:R-:W-:Y:S01]  /*b550*/  BSSY.RECONVERGENT B0, `(.L_x_145) ;  /* 0x00000fc000007945 */ /* 0x000fe20003800200 */
[----:B------:R-:W-:Y:S02]  /*b560*/  LOP3.LUT R0, R84, 0xffff0000, RZ, 0xc0, !PT ;  /* 0xffff000054007812 */ /* 0x000fe400078ec0ff */
[C---:B------:R-:W-:Y:S02]  /*b570*/  SHF.L.U32 R3, R85.reuse, 0x10, RZ ;  /* 0x0000001055037819 */ /* 0x040fe400000006ff */
[----:B------:R-:W-:Y:S02]  /*b580*/  LOP3.LUT R70, R85, 0xffff0000, RZ, 0xc0, !PT ;  /* 0xffff000055467812 */ /* 0x000fe400078ec0ff */
[C---:B------:R-:W-:Y:S02]  /*b590*/  SHF.L.U32 R72, R86.reuse, 0x10, RZ ;  /* 0x0000001056487819 */ /* 0x040fe400000006ff */
[----:B------:R-:W-:Y:S02]  /*b5a0*/  LOP3.LUT R74, R86, 0xffff0000, RZ, 0xc0, !PT ;  /* 0xffff0000564a7812 */ /* 0x000fe400078ec0ff */
[C---:B------:R-:W-:Y:S01]  /*b5b0*/  SHF.L.U32 R73, R87.reuse, 0x10, RZ ;  /* 0x0000001057497819 */ /* 0x040fe200000006ff */
[----:B--2---:R-:W2:Y:S01]  /*b5c0*/  LDTM.x64 R4, tmem[UR4] ;  /* 0x00000004000479ee */ /* 0x004ea20008340000 */
[----:B------:R-:W-:Y:S02]  /*b5d0*/  LOP3.LUT R76, R87, 0xffff0000, RZ, 0xc0, !PT ;  /* 0xffff0000574c7812 */ /* 0x000fe400078ec0ff */
[C---:B-1----:R-:W-:Y:S02]  /*b5e0*/  SHF.L.U32 R75, R80.reuse, 0x10, RZ ;  /* 0x00000010504b7819 */ /* 0x042fe400000006ff */
[----:B------:R-:W-:Y:S02]  /*b5f0*/  LOP3.LUT R78, R80, 0xffff0000, RZ, 0xc0, !PT ;  /* 0xffff0000504e7812 */ /* 0x000fe400078ec0ff */
[C---:B------:R-:W-:Y:S02]  /*b600*/  SHF.L.U32 R77, R81.reuse, 0x10, RZ ;  /* 0x00000010514d7819 */ /* 0x040fe400000006ff */
[----:B------:R-:W-:Y:S02]  /*b610*/  LOP3.LUT R80, R81, 0xffff0000, RZ, 0xc0, !PT ;  /* 0xffff000051507812 */ /* 0x000fe400078ec0ff */
[C---:B------:R-:W-:Y:S02]  /*b620*/  SHF.L.U32 R79, R82.reuse, 0x10, RZ ;  /* 0x00000010524f7819 */ /* 0x040fe400000006ff */
[----:B------:R-:W-:Y:S02]  /*b630*/  LOP3.LUT R82, R82, 0xffff0000, RZ, 0xc0, !PT ;  /* 0xffff000052527812 */ /* 0x000fe400078ec0ff */
[C---:B------:R-:W-:Y:S02]  /*b640*/  SHF.L.U32 R81, R83.reuse, 0x10, RZ ;  /* 0x0000001053517819 */ /* 0x040fe400000006ff */
[----:B------:R-:W-:Y:S02]  /*b650*/  LOP3.LUT R84, R83, 0xffff0000, RZ, 0xc0, !PT ;  /* 0xffff000053547812 */ /* 0x000fe400078ec0ff */
[C---:B------:R-:W-:Y:S02]  /*b660*/  SHF.L.U32 R83, R88.reuse, 0x10, RZ ;  /* 0x0000001058537819 */ /* 0x040fe400000006ff */
[----:B------:R-:W-:Y:S02]  /*b670*/  LOP3.LUT R86, R88, 0xffff0000, RZ, 0xc0, !PT ;  /* 0xffff000058567812 */ /* 0x000fe400078ec0ff */
[C---:B------:R-:W-:Y:S01]  /*b680*/  SHF.L.U32 R85, R89.reuse, 0x10, RZ ;  /* 0x0000001059557819 */ /* 0x040fe200000006ff */
[C---:B--2---:R-:W-:Y:S01]  /*b690*/  FMUL R4, R68.reuse, R4 ;  /* 0x0000000444047220 */ /* 0x044fe20000400000 */
[----:B------:R-:W-:Y:S01]  /*b6a0*/  LOP3.LUT R88, R89, 0xffff0000, RZ, 0xc0, !PT ;  /* 0xffff000059587812 */ /* 0x000fe200078ec0ff */
[----:B------:R-:W-:Y:S01]  /*b6b0*/  FMUL R5, R68, R5 ;  /* 0x0000000544057220 */ /* 0x000fe20000400000 */
[C---:B------:R-:W-:Y:S01]  /*b6c0*/  SHF.L.U32 R87, R90.reuse, 0x10, RZ ;  /* 0x000000105a577819 */ /* 0x040fe200000006ff */
[C---:B------:R-:W-:Y:S01]  /*b6d0*/  FFMA R4, R71.reuse, R69, R4 ;  /* 0x0000004547047223 */ /* 0x040fe20000000004 */
[----:B------:R-:W-:Y:S01]  /*b6e0*/  LOP3.LUT R90, R90, 0xffff0000, RZ, 0xc0, !PT ;  /* 0xffff00005a5a7812 */ /* 0x000fe200078ec0ff */
[----:B------:R-:W-:Y:S01]  /*b6f0*/  FFMA R5, R71, R0, R5 ;  /* 0x0000000047057223 */ /* 0x000fe20000000005 */
[C---:B------:R-:W-:Y:S01]  /*b700*/  SHF.L.U32 R89, R91.reuse, 0x10, RZ ;  /* 0x000000105b597819 */ /* 0x040fe200000006ff */
[C---:B------:R-:W-:Y:S01]  /*b710*/  FMUL R6, R68.reuse, R6 ;  /* 0x0000000644067220 */ /* 0x040fe20000400000 */
[----:B------:R-:W-:Y:S01]  /*b720*/  LOP3.LUT R92, R91, 0xffff0000, RZ, 0xc0, !PT ;  /* 0xffff00005b5c7812 */ /* 0x000fe200078ec0ff */
[----:B------:R-:W-:Y:S01]  /*b730*/  FMUL R7, R68, R7 ;  /* 0x0000000744077220 */ /* 0x000fe20000400000 */
[----:B------:R-:W-:Y:S01]  /*b740*/  F2FP.BF16.F32.PACK_AB R4, R5, R4 ;  /* 0x000000040504723e */ /* 0x000fe200000010ff */
[C---:B------:R-:W-:Y:S01]  /*b750*/  FFMA R6, R71.reuse, R3, R6 ;  /* 0x0000000347067223 */ /* 0x040fe20000000006 */
[C---:B------:R-:W-:Y:S01]  /*b760*/  SHF.L.U32 R91, R96.reuse, 0x10, RZ ;  /* 0x00000010605b7819 */ /* 0x040fe200000006ff */
[----:B------:R-:W-:Y:S01]  /*b770*/  FFMA R7, R71, R70, R7 ;  /* 0x0000004647077223 */ /* 0x000fe20000000007 */
[----:B------:R-:W-:Y:S01]  /*b780*/  LOP3.LUT R94, R96, 0xffff0000, RZ, 0xc0, !PT ;  /* 0xffff0000605e7812 */ /* 0x000fe200078ec0ff */
[C---:B------:R-:W-:Y:S01]  /*b790*/  FMUL R8, R68.reuse, R8 ;  /* 0x0000000844087220 */ /* 0x040fe20000400000 */
[----:B------:R-:W-:Y:S01]  /*b7a0*/  SHF.L.U32 R93, R97, 0x10, RZ ;  /* 0x00000010615d7819 */ /* 0x000fe200000006ff */
[----:B------:R-:W-:Y:S01]  /*b7b0*/  FMUL R9, R68, R9 ;  /* 0x0000000944097220 */ /* 0x000fe20000400000 */
[----:B------:R-:W-:Y:S01]  /*b7c0*/  F2FP.BF16.F32.PACK_AB R5, R7, R6 ;  /* 0x000000060705723e */ /* 0x000fe200000010ff */
[----:B------:R-:W-:Y:S01]  /*b7d0*/  FFMA R8, R71, R72, R8 ;  /* 0x0000004847087223 */ /* 0x000fe20000000008 */
[----:B------:R-:W-:Y:S01]  /*b7e0*/  LOP3.LUT R96, R97, 0xffff0000, RZ, 0xc0, !PT ;  /* 0xffff000061607812 */ /* 0x000fe200078ec0ff */
[----:B------:R-:W-:Y:S01]  /*b7f0*/  FFMA R9, R71, R74, R9 ;  /* 0x0000004a47097223 */ /* 0x000fe20000000009 */
[----:B------:R-:W-:Y:S01]  /*b800*/  SHF.L.U32 R95, R98, 0x10, RZ ;  /* 0x00000010625f7819 */ /* 0x000fe200000006ff */
[----:B------:R-:W-:Y:S01]  /*b810*/  FMUL R10, R68, R10 ;  /* 0x0000000a440a7220 */ /* 0x000fe20000400000 */
[----:B------:R-:W-:Y:S01]  /*b820*/  LOP3.LUT R98, R98, 0xffff0000, RZ, 0xc0, !PT ;  /* 0xffff000062627812 */ /* 0x000fe200078ec0ff */
[C---:B------:R-:W-:Y:S01]  /*b830*/  FMUL R11, R68.reuse, R11 ;  /* 0x0000000b440b7220 */ /* 0x040fe20000400000 */
[----:B------:R-:W-:Y:S01]  /*b840*/  F2FP.BF16.F32.PACK_AB R6, R9, R8 ;  /* 0x000000080906723e */ /* 0x000fe200000010ff */
[----:B------:R-:W-:Y:S01]  /*b850*/  FFMA R10, R71, R73, R10 ;  /* 0x00000049470a7223 */ /* 0x000fe2000000000a */
[----:B------:R-:W-:Y:S01]  /*b860*/  SHF.L.U32 R97, R99, 0x10, RZ ;  /* 0x0000001063617819 */ /* 0x000fe200000006ff */
[----:B------:R-:W-:Y:S01]  /*b870*/  FFMA R11, R71, R76, R11 ;  /* 0x0000004c470b7223 */ /* 0x000fe2000000000b */
[----:B------:R-:W-:Y:S01]  /*b880*/  LOP3.LUT R100, R99, 0xffff0000, RZ, 0xc0, !PT ;  /* 0xffff000063647812 */ /* 0x000fe200078ec0ff */
[----:B------:R-:W-:Y:S01]  /*b890*/  FMUL R0, R68, R12 ;  /* 0x0000000c44007220 */ /* 0x000fe20000400000 */
[----:B------:R-:W-:Y:S01]  /*b8a0*/  SHF.L.U32 R99, R104, 0x10, RZ ;  /* 0x0000001068637819 */ /* 0x000fe200000006ff */
[C---:B------:R-:W-:Y:S01]  /*b8b0*/  FMUL R3, R68.reuse, R13 ;  /* 0x0000000d44037220 */ /* 0x040fe20000400000 */
[----:B------:R-:W-:Y:S01]  /*b8c0*/  F2FP.BF16.F32.PACK_AB R7, R11, R10 ;  /* 0x0000000a0b07723e */ /* 0x000fe200000010ff */
[----:B------:R-:W-:Y:S01]  /*b8d0*/  FMUL R14, R68, R14 ;  /* 0x0000000e440e7220 */ /* 0x000fe20000400000 */
[----:B------:R-:W-:Y:S01]  /*b8e0*/  LOP3.LUT R102, R104, 0xffff0000, RZ, 0xc0, !PT ;  /* 0xffff000068667812 */ /* 0x000fe200078ec0ff */
[C---:B------:R-:W-:Y:S01]  /*b8f0*/  FMUL R15, R68.reuse, R15 ;  /* 0x0000000f440f7220 */ /* 0x040fe20000400000 */
[----:B------:R-:W-:Y:S01]  /*b900*/  SHF.L.U32 R101, R105, 0x10, RZ ;  /* 0x0000001069657819 */ /* 0x000fe200000006ff */
[----:B------:R-:W-:Y:S01]  /*b910*/  FFMA R0, R71, R75, R0 ;  /* 0x0000004b47007223 */ /* 0x000fe20000000000 */
[----:B------:R-:W-:Y:S01]  /*b920*/  LOP3.LUT R104, R105, 0xffff0000, RZ, 0xc0, !PT ;  /* 0xffff000069687812 */ /* 0x000fe200078ec0ff */
[----:B------:R-:W-:Y:S01]  /*b930*/  FMUL R12, R68, R16 ;  /* 0x00000010440c7220 */ /* 0x000fe20000400000 */
[C---:B------:R-:W-:Y:S01]  /*b940*/  SHF.L.U32 R103, R106.reuse, 0x10, RZ ;  /* 0x000000106a677819 */ /* 0x040fe200000006ff */
[----:B------:R-:W-:Y:S01]  /*b950*/  FFMA R3, R71, R78, R3 ;  /* 0x0000004e47037223 */ /* 0x000fe20000000003 */
[----:B------:R-:W-:Y:S01]  /*b960*/  LOP3.LUT R106, R106, 0xffff0000, RZ, 0xc0, !PT ;  /* 0xffff00006a6a7812 */ /* 0x000fe200078ec0ff */
[C---:B------:R-:W-:Y:S01]  /*b970*/  FMUL R13, R68.reuse, R17 ;  /* 0x00000011440d7220 */ /* 0x040fe20000400000 */
[----:B------:R-:W-:Y:S01]  /*b980*/  SHF.L.U32 R105, R107, 0x10, RZ ;  /* 0x000000106b697819 */ /* 0x000fe200000006ff */
[----:B------:R-:W-:Y:S01]  /*b990*/  FFMA R14, R71, R77, R14 ;  /* 0x0000004d470e7223 */ /* 0x000fe2000000000e */
[----:B------:R-:W-:Y:S01]  /*b9a0*/  F2FP.BF16.F32.PACK_AB R8, R3, R0 ;  /* 0x000000000308723e */ /* 0x000fe200000010ff */
[----:B------:R-:W-:Y:S01]  /*b9b0*/  FMUL R18, R68, R18 ;  /* 0x0000001244127220 */ /* 0x000fe20000400000 */
[----:B------:R-:W-:Y:S01]  /*b9c0*/  LOP3.LUT R108, R107, 0xffff0000, RZ, 0xc0, !PT ;  /* 0xffff00006b6c7812 */ /* 0x000fe200078ec0ff */
[----:B------:R-:W-:Y:S01]  /*b9d0*/  FFMA R15, R71, R80, R15 ;  /* 0x00000050470f7223 */ /* 0x000fe2000000000f */
[----:B------:R-:W-:Y:S01]  /*b9e0*/  SHF.L.U32 R107, R112, 0x10, RZ ;  /* 0x00000010706b7819 */ /* 0x000fe200000006ff */
[----:B------:R-:W-:Y:S01]  /*b9f0*/  FMUL R19, R68, R19 ;  /* 0x0000001344137220 */ /* 0x000fe20000400000 */
[----:B------:R-:W-:Y:S01]  /*ba00*/  LOP3.LUT R110, R112, 0xffff0000, RZ, 0xc0, !PT ;  /* 0xffff0000706e7812 */ /* 0x000fe200078ec0ff */
[----:B------:R1:W-:Y:S01]  /*ba10*/  STS.128 [R166+UR46+0xc400], R4 ;  /* 0x00c40004a6007988 */ /* 0x0003e20008000c2e */
[----:B------:R-:W-:Y:S01]  /*ba20*/  F2FP.BF16.F32.PACK_AB R9, R15, R14 ;  /* 0x0000000e0f09723e */ /* 0x000fe200000010ff */
[C---:B------:R-:W-:Y:S01]  /*ba30*/  FFMA R12, R71.reuse, R79, R12 ;  /* 0x0000004f470c7223 */ /* 0x040fe2000000000c */
[C---:B------:R-:W-:Y:S01]  /*ba40*/  FFMA R13, R71.reuse, R82, R13 ;  /* 0x00000052470d7223 */ /* 0x040fe2000000000d */
[----:B------:R-:W-:Y:S01]  /*ba50*/  FFMA R18, R71, R81, R18 ;  /* 0x0000005147127223 */ /* 0x000fe20000000012 */
[----:B------:R-:W-:Y:S01]  /*ba60*/  SHF.L.U32 R109, R113, 0x10, RZ ;  /* 0x00000010716d7819 */ /* 0x000fe200000006ff */
[----:B------:R-:W-:Y:S01]  /*ba70*/  FFMA R19, R71, R84, R19 ;  /* 0x0000005447137223 */ /* 0x000fe20000000013 */
[C---:B------:R-:W-:Y:S01]  /*ba80*/  FMUL R16, R68.reuse, R20 ;  /* 0x0000001444107220 */ /* 0x040fe20000400000 */
[----:B------:R-:W-:Y:S01]  /*ba90*/  F2FP.BF16.F32.PACK_AB R10, R13, R12 ;  /* 0x0000000c0d0a723e */ /* 0x000fe200000010ff */
[C---:B------:R-:W-:Y:S01]  /*baa0*/  FMUL R17, R68.reuse, R21 ;  /* 0x0000001544117220 */ /* 0x040fe20000400000 */
[C---:B------:R-:W-:Y:S01]  /*bab0*/  FMUL R22, R68.reuse, R22 ;  /* 0x0000001644167220 */ /* 0x040fe20000400000 */
[----:B------:R-:W-:Y:S01]  /*bac0*/  F2FP.BF16.F32.PACK_AB R11, R19, R18 ;  /* 0x00000012130b723e */ /* 0x000fe200000010ff */
[C---:B------:R-:W-:Y:S01]  /*bad0*/  FFMA R16, R71.reuse, R83, R16 ;  /* 0x0000005347107223 */ /* 0x040fe20000000010 */
[----:B------:R-:W-:Y:S01]  /*bae0*/  FFMA R17, R71, R86, R17 ;  /* 0x0000005647117223 */ /* 0x000fe20000000011 */
[----:B------:R-:W-:Y:S01]  /*baf0*/  LOP3.LUT R112, R113, 0xffff0000, RZ, 0xc0, !PT ;  /* 0xffff000071707812 */ /* 0x000fe200078ec0ff */
[----:B------:R-:W-:Y:S01]  /*bb00*/  FFMA R22, R71, R85, R22 ;  /* 0x0000005547167223 */ /* 0x000fe20000000016 */
[----:B------:R1:W-:Y:S01]  /*bb10*/  STS.128 [R165+0xc400], R8 ;  /* 0x00c40008a5007388 */ /* 0x0003e20000000c00 */
[C---:B------:R-:W-:Y:S01]  /*bb20*/  FMUL R23, R68.reuse, R23 ;  /* 0x0000001744177220 */ /* 0x040fe20000400000 */
[----:B------:R-:W-:Y:S01]  /*bb30*/  F2FP.BF16.F32.PACK_AB R16, R17, R16 ;  /* 0x000000101110723e */ /* 0x000fe200000010ff */
[C---:B------:R-:W-:Y:S01]  /*bb40*/  FMUL R20, R68.reuse, R24 ;  /* 0x0000001844147220 */ /* 0x040fe20000400000 */
[----:B------:R-:W-:Y:S01]  /*bb50*/  FMUL R21, R68, R25 ;  /* 0x0000001944157220 */ /* 0x000fe20000400000 */
[C---:B------:R-:W-:Y:S01]  /*bb60*/  SHF.L.U32 R111, R114.reuse, 0x10, RZ ;  /* 0x00000010726f7819 */ /* 0x040fe200000006ff */
[C---:B------:R-:W-:Y:S01]  /*bb70*/  FFMA R23, R71.reuse, R88, R23 ;  /* 0x0000005847177223 */ /* 0x040fe20000000017 */
[C---:B------:R-:W-:Y:S01]  /*bb80*/  FFMA R20, R71.reuse, R87, R20 ;  /* 0x0000005747147223 */ /* 0x040fe20000000014 */
[----:B------:R-:W-:Y:S01]  /*bb90*/  LOP3.LUT R114, R114, 0xffff0000, RZ, 0xc0, !PT ;  /* 0xffff000072727812 */ /* 0x000fe200078ec0ff */
        /* <DEDUP_REMOVED lines=8> */
[----:B------:R-:W-:Y:S01]  /*bc20*/  SHF.L.U32 R113, R115, 0x10, RZ ;  /* 0x0000001073717819 */ /* 0x000fe200000006ff */
[----:B------:R-:W-:Y:S01]  /*bc30*/  FFMA R24, R71, R91, R24 ;  /* 0x0000005b47187223 */ /* 0x000fe20000000018 */
[C---:B------:R-:W-:Y:S01]  /*bc40*/  FMUL R25, R68.reuse, R29 ;  /* 0x0000001d44197220 */ /* 0x040fe20000400000 */
[----:B------:R-:W-:Y:S01]  /*bc50*/  LOP3.LUT R116, R115, 0xffff0000, RZ, 0xc0, !PT ;  /* 0xffff000073747812 */ /* 0x000fe200078ec0ff */
[C---:B------:R-:W-:Y:S01]  /*bc60*/  FMUL R30, R68.reuse, R30 ;  /* 0x0000001e441e7220 */ /* 0x040fe20000400000 */
[----:B------:R-:W-:Y:S01]  /*bc70*/  F2FP.BF16.F32.PACK_AB R19, R27, R26 ;  /* 0x0000001a1b13723e */ /* 0x000fe200000010ff */
[C---:B------:R-:W-:Y:S01]  /*bc80*/  FFMA R25, R71.reuse, R94, R25 ;  /* 0x0000005e47197223 */ /* 0x040fe20000000019 */
[----:B------:R-:W-:Y:S01]  /*bc90*/  FMUL R31, R68, R31 ;  /* 0x0000001f441f7220 */ /* 0x000fe20000400000 */
[----:B------:R-:W-:Y:S01]  /*bca0*/  FFMA R30, R71, R93, R30 ;  /* 0x0000005d471e7223 */ /* 0x000fe2000000001e */
[----:B------:R-:W-:Y:S01]  /*bcb0*/  SHF.L.U32 R115, R120, 0x10, RZ ;  /* 0x0000001078737819 */ /* 0x000fe200000006ff */
[----:B------:R1:W-:Y:S01]  /*bcc0*/  STS.128 [R164+0xc400], R16 ;  /* 0x00c40010a4007388 */ /* 0x0003e20000000c00 */
[----:B------:R-:W-:Y:S01]  /*bcd0*/  F2FP.BF16.F32.PACK_AB R24, R25, R24 ;  /* 0x000000181918723e */ /* 0x000fe200000010ff */
[C---:B------:R-:W-:Y:S01]  /*bce0*/  FFMA R31, R71.reuse, R96, R31 ;  /* 0x00000060471f7223 */ /* 0x040fe2000000001f */
[C---:B------:R-:W-:Y:S01]  /*bcf0*/  FMUL R28, R68.reuse, R32 ;  /* 0x00000020441c7220 */ /* 0x040fe20000400000 */
[C---:B------:R-:W-:Y:S01]  /*bd00*/  FMUL R29, R68.reuse, R33 ;  /* 0x00000021441d7220 */ /* 0x040fe20000400000 */
[----:B------:R-:W-:Y:S01]  /*bd10*/  FMUL R34, R68, R34 ;  /* 0x0000002244227220 */ /* 0x000fe20000400000 */
[----:B------:R-:W-:Y:S01]  /*bd20*/  LOP3.LUT R118, R120, 0xffff0000, RZ, 0xc0, !PT ;  /* 0xffff000078767812 */ /* 0x000fe200078ec0ff */
[----:B------:R-:W-:Y:S01]  /*bd30*/  FFMA R28, R71, R95, R28 ;  /* 0x0000005f471c7223 */ /* 0x000fe2000000001c */
[----:B------:R-:W-:Y:S01]  /*bd40*/  F2FP.BF16.F32.PACK_AB R25, R31, R30 ;  /* 0x0000001e1f19723e */ /* 0x000fe200000010ff */
[C---:B------:R-:W-:Y:S01]  /*bd50*/  FFMA R29, R71.reuse, R98, R29 ;  /* 0x00000062471d7223 */ /* 0x040fe2000000001d */
[----:B------:R-:W-:Y:S01]  /*bd60*/  FFMA R34, R71, R97, R34 ;  /* 0x0000006147227223 */ /* 0x000fe20000000022 */
[C---:B------:R-:W-:Y:S01]  /*bd70*/  FMUL R35, R68.reuse, R35 ;  /* 0x0000002344237220 */ /* 0x040fe20000400000 */
[----:B------:R-:W-:Y:S01]  /*bd80*/  SHF.L.U32 R117, R121, 0x10, RZ ;  /* 0x0000001079757819 */ /* 0x000fe200000006ff */
[C---:B------:R-:W-:Y:S01]  /*bd90*/  FMUL R32, R68.reuse, R36 ;  /* 0x0000002444207220 */ /* 0x040fe20000400000 */
[----:B------:R-:W-:Y:S01]  /*bda0*/  F2FP.BF16.F32.PACK_AB R26, R29, R28 ;  /* 0x0000001c1d1a723e */ /* 0x000fe200000010ff */
[C---:B------:R-:W-:Y:S01]  /*bdb0*/  FFMA R35, R71.reuse, R100, R35 ;  /* 0x0000006447237223 */ /* 0x040fe20000000023 */
[C---:B------:R-:W-:Y:S01]  /*bdc0*/  FMUL R33, R68.reuse, R37 ;  /* 0x0000002544217220 */ /* 0x040fe20000400000 */
[----:B------:R-:W-:Y:S01]  /*bdd0*/  FFMA R32, R71, R99, R32 ;  /* 0x0000006347207223 */ /* 0x000fe20000000020 */
        /* <DEDUP_REMOVED lines=29> */
[C---:B------:R-:W-:Y:S01]  /*bfb0*/  FMUL R47, R68.reuse, R47 ;  /* 0x0000002f442f7220 */ /* 0x040fe20000400000 */
[C---:B------:R-:W-:Y:S01]  /*bfc0*/  FMUL R44, R68.reuse, R48 ;  /* 0x00000030442c7220 */ /* 0x040fe20000400000 */
[----:B------:R-:W-:Y:S01]  /*bfd0*/  FMUL R45, R68, R49 ;  /* 0x00000031442d7220 */ /* 0x000fe20000400000 */
[----:B------:R1:W-:Y:S01]  /*bfe0*/  STS.128 [R150+0xc400], R32 ;  /* 0x00c4002096007388 */ /* 0x0003e20000000c00 */
[C---:B------:R-:W-:Y:S01]  /*bff0*/  SHF.L.U32 R123, R128.reuse, 0x10, RZ ;  /* 0x00000010807b7819 */ /* 0x040fe200000006ff */
[----:B------:R-:W-:Y:S01]  /*c000*/  FFMA R46, R71, R109, R46 ;  /* 0x0000006d472e7223 */ /* 0x000fe2000000002e */
[----:B------:R-:W-:Y:S01]  /*c010*/  F2FP.BF16.F32.PACK_AB R40, R41, R40 ;  /* 0x000000282928723e */ /* 0x000fe200000010ff */
[C---:B------:R-:W-:Y:S01]  /*c020*/  FFMA R47, R71.reuse, R112, R47 ;  /* 0x00000070472f7223 */ /* 0x040fe2000000002f */
[C---:B------:R-:W-:Y:S01]  /*c030*/  FFMA R44, R71.reuse, R111, R44 ;  /* 0x0000006f472c7223 */ /* 0x040fe2000000002c */
[----:B------:R-:W-:Y:S01]  /*c040*/  LOP3.LUT R126, R128, 0xffff0000, RZ, 0xc0, !PT ;  /* 0xffff0000807e7812 */ /* 0x000fe200078ec0ff */
[C---:B------:R-:W-:Y:S01]  /*c050*/  FFMA R45, R71.reuse, R114, R45 ;  /* 0x00000072472d7223 */ /* 0x040fe2000000002d */
[C---:B------:R-:W-:Y:S01]  /*c060*/  FMUL R50, R68.reuse, R50 ;  /* 0x0000003244327220 */ /* 0x040fe20000400000 */
[C---:B------:R-:W-:Y:S01]  /*c070*/  FMUL R51, R68.reuse, R51 ;  /* 0x0000003344337220 */ /* 0x040fe20000400000 */
[C---:B------:R-:W-:Y:S01]  /*c080*/  FMUL R48, R68.reuse, R52 ;  /* 0x0000003444307220 */ /* 0x040fe20000400000 */
[C---:B------:R-:W-:Y:S01]  /*c090*/  FMUL R49, R68.reuse, R53 ;  /* 0x0000003544317220 */ /* 0x040fe20000400000 */
[C---:B------:R-:W-:Y:S01]  /*c0a0*/  FFMA R50, R71.reuse, R113, R50 ;  /* 0x0000007147327223 */ /* 0x040fe20000000032 */
        /* <DEDUP_REMOVED lines=9> */
[----:B------:R-:W-:Y:S01]  /*c140*/  FFMA R55, R71, R120, R55 ;  /* 0x0000007847377223 */ /* 0x000fe20000000037 */
[C---:B------:R-:W-:Y:S01]  /*c150*/  FMUL R59, R68.reuse, R59 ;  /* 0x0000003b443b7220 */ /* 0x040fe20000400000 */
[----:B------:R-:W-:Y:S01]  /*c160*/  F2FP.BF16.F32.PACK_AB R41, R47, R46 ;  /* 0x0000002e2f29723e */ /* 0x000fe200000010ff */
[----:B------:R-:W-:Y:S01]  /*c170*/  FFMA R52, R71, R119, R52 ;  /* 0x0000007747347223 */ /* 0x000fe20000000034 */
[----:B------:R-:W-:Y:S01]  /*c180*/  F2FP.BF16.F32.PACK_AB R42, R45, R44 ;  /* 0x0000002c2d2a723e */ /* 0x000fe200000010ff */
[C---:B------:R-:W-:Y:S01]  /*c190*/  FMUL R56, R68.reuse, R60 ;  /* 0x0000003c44387220 */ /* 0x040fe20000400000 */
[----:B------:R-:W-:Y:S01]  /*c1a0*/  F2FP.BF16.F32.PACK_AB R43, R51, R50 ;  /* 0x00000032332b723e */ /* 0x000fe200000010ff */
[----:B------:R-:W-:Y:S01]  /*c1b0*/  FFMA R53, R71, R122, R53 ;  /* 0x0000007a47357223 */ /* 0x000fe20000000035 */
[----:B------:R-:W-:Y:S01]  /*c1c0*/  SHF.L.U32 R125, R129, 0x10, RZ ;  /* 0x00000010817d7819 */ /* 0x000fe200000006ff */
[C---:B------:R-:W-:Y:S01]  /*c1d0*/  FMUL R57, R68.reuse, R61 ;  /* 0x0000003d44397220 */ /* 0x040fe20000400000 */
[----:B------:R-:W-:Y:S01]  /*c1e0*/  FFMA R58, R71, R121, R58 ;  /* 0x00000079473a7223 */ /* 0x000fe2000000003a */
[----:B------:R1:W-:Y:S01]  /*c1f0*/  STS.128 [R162+0xc400], R40 ;  /* 0x00c40028a2007388 */ /* 0x0003e20000000c00 */
[----:B------:R-:W-:Y:S01]  /*c200*/  LOP3.LUT R128, R129, 0xffff0000, RZ, 0xc0, !PT ;  /* 0xffff000081807812 */ /* 0x000fe200078ec0ff */
[----:B------:R-:W-:Y:S01]  /*c210*/  FMUL R62, R68, R62 ;  /* 0x0000003e443e7220 */ /* 0x000fe20000400000 */
[C---:B------:R-:W-:Y:S01]  /*c220*/  FFMA R59, R71.reuse, R124, R59 ;  /* 0x0000007c473b7223 */ /* 0x040fe2000000003b */
[----:B------:R-:W-:Y:S01]  /*c230*/  SHF.L.U32 R127, R130, 0x10, RZ ;  /* 0x00000010827f7819 */ /* 0x000fe200000006ff */
[----:B------:R-:W-:Y:S01]  /*c240*/  FMUL R63, R68, R63 ;  /* 0x0000003f443f7220 */ /* 0x000fe20000400000 */
[C---:B------:R-:W-:Y:S01]  /*c250*/  FFMA R56, R71.reuse, R123, R56 ;  /* 0x0000007b47387223 */ /* 0x040fe20000000038 */
[----:B------:R-:W-:Y:S01]  /*c260*/  LOP3.LUT R130, R130, 0xffff0000, RZ, 0xc0, !PT ;  /* 0xffff000082827812 */ /* 0x000fe200078ec0ff */
[C---:B------:R-:W-:Y:S01]  /*c270*/  FMUL R60, R68.reuse, R64 ;  /* 0x00000040443c7220 */ /* 0x040fe20000400000 */
[----:B------:R-:W-:Y:S01]  /*c280*/  FFMA R57, R71, R126, R57 ;  /* 0x0000007e47397223 */ /* 0x000fe20000000039 */
[----:B------:R-:W-:Y:S01]  /*c290*/  SHF.L.U32 R129, R131, 0x10, RZ ;  /* 0x0000001083817819 */ /* 0x000fe200000006ff */
[C---:B------:R-:W-:Y:S01]  /*c2a0*/  FMUL R61, R68.reuse, R65 ;  /* 0x00000041443d7220 */ /* 0x040fe20000400000 */
[----:B------:R-:W-:Y:S01]  /*c2b0*/  FFMA R62, R71, R125, R62 ;  /* 0x0000007d473e7223 */ /* 0x000fe2000000003e */
[----:B------:R-:W-:Y:S01]  /*c2c0*/  LOP3.LUT R132, R131, 0xffff0000, RZ, 0xc0, !PT ;  /* 0xffff000083847812 */ /* 0x000fe200078ec0ff */
[C---:B------:R-:W-:Y:S01]  /*c2d0*/  FMUL R66, R68.reuse, R66 ;  /* 0x0000004244427220 */ /* 0x040fe20000400000 */
[----:B------:R-:W-:Y:S01]  /*c2e0*/  F2FP.BF16.F32.PACK_AB R48, R49, R48 ;  /* 0x000000303130723e */ /* 0x000fe200000010ff */
[----:B------:R-:W-:Y:S01]  /*c2f0*/  FFMA R63, R71, R128, R63 ;  /* 0x00000080473f7223 */ /* 0x000fe2000000003f */
[----:B------:R-:W-:Y:S01]  /*c300*/  FMUL R67, R68, R67 ;  /* 0x0000004344437220 */ /* 0x000fe20000400000 */
        /* <DEDUP_REMOVED lines=12> */
[----:B------:R-:W-:Y:S03]  /*c3d0*/  ISETP.NE.AND P0, PT, R155, RZ, PT ;  /* 0x000000ff9b00720c */ /* 0x000fe60003f05270 */
[----:B------:R1:W-:Y:S01]  /*c3e0*/  STS.128 [R160+0xc400], R56 ;  /* 0x00c40038a0007388 */ /* 0x0003e20000000c00 */
[----:B------:R-:W-:Y:S01]  /*c3f0*/  @!PT LDS RZ, [RZ] ;  /* 0x00000000fffff984 */ /* 0x000fe20000000800 */
[----:B------:R-:W-:Y:S01]  /*c400*/  @!PT LDS RZ, [RZ] ;  /* 0x00000000fffff984 */ /* 0x000fe20000000800 */
[----:B------:R-:W-:Y:S01]  /*c410*/  @!PT LDS RZ, [RZ] ;  /* 0x00000000fffff984 */ /* 0x000fe20000000800 */
[----:B------:R-:W-:Y:S01]  /*c420*/  @!PT LDS RZ, [RZ] ;  /* 0x00000000fffff984 */ /* 0x000fe20000000800 */
[----:B------:R2:W-:Y:S07]  /*c430*/  MEMBAR.ALL.CTA ;  /* 0x0000000000007992 */ /* 0x0005ee0000008000 */
[----:B--2---:R-:W2:Y:S02]  /*c440*/  FENCE.VIEW.ASYNC.S ;  /* 0x00000000000073c6 */ /* 0x004ea40000000000 */
[----:B--2---:R-:W-:Y:S06]  /*c450*/  BAR.SYNC.DEFER_BLOCKING 0x1, 0x80 ;  /* 0x0042000000007b1d */ /* 0x004fec0000010000 */
[----:B------:R-:W-:Y:S05]  /*c460*/  @P0 BRA `(.L_x_146) ;  /* 0x0000000000280947 */ /* 0x000fea0003800000 */
[----:B------:R-:W2:Y:S01]  /*c470*/  LDCU.64 UR6, c[0x0][0x348] ;  /* 0x00006900ff0677ac */ /* 0x000ea20008000a00 */
[----:B------:R-:W-:Y:S02]  /*c480*/  UIADD3 UR9, UPT, UPT, UR53, UR40, URZ ;  /* 0x0000002835097290 */ /* 0x000fe4000fffe0ff */
[----:B------:R-:W-:Y:S01]  /*c490*/  UIADD3 UR8, UPT, UPT, UR46, 0xc400, URZ ;  /* 0x0000c4002e087890 */ /* 0x000fe2000fffe0ff */
[----:B------:R-:W-:Y:S01]  /*c4a0*/  UMOV UR10, UR50 ;  /* 0x00000032000a7c82 */ /* 0x000fe20008000000 */
[----:B------:R-:W-:Y:S01]  /*c4b0*/  UMOV UR11, UR36 ;  /* 0x00000024000b7c82 */ /* 0x000fe20008000000 */
[----:B--2---:R-:W-:Y:S04]  /*c4c0*/  UIADD3 UR4, UP0, UPT, UR6, 0xa80, URZ ;  /* 0x00000a8006047890 */ /* 0x004fe8000ff1e0ff */
[----:B------:R-:W-:Y:S09]  /*c4d0*/  UIADD3.X UR5, UPT, UPT, URZ, UR7, URZ, UP0, !UPT ;  /* 0x00000007ff057290 */ /* 0x000ff200087fe4ff */
[----:B------:R2:W-:Y:S01]  /*c4e0*/  UTMASTG.3D [UR8], [UR4] ;  /* 0x00000008040073b5 */ /* 0x0005e20008010000 */
[----:B------:R0:W-:Y:S01]  /*c4f0*/  UTMACMDFLUSH ;  /* 0x00000000000079b7 */ /* 0x0001e20000000000 */
[----:B--2---:R-:W-:Y:S04]  /*c500*/  DEPBAR.LE SB0, 0x1 ;  /* 0x000080400000791a */ /* 0x004fe80000000000 */
.L_x_146:
[----:B------:R-:W-:Y:S05]  /*c510*/  BSYNC.RECONVERGENT B0 ;  /* 0x0000000000007941 */ /* 0x000fea0003800200 */
.L_x_145:
[----:B------:R-:W-:Y:S01]  /*c520*/  BAR.SYNC.DEFER_BLOCKING 0x1, 0x80 ;  /* 0x0042000000007b1d */ /* 0x000fe20000010000 */
[----:B------:R-:W-:Y:S09]  /*c530*/  UISETP.NE.AND UP0, UPT, UR54, -0x4, UPT ;  /* 0xfffffffc3600788c */ /* 0x000ff2000bf05270 */
[----:B------:R-:W-:Y:S05]  /*c540*/  BRA.U !UP0, `(.L_x_147) ;  /* 0x0000000108247547 */ /* 0x000fea000b800000 */
[----:B------:R-:W-:Y:S01]  /*c550*/  ISETP.NE.AND P0, PT, R159, RZ, PT ;  /* 0x000000ff9f00720c */ /* 0x000fe20003f05270 */
[----:B------:R-:W-:Y:S01]  /*c560*/  IMAD.U32 R0, RZ, RZ, UR52 ;  /* 0x00000034ff007e24 */ /* 0x000fe2000f8e00ff */
[----:B------:R-:W-:Y:S04]  /*c570*/  UIADD3 UR4, UPT, UPT, UR52, 0x1, URZ ;  /* 0x0000000134047890 */ /* 0x000fe8000fffe0ff */
[----:B------:R-:W-:Y:S04]  /*c580*/  UISETP.NE.AND UP0, UPT, UR4, 0x4, UPT ;  /* 0x000000040400788c */ /* 0x000fe8000bf05270 */
[----:B------:R-:W-:Y:S03]  /*c590*/  USEL UR52, UR4, URZ, UP0 ;  /* 0x000000ff04347287 */ /* 0x000fe60008000000 */
[----:B------:R-:W-:Y:S05]  /*c5a0*/  @P0 LEA R0, R0, UR46, 0x3 ;  /* 0x0000002e00000c11 */ /* 0x000fea000f8e18ff */
[----:B------:R-:W-:Y:S05]  /*c5b0*/  @P0 VIADD R0, R0, 0x60 ;  /* 0x0000006000000836 */ /* 0x000fea0000000000 */
[----:B------:R-:W-:Y:S04]  /*c5c0*/  @P0 PRMT R0, R167, 0x654, R0 ;  /* 0x00000654a7000816 */ /* 0x000fe80000000000 */
[----:B------:R2:W-:Y:S03]  /*c5d0*/  @P0 SYNCS.ARRIVE.TRANS64.RED.A1T0 RZ, [R0+URZ], RZ ;  /* 0x000000ff00ff09a7 */ /* 0x0005e600081004ff */
.L_x_147:
[----:B------:R-:W-:Y:S01]  /*c5e0*/  R2UR UR6, R158 ;  /* 0x000000009e0672ca */ /* 0x000fe200000e0000 */
[----:B------:R-:W-:Y:S01]  /*c5f0*/  UIADD3 UR54, UPT, UPT, UR54, 0x4, URZ ;  /* 0x0000000436367890 */ /* 0x000fe2000fffe0ff */
[----:B------:R-:W-:Y:S01]  /*c600*/  R2UR UR5, R145 ;  /* 0x00000000910572ca */ /* 0x000fe200000e0000 */
[----:B------:R-:W-:Y:S01]  /*c610*/  ULOP3.LUT UR39, UR39, 0x1, URZ, 0x3c, !UPT ;  /* 0x0000000127277892 */ /* 0x000fe2000f8e3cff */
[----:B------:R-:W-:Y:S02]  /*c620*/  R2UR UR4, R146 ;  /* 0x00000000920472ca */ /* 0x000fe400000e0000 */
[----:B------:R-:W-:Y:S02]  /*c630*/  R2UR UR36, R156 ;  /* 0x000000009c2472ca */ /* 0x000fe400000e0000 */
[C---:B------:R-:W-:Y:S04]  /*c640*/  ISETP.NE.AND P0, PT, R149.reuse, 0x2, PT ;  /* 0x000000029500780c */ /* 0x040fe80003f05270 */
[----:B--2---:R-:W-:Y:S01]  /*c650*/  SEL R0, RZ, 0x1, P0 ;  /* 0x00000001ff007807 */ /* 0x004fe20000000000 */
[----:B------:R-:W-:Y:S01]  /*c660*/  UISETP.NE.AND UP0, UPT, UR6, URZ, UPT ;  /* 0x000000ff0600728c */ /* 0x000fe2000bf05270 */
[----:B------:R-:W-:Y:S01]  /*c670*/  SEL R149, R149, RZ, P0 ;  /* 0x000000ff95957207 */ /* 0x000fe20000000000 */
[----:B------:R-:W-:Y:S01]  /*c680*/  UIADD3 UR16, UPT, UPT, UR37, UR5, URZ ;  /* 0x0000000525107290 */ /* 0x000fe2000fffe0ff */
[----:B------:R-:W-:Y:S01]  /*c690*/  LOP3.LUT R151, R151, R0, RZ, 0x3c, !PT ;  /* 0x0000000097977212 */ /* 0x000fe200078e3cff */
[----:B------:R-:W-:Y:S05]  /*c6a0*/  UIADD3 UR20, UPT, UPT, UR38, UR4, URZ ;  /* 0x0000000426147290 */ /* 0x000fea000fffe0ff */
[----:B------:R-:W-:Y:S07]  /*c6b0*/  BRA.U UP0, `(.L_x_148) ;  /* 0xffffff9d009c7547 */ /* 0x000fee000b83ffff */
[----:B------:R-:W2:Y:S01]  /*c6c0*/  LDCU.64 UR4, c[0x0][0xc88] ;  /* 0x00019100ff0477ac */ /* 0x000ea20008000a00 */
[----:B------:R-:W3:Y:S01]  /*c6d0*/  LDCU.64 UR6, c[0x0][0xc90] ;  /* 0x00019200ff0677ac */ /* 0x000ee20008000a00 */
[----:B------:R-:W-:Y:S02]  /*c6e0*/  ULOP3.LUT UR9, UR59, 0x1, URZ, 0x3c, !UPT ;  /* 0x000000013b097892 */ /* 0x000fe4000f8e3cff */
[----:B------:R-:W-:-:S04]  /*c6f0*/  UIADD3 UR8, UPT, UPT, UR46, 0xe0, URZ ;  /* 0x000000e02e087890 */ /* 0x000fc8000fffe0ff */
[----:B------:R-:W-:Y:S01]  /*c700*/  UPRMT UR8, UR9, 0x654, UR8 ;  /* 0x0000065409087896 */ /* 0x000fe20008000008 */
[----:B--2---:R-:W-:Y:S02]  /*c710*/  ISETP.NE.U32.AND P2, PT, RZ, UR4, PT ;  /* 0x00000004ff007c0c */ /* 0x004fe4000bf45070 */
[----:B---3--:R-:W-:-:S06]  /*c720*/  ISETP.NE.U32.AND P1, PT, RZ, UR6, PT ;  /* 0x00000006ff007c0c */ /* 0x008fcc000bf25070 */
[----:B------:R-:W-:Y:S01]  /*c730*/  SYNCS.ARRIVE.TRANS64.RED.A1T0 RZ, [UR8], RZ ;  /* 0x000000ffffff79a7 */ /* 0x000fe20008100408 */
[----:B------:R-:W-:Y:S02]  /*c740*/  ISETP.NE.AND.EX P2, PT, RZ, UR5, PT, P2 ;  /* 0x00000005ff007c0c */ /* 0x000fe4000bf45320 */
[----:B------:R-:W-:Y:S01]  /*c750*/  ISETP.NE.AND.EX P0, PT, RZ, UR7, PT, P1 ;  /* 0x00000007ff007c0c */ /* 0x000fe2000bf05310 */
[----:B------:R-:W-:-:S12]  /*c760*/  SYNCS.ARRIVE.TRANS64.A1T0 RZ, [UR46+0xe0], RZ ;  /* 0x0000e0ffffff79a7 */ /* 0x000fd8000810002e */
[----:B------:R-:W-:Y:S05]  /*c770*/  @P2 BRA P0, `(.L_x_149) ;  /* 0x00000000003c2947 */ /* 0x000fea0000000000 */
[----:B------:R-:W-:-:S13]  /*c780*/  ISETP.NE.AND.EX P1, PT, RZ, UR7, PT, P1 ;  /* 0x00000007ff007c0c */ /* 0x000fda000bf25310 */
[----:B------:R-:W-:Y:S05]  /*c790*/  @P1 BRA `(.L_x_150) ;  /* 0x00000000000c1947 */ /* 0x000fea0003800000 */
[----:B------:R-:W-:-:S13]  /*c7a0*/  FSETP.NEU.AND P0, PT, R71, RZ, PT ;  /* 0x000000ff4700720b */ /* 0x000fda0003f0d000 */
[----:B------:R-:W-:Y:S05]  /*c7b0*/  @!P0 EXIT ;  /* 0x000000000000894d */ /* 0x000fea0003800000 */
[----:B------:R-:W-:Y:S05]  /*c7c0*/  BRA `(.L_x_149) ;  /* 0x0000000000287947 */ /* 0x000fea0003800000 */
.L_x_150:
[----:B------:R-:W-:Y:S01]  /*c7d0*/  ISETP.NE.AND P0, PT, R148, RZ, PT ;  /* 0x000000ff9400720c */ /* 0x000fe20003f05270 */
[----:B------:R-:W-:-:S12]  /*c7e0*/  BSSY.RECONVERGENT B0, `(.L_x_149) ;  /* 0x0000008000007945 */ /* 0x000fd80003800200 */
[----:B------:R-:W-:Y:S05]  /*c7f0*/  @P0 BRA `(.L_x_151) ;  /* 0x0000000000100947 */ /* 0x000fea0003800000 */
[----:B------:R-:W-:-:S04]  /*c800*/  ISETP.NE.U32.AND P0, PT, RZ, UR4, PT ;  /* 0x00000004ff007c0c */ /* 0x000fc8000bf05070 */
[----:B------:R-:W-:-:S13]  /*c810*/  ISETP.NE.AND.EX P0, PT, RZ, UR5, PT, P0 ;  /* 0x00000005ff007c0c */ /* 0x000fda000bf05300 */
[----:B------:R-:W-:Y:S05]  /*c820*/  @!P0 EXIT ;  /* 0x000000000000894d */ /* 0x000fea0003800000 */
[----:B------:R-:W-:Y:S05]  /*c830*/  BRA `(.L_x_152) ;  /* 0x0000000000087947 */ /* 0x000fea0003800000 */
.L_x_151:
[----:B------:R-:W-:-:S13]  /*c840*/  FSETP.NEU.AND P0, PT, R71, RZ, PT ;  /* 0x000000ff4700720b */ /* 0x000fda0003f0d000 */
[----:B------:R-:W-:Y:S05]  /*c850*/  @!P0 EXIT ;  /* 0x000000000000894d */ /* 0x000fea0003800000 */
.L_x_152:
[----:B------:R-:W-:Y:S05]  /*c860*/  BSYNC.RECONVERGENT B0 ;  /* 0x0000000000007941 */ /* 0x000fea0003800200 */
.L_x_149:
[----:B------:R-:W-:Y:S01]  /*c870*/  ULEA UR6, UR52, UR46, 0x3 ;  /* 0x0000002e34067291 */ /* 0x000fe2000f8e18ff */
[----:B------:R-:W-:-:S04]  /*c880*/  DEPBAR.LE SB0, 0x0 ;  /* 0x000080000000791a */ /* 0x000fc80000000000 */
[----:B------:R-:W-:-:S04]  /*c890*/  UIADD3 UR6, UPT, UPT, UR6, 0x60, URZ ;  /* 0x0000006006067890 */ /* 0x000fc8000fffe0ff */
[----:B------:R-:W-:-:S09]  /*c8a0*/  UPRMT UR6, UR59, 0x654, UR6 ;  /* 0x000006543b067896 */ /* 0x000fd20008000006 */
[----:B------:R-:W-:Y:S01]  /*c8b0*/  SYNCS.ARRIVE.TRANS64.RED.A1T0 RZ, [UR6], RZ ;  /* 0x000000ffffff79a7 */ /* 0x000fe20008100406 */
[----:B------:R-:W-:Y:S05]  /*c8c0*/  EXIT ;  /* 0x000000000000794d */ /* 0x000fea0003800000 */
.L_x_24:
[----:B-1----:R1:W2:Y:S02]  /*c8d0*/  SYNCS.PHASECHK.TRANS64.TRYWAIT P0, [R0+URZ+0xd0], R3 ;  /* 0x0000d003000075a7 */ /* 0x0022a400080011ff */
[----:B--2---:R-:W-:Y:S05]  /*c8e0*/  @!P0 NANOSLEEP.SYNCS 0x989680 ;  /* 0x009896800000895d */ /* 0x004fea0003900000 */
[----:B------:R-:W2:Y:S02]  /*c8f0*/  @!P0 SYNCS.PHASECHK.TRANS64 P0, [R0+URZ+0xd0], R3 ;  /* 0x0000d003000085a7 */ /* 0x000ea400080010ff */
[----:B--2---:R-:W-:Y:S05]  /*c900*/  @!P0 BRA `(.L_x_24) ;  /* 0xfffffffc00f08947 */ /* 0x004fea000383ffff */
[----:B------:R-:W-:Y:S05]  /*c910*/  BRA `(.L_x_153) ;  /* 0xffffff5000887947 */ /* 0x000fea000383ffff */
.L_x_27:
[----:B-1----:R-:W-:-:S07]  /*c920*/  MOV R0, UR5 ;  /* 0x0000000500007c02 */ /* 0x002fce0008000f00 */
.L_x_154:
[----:B-1----:R1:W2:Y:S02]  /*c930*/  SYNCS.PHASECHK.TRANS64.TRYWAIT P0, [R0+URZ+0x20], R3 ;  /* 0x00002003000075a7 */ /* 0x0022a400080011ff */
[----:B--2---:R-:W-:Y:S05]  /*c940*/  @!P0 NANOSLEEP.SYNCS 0x989680 ;  /* 0x009896800000895d */ /* 0x004fea0003900000 */
[----:B------:R-:W2:Y:S02]  /*c950*/  @!P0 SYNCS.PHASECHK.TRANS64 P0, [R0+URZ+0x20], R3 ;  /* 0x00002003000085a7 */ /* 0x000ea400080010ff */
[----:B--2---:R-:W-:Y:S05]  /*c960*/  @!P0 BRA `(.L_x_154) ;  /* 0xfffffffc00f08947 */ /* 0x004fea000383ffff */
[----:B------:R-:W-:Y:S05]  /*c970*/  BRA `(.L_x_26) ;  /* 0xffffff5000ec7947 */ /* 0x000fea000383ffff */
.L_x_36:
[----:B-1----:R-:W-:-:S07]  /*c980*/  MOV R0, UR6 ;  /* 0x0000000600007c02 */ /* 0x002fce0008000f00 */
.L_x_155:
[----:B-1----:R1:W2:Y:S02]  /*c990*/  SYNCS.PHASECHK.TRANS64.TRYWAIT P0, [R0+URZ+0x20], R3 ;  /* 0x00002003000075a7 */ /* 0x0022a400080011ff */
[----:B--2---:R-:W-:Y:S05]  /*c9a0*/  @!P0 NANOSLEEP.SYNCS 0x989680 ;  /* 0x009896800000895d */ /* 0x004fea0003900000 */
[----:B------:R-:W2:Y:S02]  /*c9b0*/  @!P0 SYNCS.PHASECHK.TRANS64 P0, [R0+URZ+0x20], R3 ;  /* 0x00002003000085a7 */ /* 0x000ea400080010ff */
[----:B--2---:R-:W-:Y:S05]  /*c9c0*/  @!P0 BRA `(.L_x_155) ;  /* 0xfffffffc00f08947 */ /* 0x004fea000383ffff */
[----:B------:R-:W-:Y:S05]  /*c9d0*/  BRA `(.L_x_35) ;  /* 0xffffff58000c7947 */ /* 0x000fea000383ffff */
.L_x_43:
[----:B-1----:R1:W4:Y:S02]  /*c9e0*/  SYNCS.PHASECHK.TRANS64.TRYWAIT P0, [R3+URZ+0x90], R0 ;  /* 0x00009000030075a7 */ /* 0x00232400080011ff */
[----:B----4-:R-:W-:Y:S05]  /*c9f0*/  @!P0 NANOSLEEP.SYNCS 0x989680 ;  /* 0x009896800000895d */ /* 0x010fea0003900000 */
[----:B------:R-:W4:Y:S02]  /*ca00*/  @!P0 SYNCS.PHASECHK.TRANS64 P0, [R3+URZ+0x90], R0 ;  /* 0x00009000030085a7 */ /* 0x000f2400080010ff */
[----:B----4-:R-:W-:Y:S05]  /*ca10*/  @!P0 BRA `(.L_x_43) ;  /* 0xfffffffc00f08947 */ /* 0x010fea000383ffff */
[----:B------:R-:W-:Y:S05]  /*ca20*/  BRA `(.L_x_156) ;  /* 0xffffff5c00087947 */ /* 0x000fea000383ffff */
.L_x_47:
[----:B-1----:R-:W-:-:S07]  /*ca30*/  MOV R0, UR4 ;  /* 0x0000000400007c02 */ /* 0x002fce0008000f00 */
.L_x_157:
[----:B-1----:R1:W2:Y:S02]  /*ca40*/  SYNCS.PHASECHK.TRANS64.TRYWAIT P0, [R0+URZ], R3 ;  /* 0x00000003000075a7 */ /* 0x0022a400080011ff */
[----:B--2---:R-:W-:Y:S05]  /*ca50*/  @!P0 NANOSLEEP.SYNCS 0x989680 ;  /* 0x009896800000895d */ /* 0x004fea0003900000 */
[----:B------:R-:W2:Y:S02]  /*ca60*/  @!P0 SYNCS.PHASECHK.TRANS64 P0, [R0+URZ], R3 ;  /* 0x00000003000085a7 */ /* 0x000ea400080010ff */
[----:B--2---:R-:W-:Y:S05]  /*ca70*/  @!P0 BRA `(.L_x_157) ;  /* 0xfffffffc00f08947 */ /* 0x004fea000383ffff */
[----:B------:R-:W-:Y:S05]  /*ca80*/  BRA `(.L_x_158) ;  /* 0xffffff6000b47947 */ /* 0x000fea000383ffff */
.L_x_48:
[----:B------:R-:W-:-:S07]  /*ca90*/  MOV R0, UR5 ;  /* 0x0000000500007c02 */ /* 0x000fce0008000f00 */
.L_x_159:
[----:B-1----:R1:W2:Y:S02]  /*caa0*/  SYNCS.PHASECHK.TRANS64.TRYWAIT P0, [R0+URZ], R3 ;  /* 0x00000003000075a7 */ /* 0x0022a400080011ff */
[----:B--2---:R-:W-:Y:S05]  /*cab0*/  @!P0 NANOSLEEP.SYNCS 0x989680 ;  /* 0x009896800000895d */ /* 0x004fea0003900000 */
[----:B------:R-:W2:Y:S02]  /*cac0*/  @!P0 SYNCS.PHASECHK.TRANS64 P0, [R0+URZ], R3 ;  /* 0x00000003000085a7 */ /* 0x000ea400080010ff */
[----:B--2---:R-:W-:Y:S05]  /*cad0*/  @!P0 BRA `(.L_x_159) ;  /* 0xfffffffc00f08947 */ /* 0x004fea000383ffff */
[----:B------:R-:W-:Y:S05]  /*cae0*/  BRA `(.L_x_160) ;  /* 0xffffff6000c07947 */ /* 0x000fea000383ffff */
.L_x_49:
[----:B------:R-:W-:-:S07]  /*caf0*/  MOV R0, UR5 ;  /* 0x0000000500007c02 */ /* 0x000fce0008000f00 */
.L_x_161:
[----:B-1----:R1:W2:Y:S02]  /*cb00*/  SYNCS.PHASECHK.TRANS64.TRYWAIT P0, [R0+URZ], R3 ;  /* 0x00000003000075a7 */ /* 0x0022a400080011ff */
[----:B--2---:R-:W-:Y:S05]  /*cb10*/  @!P0 NANOSLEEP.SYNCS 0x989680 ;  /* 0x009896800000895d */ /* 0x004fea0003900000 */
[----:B------:R-:W2:Y:S02]  /*cb20*/  @!P0 SYNCS.PHASECHK.TRANS64 P0, [R0+URZ], R3 ;  /* 0x00000003000085a7 */ /* 0x000ea400080010ff */
[----:B--2---:R-:W-:Y:S05]  /*cb30*/  @!P0 BRA `(.L_x_161) ;  /* 0xfffffffc00f08947 */ /* 0x004fea000383ffff */
[----:B------:R-:W-:Y:S05]  /*cb40*/  BRA `(.L_x_162) ;  /* 0xffffff6000cc7947 */ /* 0x000fea000383ffff */
.L_x_52:
[----:B-1----:R1:W2:Y:S02]  /*cb50*/  SYNCS.PHASECHK.TRANS64.TRYWAIT P0, [R0+URZ+0xc0], R5 ;  /* 0x0000c005000075a7 */ /* 0x0022a400080011ff */
[----:B--2---:R-:W-:Y:S05]  /*cb60*/  @!P0 NANOSLEEP.SYNCS 0x989680 ;  /* 0x009896800000895d */ /* 0x004fea0003900000 */
[----:B------:R-:W2:Y:S02]  /*cb70*/  @!P0 SYNCS.PHASECHK.TRANS64 P0, [R0+URZ+0xc0], R5 ;  /* 0x0000c005000085a7 */ /* 0x000ea400080010ff */
[----:B--2---:R-:W-:Y:S05]  /*cb80*/  @!P0 BRA `(.L_x_52) ;  /* 0xfffffffc00f08947 */ /* 0x004fea000383ffff */
[----:B------:R-:W-:Y:S05]  /*cb90*/  BRA `(.L_x_163) ;  /* 0xffffff6400287947 */ /* 0x000fea000383ffff */
.L_x_53:
[----:B------:R-:W-:-:S07]  /*cba0*/  MOV R0, UR4 ;  /* 0x0000000400007c02 */ /* 0x000fce0008000f00 */
.L_x_164:
[----:B-1----:R1:W2:Y:S02]  /*cbb0*/  SYNCS.PHASECHK.TRANS64.TRYWAIT P0, [R0+URZ+0xa0], R7 ;  /* 0x0000a007000075a7 */ /* 0x0022a400080011ff */
[----:B--2---:R-:W-:Y:S05]  /*cbc0*/  @!P0 NANOSLEEP.SYNCS 0x989680 ;  /* 0x009896800000895d */ /* 0x004fea0003900000 */
[----:B------:R-:W2:Y:S02]  /*cbd0*/  @!P0 SYNCS.PHASECHK.TRANS64 P0, [R0+URZ+0xa0], R7 ;  /* 0x0000a007000085a7 */ /* 0x000ea400080010ff */
[----:B--2---:R-:W-:Y:S05]  /*cbe0*/  @!P0 BRA `(.L_x_164) ;  /* 0xfffffffc00f08947 */ /* 0x004fea000383ffff */
[----:B------:R-:W-:Y:S05]  /*cbf0*/  BRA `(.L_x_165) ;  /* 0xffffff6400387947 */ /* 0x000fea000383ffff */
.L_x_54:
[----:B-1----:R1:W2:Y:S02]  /*cc00*/  SYNCS.PHASECHK.TRANS64.TRYWAIT P1, [R0+URZ+0x90], R5 ;  /* 0x00009005000075a7 */ /* 0x0022a400080211ff */
[----:B--2---:R-:W-:Y:S05]  /*cc10*/  @!P1 NANOSLEEP.SYNCS 0x989680 ;  /* 0x009896800000995d */ /* 0x004fea0003900000 */
[----:B------:R-:W2:Y:S02]  /*cc20*/  @!P1 SYNCS.PHASECHK.TRANS64 P1, [R0+URZ+0x90], R5 ;  /* 0x00009005000095a7 */ /* 0x000ea400080210ff */
[----:B--2---:R-:W-:Y:S05]  /*cc30*/  @!P1 BRA `(.L_x_54) ;  /* 0xfffffffc00f09947 */ /* 0x004fea000383ffff */
[----:B------:R-:W-:Y:S05]  /*cc40*/  BRA `(.L_x_166) ;  /* 0xffffff6400687947 */ /* 0x000fea000383ffff */
.L_x_57:
[----:B------:R-:W-:-:S07]  /*cc50*/  MOV R0, UR4 ;  /* 0x0000000400007c02 */ /* 0x000fce0008000f00 */
.L_x_167:
[----:B-1----:R1:W2:Y:S02]  /*cc60*/  SYNCS.PHASECHK.TRANS64.TRYWAIT P0, [R0+URZ+0xa0], R3 ;  /* 0x0000a003000075a7 */ /* 0x0022a400080011ff */
[----:B--2---:R-:W-:Y:S05]  /*cc70*/  @!P0 NANOSLEEP.SYNCS 0x989680 ;  /* 0x009896800000895d */ /* 0x004fea0003900000 */
[----:B------:R-:W2:Y:S02]  /*cc80*/  @!P0 SYNCS.PHASECHK.TRANS64 P0, [R0+URZ+0xa0], R3 ;  /* 0x0000a003000085a7 */ /* 0x000ea400080010ff */
[----:B--2---:R-:W-:Y:S05]  /*cc90*/  @!P0 BRA `(.L_x_167) ;  /* 0xfffffffc00f08947 */ /* 0x004fea000383ffff */
[----:B------:R-:W-:Y:S05]  /*cca0*/  BRA `(.L_x_56) ;  /* 0xffffff6400bc7947 */ /* 0x000fea000383ffff */
.L_x_66:
[----:B-1----:R-:W-:-:S04]  /*ccb0*/  MOV R5, UR5 ;  /* 0x0000000500057c02 */ /* 0x002fc80008000f00 */
[----:B------:R1:W2:Y:S03]  /*ccc0*/  SYNCS.PHASECHK.TRANS64.TRYWAIT P0, [R5+URZ+0x8], R6 ;  /* 0x00000806050075a7 */ /* 0x0002a600080011ff */
[----:B--2---:R-:W-:Y:S05]  /*ccd0*/  @!P0 NANOSLEEP.SYNCS 0x989680 ;  /* 0x009896800000895d */ /* 0x004fea0003900000 */
[----:B------:R-:W2:Y:S02]  /*cce0*/  @!P0 SYNCS.PHASECHK.TRANS64 P0, [R5+URZ+0x8], R6 ;  /* 0x00000806050085a7 */ /* 0x000ea400080010ff */
[----:B--2---:R-:W-:Y:S05]  /*ccf0*/  @!P0 BRA `(.L_x_66) ;  /* 0xfffffffc00ec8947 */ /* 0x004fea000383ffff */
[----:B------:R-:W-:Y:S05]  /*cd00*/  BRA `(.L_x_65) ;  /* 0xffffff6800747947 */ /* 0x000fea000383ffff */
.L_x_68:
[----:B------:R-:W-:Y:S01]  /*cd10*/  BSSY B0, `(.L_x_168) ;  /* 0x0000006000007945 */ /* 0x000fe20003800000 */
[----:B------:R-:W-:-:S07]  /*cd20*/  MOV R15, 0xffffffff ;  /* 0xffffffff000f7802 */ /* 0x000fce0000000f00 */
[----:B-1---5:R-:W-:Y:S05]  /*cd30*/  WARPSYNC.COLLECTIVE R15, `(.L_x_169) ;  /* 0x000000000f0c7348 */ /* 0x022fea0003c00000 */
[----:B------:R-:W-:Y:S02]  /*cd40*/  ELECT P6, UR79, PT ;  /* 0x00000000004f782f */ /* 0x000fe400038c0000 */
[----:B------:R-:W-:Y:S01]  /*cd50*/  MOV R14, UR79 ;  /* 0x0000004f000e7c02 */ /* 0x000fe20008000f00 */
[----:B-1---5:R-:W-:Y:S10]  /*cd60*/  ENDCOLLECTIVE ;  /* 0x000000000000791b */ /* 0x022ff40003800000 */
.L_x_169:
[----:B------:R-:W-:Y:S05]  /*cd70*/  BSYNC B0 ;  /* 0x0000000000007941 */ /* 0x000fea0003800000 */
.L_x_168:
[----:B------:R-:W-:Y:S05]  /*cd80*/  BRA `(.L_x_170) ;  /* 0xffffff6800a47947 */ /* 0x000fea000383ffff */
.L_x_70:
[----:B-1----:R-:W-:-:S04]  /*cd90*/  MOV R3, UR5 ;  /* 0x0000000500037c02 */ /* 0x002fc80008000f00 */
[----:B------:R1:W2:Y:S03]  /*cda0*/  SYNCS.PHASECHK.TRANS64.TRYWAIT P0, [R3+URZ+0x8], R4 ;  /* 0x00000804030075a7 */ /* 0x0002a600080011ff */
[----:B--2---:R-:W-:Y:S05]  /*cdb0*/  @!P0 NANOSLEEP.SYNCS 0x989680 ;  /* 0x009896800000895d */ /* 0x004fea0003900000 */
[----:B------:R-:W2:Y:S02]  /*cdc0*/  @!P0 SYNCS.PHASECHK.TRANS64 P0, [R3+URZ+0x8], R4 ;  /* 0x00000804030085a7 */ /* 0x000ea400080010ff */
[----:B--2---:R-:W-:Y:S05]  /*cdd0*/  @!P0 BRA `(.L_x_70) ;  /* 0xfffffffc00ec8947 */ /* 0x004fea000383ffff */
[----:B------:R-:W-:Y:S05]  /*cde0*/  BRA `(.L_x_69) ;  /* 0xffffff6800a87947 */ /* 0x000fea000383ffff */
.L_x_71:
[----:B-1----:R1:W2:Y:S02]  /*cdf0*/  SYNCS.PHASECHK.TRANS64.TRYWAIT P0, [R2+URZ+0x90], R5 ;  /* 0x00009005020075a7 */ /* 0x0022a400080011ff */
[----:B--2---:R-:W-:Y:S05]  /*ce00*/  @!P0 NANOSLEEP.SYNCS 0x989680 ;  /* 0x009896800000895d */ /* 0x004fea0003900000 */
[----:B------:R-:W2:Y:S02]  /*ce10*/  @!P0 SYNCS.PHASECHK.TRANS64 P0, [R2+URZ+0x90], R5 ;  /* 0x00009005020085a7 */ /* 0x000ea400080010ff */
[----:B--2---:R-:W-:Y:S05]  /*ce20*/  @!P0 BRA `(.L_x_71) ;  /* 0xfffffffc00f08947 */ /* 0x004fea000383ffff */
[----:B------:R-:W-:Y:S05]  /*ce30*/  BRA `(.L_x_171) ;  /* 0xffffff70005c7947 */ /* 0x000fea000383ffff */
.L_x_75:
[----:B------:R-:W-:-:S07]  /*ce40*/  MOV R2, UR13 ;  /* 0x0000000d00027c02 */ /* 0x000fce0008000f00 */
.L_x_172:
[----:B-1----:R1:W2:Y:S02]  /*ce50*/  SYNCS.PHASECHK.TRANS64.TRYWAIT P0, [R2+URZ], R5 ;  /* 0x00000005020075a7 */ /* 0x0022a400080011ff */
[----:B--2---:R-:W-:Y:S05]  /*ce60*/  @!P0 NANOSLEEP.SYNCS 0x989680 ;  /* 0x009896800000895d */ /* 0x004fea0003900000 */
[----:B------:R-:W2:Y:S02]  /*ce70*/  @!P0 SYNCS.PHASECHK.TRANS64 P0, [R2+URZ], R5 ;  /* 0x00000005020085a7 */ /* 0x000ea400080010ff */
[----:B--2---:R-:W-:Y:S05]  /*ce80*/  @!P0 BRA `(.L_x_172) ;  /* 0xfffffffc00f08947 */ /* 0x004fea000383ffff */
[----:B------:R-:W-:Y:S05]  /*ce90*/  BRA `(.L_x_74) ;  /* 0xffffff7000b47947 */ /* 0x000fea000383ffff */
.L_x_78:
[----:B------:R-:W-:-:S07]  /*cea0*/  MOV R2, UR50 ;  /* 0x0000003200027c02 */ /* 0x000fce0008000f00 */
.L_x_173:
[----:B-1----:R1:W2:Y:S02]  /*ceb0*/  SYNCS.PHASECHK.TRANS64.TRYWAIT P0, [R2+URZ+0xb8], R5 ;  /* 0x0000b805020075a7 */ /* 0x0022a400080011ff */
[----:B--2---:R-:W-:Y:S05]  /*cec0*/  @!P0 NANOSLEEP.SYNCS 0x989680 ;  /* 0x009896800000895d */ /* 0x004fea0003900000 */
[----:B------:R-:W2:Y:S02]  /*ced0*/  @!P0 SYNCS.PHASECHK.TRANS64 P0, [R2+URZ+0xb8], R5 ;  /* 0x0000b805020085a7 */ /* 0x000ea400080010ff */
[----:B--2---:R-:W-:Y:S05]  /*cee0*/  @!P0 BRA `(.L_x_173) ;  /* 0xfffffffc00f08947 */ /* 0x004fea000383ffff */
[----:B------:R-:W-:Y:S05]  /*cef0*/  BRA `(.L_x_174) ;  /* 0xffffff7400847947 */ /* 0x000fea000383ffff */
.L_x_81:
[----:B------:R-:W-:Y:S07]  /*cf00*/  MOV R2, UR7 ;  /* 0x0000000700027c02 */ /* 0x000fee0008000f00 */
.L_x_175:
[----:B-1----:R1:W2:Y:S02]  /*cf10*/  SYNCS.PHASECHK.TRANS64.TRYWAIT P0, [R2+URZ], R5 ;  /* 0x00000005020075a7 */ /* 0x0022a400080011ff */
[----:B--2---:R-:W-:Y:S05]  /*cf20*/  @!P0 NANOSLEEP.SYNCS 0x989680 ;  /* 0x009896800000895d */ /* 0x004fea0003900000 */
[----:B------:R-:W2:Y:S02]  /*cf30*/  @!P0 SYNCS.PHASECHK.TRANS64 P0, [R2+URZ], R5 ;  /* 0x00000005020085a7 */ /* 0x000ea400080010ff */
[----:B--2---:R-:W-:Y:S05]  /*cf40*/  @!P0 BRA `(.L_x_175) ;  /* 0xfffffffc00f08947 */ /* 0x004fea000383ffff */
[----:B------:R-:W-:Y:S05]  /*cf50*/  BRA `(.L_x_80) ;  /* 0xffffff7800047947 */ /* 0x000fea000383ffff */
.L_x_84:
[----:B------:R-:W-:-:S07]  /*cf60*/  MOV R0, UR50 ;  /* 0x0000003200007c02 */ /* 0x000fce0008000f00 */
.L_x_176:
[----:B-1----:R1:W2:Y:S02]  /*cf70*/  SYNCS.PHASECHK.TRANS64.TRYWAIT P0, [R0+URZ+0xe0], R3 ;  /* 0x0000e003000075a7 */ /* 0x0022a400080011ff */
[----:B--2---:R-:W-:Y:S05]  /*cf80*/  @!P0 NANOSLEEP.SYNCS 0x989680 ;  /* 0x009896800000895d */ /* 0x004fea0003900000 */
[----:B------:R-:W2:Y:S02]  /*cf90*/  @!P0 SYNCS.PHASECHK.TRANS64 P0, [R0+URZ+0xe0], R3 ;  /* 0x0000e003000085a7 */ /* 0x000ea400080010ff */
[----:B--2---:R-:W-:Y:S05]  /*cfa0*/  @!P0 BRA `(.L_x_176) ;  /* 0xfffffffc00f08947 */ /* 0x004fea000383ffff */
[----:B------:R-:W-:Y:S05]  /*cfb0*/  BRA `(.L_x_177) ;  /* 0xffffff7c007c7947 */ /* 0x000fea000383ffff */
.L_x_89:
[----:B--2---:R2:W3:Y:S02]  /*cfc0*/  SYNCS.PHASECHK.TRANS64.TRYWAIT P0, [R12+URZ+0x90], R9 ;  /* 0x000090090c0075a7 */ /* 0x0044e400080011ff */
[----:B---3--:R-:W-:Y:S05]  /*cfd0*/  @!P0 NANOSLEEP.SYNCS 0x989680 ;  /* 0x009896800000895d */ /* 0x008fea0003900000 */
[----:B------:R-:W3:Y:S02]  /*cfe0*/  @!P0 SYNCS.PHASECHK.TRANS64 P0, [R12+URZ+0x90], R9 ;  /* 0x000090090c0085a7 */ /* 0x000ee400080010ff */
[----:B---3--:R-:W-:Y:S05]  /*cff0*/  @!P0 BRA `(.L_x_89) ;  /* 0xfffffffc00f08947 */ /* 0x008fea000383ffff */
[----:B------:R-:W-:Y:S05]  /*d000*/  BRA `(.L_x_178) ;  /* 0xffffff8000ac7947 */ /* 0x000fea000383ffff */
.L_x_92:
[----:B------:R-:W-:Y:S07]  /*d010*/  MOV R0, UR21 ;  /* 0x0000001500007c02 */ /* 0x000fee0008000f00 */
.L_x_179:
[----:B--2---:R2:W3:Y:S02]  /*d020*/  SYNCS.PHASECHK.TRANS64.TRYWAIT P2, [R0+URZ+0x88], R11 ;  /* 0x0000880b000075a7 */ /* 0x0044e400080411ff */
[----:B---3--:R-:W-:Y:S05]  /*d030*/  @!P2 NANOSLEEP.SYNCS 0x989680 ;  /* 0x009896800000a95d */ /* 0x008fea0003900000 */
[----:B------:R-:W3:Y:S02]  /*d040*/  @!P2 SYNCS.PHASECHK.TRANS64 P2, [R0+URZ+0x88], R11 ;  /* 0x0000880b0000a5a7 */ /* 0x000ee400080410ff */
[----:B---3--:R-:W-:Y:S05]  /*d050*/  @!P2 BRA `(.L_x_179) ;  /* 0xfffffffc00f0a947 */ /* 0x008fea000383ffff */
[----:B------:R-:W-:Y:S05]  /*d060*/  BRA `(.L_x_91) ;  /* 0xffffff8800147947 */ /* 0x000fea000383ffff */
.L_x_95:
[----:B--2---:R-:W-:Y:S07]  /*d070*/  MOV R0, UR21 ;  /* 0x0000001500007c02 */ /* 0x004fee0008000f00 */
.L_x_180:
[----:B--2---:R2:W3:Y:S02]  /*d080*/  SYNCS.PHASECHK.TRANS64.TRYWAIT P0, [R0+URZ+0x60], R9 ;  /* 0x00006009000075a7 */ /* 0x0044e400080011ff */
[----:B---3--:R-:W-:Y:S05]  /*d090*/  @!P0 NANOSLEEP.SYNCS 0x989680 ;  /* 0x009896800000895d */ /* 0x008fea0003900000 */
[----:B------:R-:W3:Y:S02]  /*d0a0*/  @!P0 SYNCS.PHASECHK.TRANS64 P0, [R0+URZ+0x60], R9 ;  /* 0x00006009000085a7 */ /* 0x000ee400080010ff */
[----:B---3--:R-:W-:Y:S05]  /*d0b0*/  @!P0 BRA `(.L_x_180) ;  /* 0xfffffffc00f08947 */ /* 0x008fea000383ffff */
[----:B------:R-:W-:Y:S05]  /*d0c0*/  BRA `(.L_x_181) ;  /* 0xffffff8800747947 */ /* 0x000fea000383ffff */
.L_x_96:
[----:B------:R-:W-:Y:S07]  /*d0d0*/  MOV R0, UR21 ;  /* 0x0000001500007c02 */ /* 0x000fee0008000f00 */
.L_x_182:
[----:B--2---:R2:W3:Y:S02]  /*d0e0*/  SYNCS.PHASECHK.TRANS64.TRYWAIT P0, [R0+URZ+0x68], R9 ;  /* 0x00006809000075a7 */ /* 0x0044e400080011ff */
[----:B---3--:R-:W-:Y:S05]  /*d0f0*/  @!P0 NANOSLEEP.SYNCS 0x989680 ;  /* 0x009896800000895d */ /* 0x008fea0003900000 */
[----:B------:R-:W3:Y:S02]  /*d100*/  @!P0 SYNCS.PHASECHK.TRANS64 P0, [R0+URZ+0x68], R9 ;  /* 0x00006809000085a7 */ /* 0x000ee400080010ff */
[----:B---3--:R-:W-:Y:S05]  /*d110*/  @!P0 BRA `(.L_x_182) ;  /* 0xfffffffc00f08947 */ /* 0x008fea000383ffff */
[----:B------:R-:W-:Y:S05]  /*d120*/  BRA `(.L_x_183) ;  /* 0xffffff8800c47947 */ /* 0x000fea000383ffff */
.L_x_97:
[----:B------:R-:W-:Y:S07]  /*d130*/  MOV R0, UR21 ;  /* 0x0000001500007c02 */ /* 0x000fee0008000f00 */
.L_x_184:
[----:B--2---:R2:W3:Y:S02]  /*d140*/  SYNCS.PHASECHK.TRANS64.TRYWAIT P0, [R0+URZ+0x70], R9 ;  /* 0x00007009000075a7 */ /* 0x0044e400080011ff */
[----:B---3--:R-:W-:Y:S05]  /*d150*/  @!P0 NANOSLEEP.SYNCS 0x989680 ;  /* 0x009896800000895d */ /* 0x008fea0003900000 */
[----:B------:R-:W3:Y:S02]  /*d160*/  @!P0 SYNCS.PHASECHK.TRANS64 P0, [R0+URZ+0x70], R9 ;  /* 0x00007009000085a7 */ /* 0x000ee400080010ff */
[----:B---3--:R-:W-:Y:S05]  /*d170*/  @!P0 BRA `(.L_x_184) ;  /* 0xfffffffc00f08947 */ /* 0x008fea000383ffff */
[----:B------:R-:W-:Y:S05]  /*d180*/  BRA `(.L_x_185) ;  /* 0xffffff8c00087947 */ /* 0x000fea000383ffff */
.L_x_98:
[----:B------:R-:W-:Y:S07]  /*d190*/  MOV R0, UR21 ;  /* 0x0000001500007c02 */ /* 0x000fee0008000f00 */
.L_x_186:
[----:B--2---:R2:W3:Y:S02]  /*d1a0*/  SYNCS.PHASECHK.TRANS64.TRYWAIT P0, [R0+URZ+0x78], R9 ;  /* 0x00007809000075a7 */ /* 0x0044e400080011ff */
[----:B---3--:R-:W-:Y:S05]  /*d1b0*/  @!P0 NANOSLEEP.SYNCS 0x989680 ;  /* 0x009896800000895d */ /* 0x008fea0003900000 */
[----:B------:R-:W3:Y:S02]  /*d1c0*/  @!P0 SYNCS.PHASECHK.TRANS64 P0, [R0+URZ+0x78], R9 ;  /* 0x00007809000085a7 */ /* 0x000ee400080010ff */
[----:B---3--:R-:W-:Y:S05]  /*d1d0*/  @!P0 BRA `(.L_x_186) ;  /* 0xfffffffc00f08947 */ /* 0x008fea000383ffff */
[----:B------:R-:W-:Y:S05]  /*d1e0*/  BRA `(.L_x_187) ;  /* 0xffffff8c004c7947 */ /* 0x000fea000383ffff */
.L_x_100:
[----:B------:R-:W-:-:S07]  /*d1f0*/  MOV R0, UR21 ;  /* 0x0000001500007c02 */ /* 0x000fce0008000f00 */
.L_x_188:
[----:B---3--:R3:W4:Y:S02]  /*d200*/  SYNCS.PHASECHK.TRANS64.TRYWAIT P0, [R0+URZ+0x60], R3 ;  /* 0x00006003000075a7 */ /* 0x00872400080011ff */
[----:B----4-:R-:W-:Y:S05]  /*d210*/  @!P0 NANOSLEEP.SYNCS 0x989680 ;  /* 0x009896800000895d */ /* 0x010fea0003900000 */
[----:B------:R-:W4:Y:S02]  /*d220*/  @!P0 SYNCS.PHASECHK.TRANS64 P0, [R0+URZ+0x60], R3 ;  /* 0x00006003000085a7 */ /* 0x000f2400080010ff */
[----:B----4-:R-:W-:Y:S05]  /*d230*/  @!P0 BRA `(.L_x_188) ;  /* 0xfffffffc00f08947 */ /* 0x010fea000383ffff */
[----:B------:R-:W-:Y:S05]  /*d240*/  BRA `(.L_x_189) ;  /* 0xffffff8c00d47947 */ /* 0x000fea000383ffff */
.L_x_101:
[----:B---3--:R-:W-:-:S07]  /*d250*/  MOV R0, UR21 ;  /* 0x0000001500007c02 */ /* 0x008fce0008000f00 */
.L_x_190:
[----:B---3--:R3:W4:Y:S02]  /*d260*/  SYNCS.PHASECHK.TRANS64.TRYWAIT P0, [R0+URZ+0x68], R3 ;  /* 0x00006803000075a7 */ /* 0x00872400080011ff */
[----:B----4-:R-:W-:Y:S05]  /*d270*/  @!P0 NANOSLEEP.SYNCS 0x989680 ;  /* 0x009896800000895d */ /* 0x010fea0003900000 */
[----:B------:R-:W4:Y:S02]  /*d280*/  @!P0 SYNCS.PHASECHK.TRANS64 P0, [R0+URZ+0x68], R3 ;  /* 0x00006803000085a7 */ /* 0x000f2400080010ff */
[----:B----4-:R-:W-:Y:S05]  /*d290*/  @!P0 BRA `(.L_x_190) ;  /* 0xfffffffc00f08947 */ /* 0x010fea000383ffff */
[----:B------:R-:W-:Y:S05]  /*d2a0*/  BRA `(.L_x_191) ;  /* 0xffffff8c00c47947 */ /* 0x000fea000383ffff */
.L_x_102:
[----:B---3--:R-:W-:-:S07]  /*d2b0*/  MOV R0, UR21 ;  /* 0x0000001500007c02 */ /* 0x008fce0008000f00 */
.L_x_192:
[----:B---3--:R3:W4:Y:S02]  /*d2c0*/  SYNCS.PHASECHK.TRANS64.TRYWAIT P0, [R0+URZ+0x70], R3 ;  /* 0x00007003000075a7 */ /* 0x00872400080011ff */
[----:B----4-:R-:W-:Y:S05]  /*d2d0*/  @!P0 NANOSLEEP.SYNCS 0x989680 ;  /* 0x009896800000895d */ /* 0x010fea0003900000 */
[----:B------:R-:W4:Y:S02]  /*d2e0*/  @!P0 SYNCS.PHASECHK.TRANS64 P0, [R0+URZ+0x70], R3 ;  /* 0x00007003000085a7 */ /* 0x000f2400080010ff */
[----:B----4-:R-:W-:Y:S05]  /*d2f0*/  @!P0 BRA `(.L_x_192) ;  /* 0xfffffffc00f08947 */ /* 0x010fea000383ffff */
[----:B------:R-:W-:Y:S05]  /*d300*/  BRA `(.L_x_193) ;  /* 0xffffff8c00b47947 */ /* 0x000fea000383ffff */
.L_x_104:
[----:B--2---:R2:W4:Y:S02]  /*d310*/  SYNCS.PHASECHK.TRANS64.TRYWAIT P0, [R0+URZ+0x90], R3 ;  /* 0x00009003000075a7 */ /* 0x00452400080011ff */
[----:B----4-:R-:W-:Y:S05]  /*d320*/  @!P0 NANOSLEEP.SYNCS 0x989680 ;  /* 0x009896800000895d */ /* 0x010fea0003900000 */
[----:B------:R-:W4:Y:S02]  /*d330*/  @!P0 SYNCS.PHASECHK.TRANS64 P0, [R0+URZ+0x90], R3 ;  /* 0x00009003000085a7 */ /* 0x000f2400080010ff */
[----:B----4-:R-:W-:Y:S05]  /*d340*/  @!P0 BRA `(.L_x_104) ;  /* 0xfffffffc00f08947 */ /* 0x010fea000383ffff */
[----:B------:R-:W-:Y:S05]  /*d350*/  BRA `(.L_x_194) ;  /* 0xffffff9000887947 */ /* 0x000fea000383ffff */
.L_x_115:
[----:B-1----:R-:W-:Y:S04]  /*d360*/  MOV R3, UR46 ;  /* 0x0000002e00037c02 */ /* 0x002fe80008000f00 */
[----:B------:R1:W2:Y:S03]  /*d370*/  SYNCS.PHASECHK.TRANS64.TRYWAIT P0, [R3+URZ+0x40], R4 ;  /* 0x00004004030075a7 */ /* 0x0002a600080011ff */
[----:B--2---:R-:W-:Y:S05]  /*d380*/  @!P0 NANOSLEEP.SYNCS 0x989680 ;  /* 0x009896800000895d */ /* 0x004fea0003900000 */
[----:B------:R-:W2:Y:S02]  /*d390*/  @!P0 SYNCS.PHASECHK.TRANS64 P0, [R3+URZ+0x40], R4 ;  /* 0x00004004030085a7 */ /* 0x000ea400080010ff */
[----:B--2---:R-:W-:Y:S05]  /*d3a0*/  @!P0 BRA `(.L_x_115) ;  /* 0xfffffffc00ec8947 */ /* 0x004fea000383ffff */
[----:B------:R-:W-:Y:S05]  /*d3b0*/  BRA `(.L_x_114) ;  /* 0xffffffa000647947 */ /* 0x000fea000383ffff */
.L_x_117:
[----:B-1----:R-:W-:Y:S04]  /*d3c0*/  MOV R3, UR46 ;  /* 0x0000002e00037c02 */ /* 0x002fe80008000f00 */
[----:B------:R1:W4:Y:S03]  /*d3d0*/  SYNCS.PHASECHK.TRANS64.TRYWAIT P1, [R3+URZ+0xb0], R0 ;  /* 0x0000b000030075a7 */ /* 0x00032600080211ff */
[----:B----4-:R-:W-:Y:S05]  /*d3e0*/  @!P1 NANOSLEEP.SYNCS 0x989680 ;  /* 0x009896800000995d */ /* 0x010fea0003900000 */
[----:B------:R-:W4:Y:S02]  /*d3f0*/  @!P1 SYNCS.PHASECHK.TRANS64 P1, [R3+URZ+0xb0], R0 ;  /* 0x0000b000030095a7 */ /* 0x000f2400080210ff */
[----:B----4-:R-:W-:Y:S05]  /*d400*/  @!P1 BRA `(.L_x_117) ;  /* 0xfffffffc00ec9947 */ /* 0x010fea000383ffff */
[----:B------:R-:W-:Y:S05]  /*d410*/  BRA `(.L_x_116) ;  /* 0xffffffa0009c7947 */ /* 0x000fea000383ffff */
.L_x_126:
[----:B---3--:R3:W4:Y:S02]  /*d420*/  SYNCS.PHASECHK.TRANS64.TRYWAIT P0, [R3+URZ+0x40], R0 ;  /* 0x00004000030075a7 */ /* 0x00872400080011ff */
[----:B----4-:R-:W-:Y:S05]  /*d430*/  @!P0 NANOSLEEP.SYNCS 0x989680 ;  /* 0x009896800000895d */ /* 0x010fea0003900000 */
[----:B------:R-:W4:Y:S02]  /*d440*/  @!P0 SYNCS.PHASECHK.TRANS64 P0, [R3+URZ+0x40], R0 ;  /* 0x00004000030085a7 */ /* 0x000f2400080010ff */
[----:B----4-:R-:W-:Y:S05]  /*d450*/  @!P0 BRA `(.L_x_126) ;  /* 0xfffffffc00f08947 */ /* 0x010fea000383ffff */
[----:B------:R-:W-:Y:S05]  /*d460*/  BRA `(.L_x_125) ;  /* 0xffffffb400687947 */ /* 0x000fea000383ffff */
.L_x_134:
[----:B-1----:R1:W4:Y:S02]  /*d470*/  SYNCS.PHASECHK.TRANS64.TRYWAIT P0, [R103+URZ+0x40], R6 ;  /* 0x00004006670075a7 */ /* 0x00232400080011ff */
[----:B----4-:R-:W-:Y:S05]  /*d480*/  @!P0 NANOSLEEP.SYNCS 0x989680 ;  /* 0x009896800000895d */ /* 0x010fea0003900000 */
[----:B------:R-:W4:Y:S02]  /*d490*/  @!P0 SYNCS.PHASECHK.TRANS64 P0, [R103+URZ+0x40], R6 ;  /* 0x00004006670085a7 */ /* 0x000f2400080010ff */
[----:B----4-:R-:W-:Y:S05]  /*d4a0*/  @!P0 BRA `(.L_x_134) ;  /* 0xfffffffc00f08947 */ /* 0x010fea000383ffff */
[----:B------:R-:W-:Y:S05]  /*d4b0*/  BRA `(.L_x_133) ;  /* 0xffffffc8006c7947 */ /* 0x000fea000383ffff */
.L_x_142:
[----:B-1----:R1:W2:Y:S02]  /*d4c0*/  SYNCS.PHASECHK.TRANS64.TRYWAIT P0, [R16+URZ+0x40], R3 ;  /* 0x00004003100075a7 */ /* 0x0022a400080011ff */
[----:B--2---:R-:W-:Y:S05]  /*d4d0*/  @!P0 NANOSLEEP.SYNCS 0x989680 ;  /* 0x009896800000895d */ /* 0x004fea0003900000 */
[----:B------:R-:W2:Y:S02]  /*d4e0*/  @!P0 SYNCS.PHASECHK.TRANS64 P0, [R16+URZ+0x40], R3 ;  /* 0x00004003100085a7 */ /* 0x000ea400080010ff */
[----:B--2---:R-:W-:Y:S05]  /*d4f0*/  @!P0 BRA `(.L_x_142) ;  /* 0xfffffffc00f08947 */ /* 0x004fea000383ffff */
[----:B------:R-:W-:Y:S05]  /*d500*/  BRA `(.L_x_141) ;  /* 0xffffffdc00687947 */ /* 0x000fea000383ffff */
        .weak           $__internal_0_$__cuda_sm10x_tcgen05_guardrail_trap_col_being_dealloced_not_returned_by_alloc
        .type           $__internal_0_$__cuda_sm10x_tcgen05_guardrail_trap_col_being_dealloced_not_returned_by_alloc,@function
        .size           $__internal_0_$__cuda_sm10x_tcgen05_guardrail_trap_col_being_dealloced_not_returned_by_alloc,($__internal_1_$__cuda_sm10x_tcgen05_guardrail_trap_phase_invalid_during_alloc - $__internal_0_$__cuda_sm10x_tcgen05_guardrail_trap_col_being_dealloced_not_returned_by_alloc)
$__internal_0_$__cuda_sm10x_tcgen05_guardrail_trap_col_being_dealloced_not_returned_by_alloc:
[----:B------:R-:W-:Y:S05]  /*d510*/  BPT.TRAP 0x1 ;  /* 0x000000040000795c */ /* 0x000fea0000300000 */
[----:B------:R-:W-:-:S04]  /*d520*/  HFMA2 R3, -RZ, RZ, 0, 0 ;  /* 0x00000000ff037431 */ /* 0x000fc800000001ff */
[----:B------:R-:W-:Y:S05]  /*d530*/  RET.REL.NODEC R2 `(_ZN7cutlass13device_kernelINS_4gemm6kernel13GemmUniversalIN4cute5tupleIJiiiiEEENS1_10collective13CollectiveMmaINS1_46MainloopSm100TmaUmmaWarpSpecializedBlockScaledILi4ELi2ELi1ENS5_IJNS4_1CILi2EEENSA_ILi4EEENSA_ILi1EEEEEEEENS5_IJNSA_ILi256EEESG_SG_EEENS5_IJNS_12float_e2m1_tENS_13float_ue4m3_tEEEENS5_IJNS5_IJlSD_lEEENS4_6LayoutINS5_IJNS5_IJNS5_IJNSA_ILi32EEESC_EEEiEEENS5_IJNS5_IJNSA_ILi16EEESC_EEEiEEENS5_IJSD_iEEEEEENS5_IJSS_NS5_IJNS5_IJNSA_ILi0EEESD_EEENSA_ILi512EEEEEENS5_IJSV_iEEEEEEEEEEESK_S12_NS4_8TiledMMAINS4_8MMA_AtomIJNS4_23SM100_MMA_MXF4_2x1SM_SSISI_SI_fSJ_Li256ELi256ELi16ELNS4_4UMMA5MajorE0ELS17_0ELNS16_7ScaleInE0ELS18_0EEEEEENSM_INS5_IJSD_SD_SD_EEENS5_IJSV_SV_SV_EEEEENS5_IJNS4_10UnderscoreES1E_S1E_EEEEENS5_IJNS4_28SM100_TMA_2SM_LOAD_MULTICASTES1H_EEENS5_IJNS4_14ComposedLayoutINS4_7SwizzleILi3ELi4ELi3EEENS4_18smem_ptr_flag_bitsILi4EEENSM_INS5_IJNSA_ILi8EEESG_EEENS5_IJSG_SD_EEEEEEENSM_INS5_IJNS5_IJNS5_IJSO_SD_EEESR_EEESD_NS5_IJSD_SC_EEEEEENS5_IJNS5_IJNS5_IJSR_SX_EEESW_EEESV_NS5_IJSC_SX_EEEEEEEEEEEvNS4_8identityENS5_IJNS4_18SM100_TMA_2SM_LOADES1H_EEENS5_IJS1S_NSM_INS5_IJNS5_IJNS5_IJSO_SB_EEESR_EEESD_S1V_EEENS5_IJS1Y_SV_NS5_IJSC_NSA_ILi1024EEEEEEEEEEEEEEvS23_EENS_8epilogue10collective18CollectiveEpilogueINS2F_23Sm100TmaWarpSpecializedILi4ELi2ELi64ELb1ELb0EEEJNS5_IJNSA_ILi128EEESG_SG_EEENS5_IJNSM_IS2K_SD_EENSM_INSA_ILi64EEESD_EEEEENS_10bfloat16_tESL_S2Q_SL_NS2F_6fusion15FusionCallbacksIS2J_NS2R_17LinearCombinationIS2Q_fS2Q_fLNS_15FloatRoundStyleE2EEES2L_S2P_JEEENS4_5SM1004TMEM4LOAD26SM100_TMEM_LOAD_32dp32b64xENS4_13SM90_TMA_LOADENS1J_IS1L_NS1M_ILi16EEENSM_INS5_IJS1O_S2N_EEENS5_IJS2N_SD_EEEEEEENS4_39AutoVectorizingCopyWithAssumedAlignmentILi128EEENS4_14SM90_TMA_STOREES36_S38_S38_EEEvvEEEEvNT_6ParamsE) ;  /* 0xffffff2802b07950 */ /* 0x000fea0003c3ffff */
        .weak           $__internal_1_$__cuda_sm10x_tcgen05_guardrail_trap_phase_invalid_during_alloc
        .type           $__internal_1_$__cuda_sm10x_tcgen05_guardrail_trap_phase_invalid_during_alloc,@function
        .size           $__internal_1_$__cuda_sm10x_tcgen05_guardrail_trap_phase_invalid_during_alloc,($__internal_2_$__cuda_sm10x_tcgen05_guardrail_trap_unallocated_columns_being_dealloced - $__internal_1_$__cuda_sm10x_tcgen05_guardrail_trap_phase_invalid_during_alloc)
$__internal_1_$__cuda_sm10x_tcgen05_guardrail_trap_phase_invalid_during_alloc:
[----:B------:R-:W-:Y:S05]  /*d540*/  BPT.TRAP 0x1 ;  /* 0x000000040000795c */ /* 0x000fea0000300000 */
[----:B------:R-:W-:-:S04]  /*d550*/  MOV R5, 0x0 ;  /* 0x0000000000057802 */ /* 0x000fc80000000f00 */
[----:B------:R-:W-:Y:S05]  /*d560*/  RET.REL.NODEC R4 `(_ZN7cutlass13device_kernelINS_4gemm6kernel13GemmUniversalIN4cute5tupleIJiiiiEEENS1_10collective13CollectiveMmaINS1_46MainloopSm100TmaUmmaWarpSpecializedBlockScaledILi4ELi2ELi1ENS5_IJNS4_1CILi2EEENSA_ILi4EEENSA_ILi1EEEEEEEENS5_IJNSA_ILi256EEESG_SG_EEENS5_IJNS_12float_e2m1_tENS_13float_ue4m3_tEEEENS5_IJNS5_IJlSD_lEEENS4_6LayoutINS5_IJNS5_IJNS5_IJNSA_ILi32EEESC_EEEiEEENS5_IJNS5_IJNSA_ILi16EEESC_EEEiEEENS5_IJSD_iEEEEEENS5_IJSS_NS5_IJNS5_IJNSA_ILi0EEESD_EEENSA_ILi512EEEEEENS5_IJSV_iEEEEEEEEEEESK_S12_NS4_8TiledMMAINS4_8MMA_AtomIJNS4_23SM100_MMA_MXF4_2x1SM_SSISI_SI_fSJ_Li256ELi256ELi16ELNS4_4UMMA5MajorE0ELS17_0ELNS16_7ScaleInE0ELS18_0EEEEEENSM_INS5_IJSD_SD_SD_EEENS5_IJSV_SV_SV_EEEEENS5_IJNS4_10UnderscoreES1E_S1E_EEEEENS5_IJNS4_28SM100_TMA_2SM_LOAD_MULTICASTES1H_EEENS5_IJNS4_14ComposedLayoutINS4_7SwizzleILi3ELi4ELi3EEENS4_18smem_ptr_flag_bitsILi4EEENSM_INS5_IJNSA_ILi8EEESG_EEENS5_IJSG_SD_EEEEEEENSM_INS5_IJNS5_IJNS5_IJSO_SD_EEESR_EEESD_NS5_IJSD_SC_EEEEEENS5_IJNS5_IJNS5_IJSR_SX_EEESW_EEESV_NS5_IJSC_SX_EEEEEEEEEEEvNS4_8identityENS5_IJNS4_18SM100_TMA_2SM_LOADES1H_EEENS5_IJS1S_NSM_INS5_IJNS5_IJNS5_IJSO_SB_EEESR_EEESD_S1V_EEENS5_IJS1Y_SV_NS5_IJSC_NSA_ILi1024EEEEEEEEEEEEEEvS23_EENS_8epilogue10collective18CollectiveEpilogueINS2F_23Sm100TmaWarpSpecializedILi4ELi2ELi64ELb1ELb0EEEJNS5_IJNSA_ILi128EEESG_SG_EEENS5_IJNSM_IS2K_SD_EENSM_INSA_ILi64EEESD_EEEEENS_10bfloat16_tESL_S2Q_SL_NS2F_6fusion15FusionCallbacksIS2J_NS2R_17LinearCombinationIS2Q_fS2Q_fLNS_15FloatRoundStyleE2EEES2L_S2P_JEEENS4_5SM1004TMEM4LOAD26SM100_TMEM_LOAD_32dp32b64xENS4_13SM90_TMA_LOADENS1J_IS1L_NS1M_ILi16EEENSM_INS5_IJS1O_S2N_EEENS5_IJS2N_SD_EEEEEEENS4_39AutoVectorizingCopyWithAssumedAlignmentILi128EEENS4_14SM90_TMA_STOREES36_S38_S38_EEEvvEEEEvNT_6ParamsE) ;  /* 0xffffff2804a47950 */ /* 0x000fea0003c3ffff */
        .weak           $__internal_2_$__cuda_sm10x_tcgen05_guardrail_trap_unallocated_columns_being_dealloced
        .type           $__internal_2_$__cuda_sm10x_tcgen05_guardrail_trap_unallocated_columns_being_dealloced,@function
        .size           $__internal_2_$__cuda_sm10x_tcgen05_guardrail_trap_unallocated_columns_being_dealloced,(.L_x_196 - $__internal_2_$__cuda_sm10x_tcgen05_guardrail_trap_unallocated_columns_being_dealloced)
$__internal_2_$__cuda_sm10x_tcgen05_guardrail_trap_unallocated_columns_being_dealloced:
[----:B------:R-:W-:Y:S05]  /*d570*/  BPT.TRAP 0x1 ;  /* 0x000000040000795c */ /* 0x000fea0000300000 */
[----:B------:R-:W-:-:S04]  /*d580*/  HFMA2 R3, -RZ, RZ, 0, 0 ;  /* 0x00000000ff037431 */ /* 0x000fc800000001ff */
[----:B------:R-:W-:Y:S05]  /*d590*/  RET.REL.NODEC R2 `(_ZN7cutlass13device_kernelINS_4gemm6kernel13GemmUniversalIN4cute5tupleIJiiiiEEENS1_10collective13CollectiveMmaINS1_46MainloopSm100TmaUmmaWarpSpecializedBlockScaledILi4ELi2ELi1ENS5_IJNS4_1CILi2EEENSA_ILi4EEENSA_ILi1EEEEEEEENS5_IJNSA_ILi256EEESG_SG_EEENS5_IJNS_12float_e2m1_tENS_13float_ue4m3_tEEEENS5_IJNS5_IJlSD_lEEENS4_6LayoutINS5_IJNS5_IJNS5_IJNSA_ILi32EEESC_EEEiEEENS5_IJNS5_IJNSA_ILi16EEESC_EEEiEEENS5_IJSD_iEEEEEENS5_IJSS_NS5_IJNS5_IJNSA_ILi0EEESD_EEENSA_ILi512EEEEEENS5_IJSV_iEEEEEEEEEEESK_S12_NS4_8TiledMMAINS4_8MMA_AtomIJNS4_23SM100_MMA_MXF4_2x1SM_SSISI_SI_fSJ_Li256ELi256ELi16ELNS4_4UMMA5MajorE0ELS17_0ELNS16_7ScaleInE0ELS18_0EEEEEENSM_INS5_IJSD_SD_SD_EEENS5_IJSV_SV_SV_EEEEENS5_IJNS4_10UnderscoreES1E_S1E_EEEEENS5_IJNS4_28SM100_TMA_2SM_LOAD_MULTICASTES1H_EEENS5_IJNS4_14ComposedLayoutINS4_7SwizzleILi3ELi4ELi3EEENS4_18smem_ptr_flag_bitsILi4EEENSM_INS5_IJNSA_ILi8EEESG_EEENS5_IJSG_SD_EEEEEEENSM_INS5_IJNS5_IJNS5_IJSO_SD_EEESR_EEESD_NS5_IJSD_SC_EEEEEENS5_IJNS5_IJNS5_IJSR_SX_EEESW_EEESV_NS5_IJSC_SX_EEEEEEEEEEEvNS4_8identityENS5_IJNS4_18SM100_TMA_2SM_LOADES1H_EEENS5_IJS1S_NSM_INS5_IJNS5_IJNS5_IJSO_SB_EEESR_EEESD_S1V_EEENS5_IJS1Y_SV_NS5_IJSC_NSA_ILi1024EEEEEEEEEEEEEEvS23_EENS_8epilogue10collective18CollectiveEpilogueINS2F_23Sm100TmaWarpSpecializedILi4ELi2ELi64ELb1ELb0EEEJNS5_IJNSA_ILi128EEESG_SG_EEENS5_IJNSM_IS2K_SD_EENSM_INSA_ILi64EEESD_EEEEENS_10bfloat16_tESL_S2Q_SL_NS2F_6fusion15FusionCallbacksIS2J_NS2R_17LinearCombinationIS2Q_fS2Q_fLNS_15FloatRoundStyleE2EEES2L_S2P_JEEENS4_5SM1004TMEM4LOAD26SM100_TMEM_LOAD_32dp32b64xENS4_13SM90_TMA_LOADENS1J_IS1L_NS1M_ILi16EEENSM_INS5_IJS1O_S2N_EEENS5_IJS2N_SD_EEEEEEENS4_39AutoVectorizingCopyWithAssumedAlignmentILi128EEENS4_14SM90_TMA_STOREES36_S38_S38_EEEvvEEEEvNT_6ParamsE) ;  /* 0xffffff2802987950 */ /* 0x000fea0003c3ffff */
.L_x_195:
[----:B------:R-:W-:-:S00]  /*d5a0*/  BRA `(.L_x_195) ;  /* 0xfffffffc00fc7947 */ /* 0x000fc0000383ffff */
[----:B------:R-:W-:-:S00]  /*d5b0*/  NOP ;  /* 0x0000000000007918 */ /* 0x000fc00000000000 */
        /* <DEDUP_REMOVED lines=12> */
.L_x_196:


//--------------------- .nv.global.init           --------------------------
	.section	.nv.global.init,"aw",@progbits
.nv.global.init:
	.type		$str$29,@object
	.size		$str$29,($str$30 - $str$29)
$str$29:
        /*0000*/ 	.byte	0x28, 0x61, 0x64, 0x64, 0x72, 0x65, 0x73, 0x73, 0x20, 0x26, 0x20, 0x6d, 0x61, 0x73, 0x6b, 0x29
        /*0010*/ 	.byte	0x20, 0x3d, 0x3d, 0x20, 0x30, 0x00
	.type		$str$30,@object
	.size		$str$30,($str$26 - $str$30)
$str$30:
        /*0016*/ 	.byte	0x2f, 0x74, 0x6d, 0x70, 0x2f, 0x63, 0x75, 0x74, 0x6c, 0x61, 0x73, 0x73, 0x5f, 0x73, 0x77, 0x65
        /*0026*/ 	.byte	0x65, 0x70, 0x5f, 0x73, 0x72, 0x63, 0x2f, 0x69, 0x6e, 0x63, 0x6c, 0x75, 0x64, 0x65, 0x2f, 0x63
        /*0036*/ 	.byte	0x75, 0x74, 0x65, 0x2f, 0x70, 0x6f, 0x69, 0x6e, 0x74, 0x65, 0x72, 0x5f, 0x66, 0x6c, 0x61, 0x67
        /*0046*/ 	.byte	0x67, 0x65, 0x64, 0x2e, 0x68, 0x70, 0x70, 0x00
	.type		$str$26,@object
	.size		$str$26,($str$25 - $str$26)
$str$26:
        /*004e*/ 	.byte	0x2f, 0x74, 0x6d, 0x70, 0x2f, 0x63, 0x75, 0x74, 0x6c, 0x61, 0x73, 0x73, 0x5f, 0x73, 0x77, 0x65
        /*005e*/ 	.byte	0x65, 0x70, 0x5f, 0x73, 0x72, 0x63, 0x2f, 0x69, 0x6e, 0x63, 0x6c, 0x75, 0x64, 0x65, 0x2f, 0x63
        /*006e*/ 	.byte	0x75, 0x74, 0x65, 0x2f, 0x61, 0x74, 0x6f, 0x6d, 0x2f, 0x63, 0x6f, 0x70, 0x79, 0x5f, 0x74, 0x72
        /*007e*/ 	.byte	0x61, 0x69, 0x74, 0x73, 0x5f, 0x73, 0x6d, 0x31, 0x30, 0x30, 0x2e, 0x68, 0x70, 0x70, 0x00
	.type		$str$25,@object
	.size		$str$25,(__unnamed_1 - $str$25)
$str$25:
        /*008d*/ 	.byte	0x28, 0x28, 0x75, 0x69, 0x6e, 0x74, 0x33, 0x32, 0x5f, 0x74, 0x28, 0x74, 0x68, 0x72, 0x65, 0x61
        /*009d*/ 	.byte	0x64, 0x49, 0x64, 0x78, 0x2e, 0x78, 0x29, 0x20, 0x2f, 0x20, 0x33, 0x32, 0x29, 0x20, 0x25, 0x20
        /*00ad*/ 	.byte	0x34, 0x29, 0x20, 0x3d, 0x3d, 0x20, 0x28, 0x28, 0x28, 0x74, 0x6d, 0x65, 0x6d, 0x5f, 0x61, 0x64
        /*00bd*/ 	.byte	0x64, 0x72, 0x20, 0x3e, 0x3e, 0x20, 0x31, 0x36, 0x29, 0x20, 0x2f, 0x20, 0x33, 0x32, 0x29, 0x20
        /*00cd*/ 	.byte	0x25, 0x20, 0x34, 0x29, 0x00
	.type		__unnamed_1,@object
	.size		__unnamed_1,(__unnamed_2 - __unnamed_1)
__unnamed_1:
        /*00d2*/ 	.byte	0x61, 0x75, 0x74, 0x6f, 0x20, 0x63, 0x75, 0x74, 0x65, 0x3a, 0x3a, 0x61, 0x73, 0x5f, 0x70, 0x6f
        /* <DEDUP_REMOVED lines=24> */
        /*0262*/ 	.byte	0x38, 0x31, 0x39, 0x32, 0x3e, 0x3e, 0x3e, 0x3e, 0x5d, 0x00
	.type		__unnamed_2,@object
	.size		__unnamed_2,(.L_2 - __unnamed_2)
__unnamed_2:
        /* <DEDUP_REMOVED lines=43> */
        /*051c*/ 	.byte	0x74, 0x65, 0x3a, 0x3a, 0x43, 0x3c, 0x30, 0x3e, 0x3e, 0x3e, 0x3e, 0x5d, 0x00
.L_2:


//--------------------- .nv.shared._ZN7cutlass13device_kernelINS_4gemm6kernel13GemmUniversalIN4cute5tupleIJiiiiEEENS1_10collective13CollectiveMmaINS1_46MainloopSm100TmaUmmaWarpSpecializedBlockScaledILi4ELi2ELi1ENS5_IJNS4_1CILi2EEENSA_ILi4EEENSA_ILi1EEEEEEEENS5_IJNSA_ILi256EEESG_SG_EEENS5_IJNS_12float_e2m1_tENS_13float_ue4m3_tEEEENS5_IJNS5_IJlSD_lEEENS4_6LayoutINS5_IJNS5_IJNS5_IJNSA_ILi32EEESC_EEEiEEENS5_IJNS5_IJNSA_ILi16EEESC_EEEiEEENS5_IJSD_iEEEEEENS5_IJSS_NS5_IJNS5_IJNSA_ILi0EEESD_EEENSA_ILi512EEEEEENS5_IJSV_iEEEEEEEEEEESK_S12_NS4_8TiledMMAINS4_8MMA_AtomIJNS4_23SM100_MMA_MXF4_2x1SM_SSISI_SI_fSJ_Li256ELi256ELi16ELNS4_4UMMA5MajorE0ELS17_0ELNS16_7ScaleInE0ELS18_0EEEEEENSM_INS5_IJSD_SD_SD_EEENS5_IJSV_SV_SV_EEEEENS5_IJNS4_10UnderscoreES1E_S1E_EEEEENS5_IJNS4_28SM100_TMA_2SM_LOAD_MULTICASTES1H_EEENS5_IJNS4_14ComposedLayoutINS4_7SwizzleILi3ELi4ELi3EEENS4_18smem_ptr_flag_bitsILi4EEENSM_INS5_IJNSA_ILi8EEESG_EEENS5_IJSG_SD_EEEEEEENSM_INS5_IJNS5_IJNS5_IJSO_SD_EEESR_EEESD_NS5_IJSD_SC_EEEEEENS5_IJNS5_IJNS5_IJSR_SX_EEESW_EEESV_NS5_IJSC_SX_EEEEEEEEEEEvNS4_8identityENS5_IJNS4_18SM100_TMA_2SM_LOADES1H_EEENS5_IJS1S_NSM_INS5_IJNS5_IJNS5_IJSO_SB_EEESR_EEESD_S1V_EEENS5_IJS1Y_SV_NS5_IJSC_NSA_ILi1024EEEEEEEEEEEEEEvS23_EENS_8epilogue10collective18CollectiveEpilogueINS2F_23Sm100TmaWarpSpecializedILi4ELi2ELi64ELb1ELb0EEEJNS5_IJNSA_ILi128EEESG_SG_EEENS5_IJNSM_IS2K_SD_EENSM_INSA_ILi64EEESD_EEEEENS_10bfloat16_tESL_S2Q_SL_NS2F_6fusion15FusionCallbacksIS2J_NS2R_17LinearCombinationIS2Q_fS2Q_fLNS_15FloatRoundStyleE2EEES2L_S2P_JEEENS4_5SM1004TMEM4LOAD26SM100_TMEM_LOAD_32dp32b64xENS4_13SM90_TMA_LOADENS1J_IS1L_NS1M_ILi16EEENSM_INS5_IJS1O_S2N_EEENS5_IJS2N_SD_EEEEEEENS4_39AutoVectorizingCopyWithAssumedAlignmentILi128EEENS4_14SM90_TMA_STOREES36_S38_S38_EEEvvEEEEvNT_6ParamsE --------------------------
	.section	.nv.shared._ZN7cutlass13device_kernelINS_4gemm6kernel13GemmUniversalIN4cute5tupleIJiiiiEEENS1_10collective13CollectiveMmaINS1_46MainloopSm100TmaUmmaWarpSpecializedBlockScaledILi4ELi2ELi1ENS5_IJNS4_1CILi2EEENSA_ILi4EEENSA_ILi1EEEEEEEENS5_IJNSA_ILi256EEESG_SG_EEENS5_IJNS_12float_e2m1_tENS_13float_ue4m3_tEEEENS5_IJNS5_IJlSD_lEEENS4_6LayoutINS5_IJNS5_IJNS5_IJNSA_ILi32EEESC_EEEiEEENS5_IJNS5_IJNSA_ILi16EEESC_EEEiEEENS5_IJSD_iEEEEEENS5_IJSS_NS5_IJNS5_IJNSA_ILi0EEESD_EEENSA_ILi512EEEEEENS5_IJSV_iEEEEEEEEEEESK_S12_NS4_8TiledMMAINS4_8MMA_AtomIJNS4_23SM100_MMA_MXF4_2x1SM_SSISI_SI_fSJ_Li256ELi256ELi16ELNS4_4UMMA5MajorE0ELS17_0ELNS16_7ScaleInE0ELS18_0EEEEEENSM_INS5_IJSD_SD_SD_EEENS5_IJSV_SV_SV_EEEEENS5_IJNS4_10UnderscoreES1E_S1E_EEEEENS5_IJNS4_28SM100_TMA_2SM_LOAD_MULTICASTES1H_EEENS5_IJNS4_14ComposedLayoutINS4_7SwizzleILi3ELi4ELi3EEENS4_18smem_ptr_flag_bitsILi4EEENSM_INS5_IJNSA_ILi8EEESG_EEENS5_IJSG_SD_EEEEEEENSM_INS5_IJNS5_IJNS5_IJSO_SD_EEESR_EEESD_NS5_IJSD_SC_EEEEEENS5_IJNS5_IJNS5_IJSR_SX_EEESW_EEESV_NS5_IJSC_SX_EEEEEEEEEEEvNS4_8identityENS5_IJNS4_18SM100_TMA_2SM_LOADES1H_EEENS5_IJS1S_NSM_INS5_IJNS5_IJNS5_IJSO_SB_EEESR_EEESD_S1V_EEENS5_IJS1Y_SV_NS5_IJSC_NSA_ILi1024EEEEEEEEEEEEEEvS23_EENS_8epilogue10collective18CollectiveEpilogueINS2F_23Sm100TmaWarpSpecializedILi4ELi2ELi64ELb1ELb0EEEJNS5_IJNSA_ILi128EEESG_SG_EEENS5_IJNSM_IS2K_SD_EENSM_INSA_ILi64EEESD_EEEEENS_10bfloat16_tESL_S2Q_SL_NS2F_6fusion15FusionCallbacksIS2J_NS2R_17LinearCombinationIS2Q_fS2Q_fLNS_15FloatRoundStyleE2EEES2L_S2P_JEEENS4_5SM1004TMEM4LOAD26SM100_TMEM_LOAD_32dp32b64xENS4_13SM90_TMA_LOADENS1J_IS1L_NS1M_ILi16EEENSM_INS5_IJS1O_S2N_EEENS5_IJS2N_SD_EEEEEEENS4_39AutoVectorizingCopyWithAssumedAlignmentILi128EEENS4_14SM90_TMA_STOREES36_S38_S38_EEEvvEEEEvNT_6ParamsE,"aw",@nobits
	.sectionflags	@""
	.align	16
	.zero		1024


//--------------------- .nv.shared.reserved.0     --------------------------
	.section	.nv.shared.reserved.0,"aw",@nobits
	.weak		__nv_reservedSMEM_offset_0_alias
	.size		__nv_reservedSMEM_offset_0_alias, 0, 64
	.other		__nv_reservedSMEM_offset_0_alias,@"STO_CUDA_RESERVED_SHARED STV_DEFAULT"
__nv_reservedSMEM_offset_0_alias:
	.zero		0
.nv.shared.reserved.0:
	.zero		64
	.weak		__nv_reservedSMEM_tcgen05_partition
	.type		__nv_reservedSMEM_tcgen05_partition,@object
	.size		__nv_reservedSMEM_tcgen05_partition,(.L_0 - __nv_reservedSMEM_tcgen05_partition)
__nv_reservedSMEM_tcgen05_partition:
	.zero		32
.L_0:


//--------------------- .nv.global                --------------------------
	.section	.nv.global,"aw",@nobits
.nv.global:
	.type		_ZN40_INTERNAL_24c5706d_4_k_cu_641ec0c2_371084cute1_E,@object
	.size		_ZN40_INTERNAL_24c5706d_4_k_cu_641ec0c2_371084cute1_E,(_ZN40_INTERNAL_24c5706d_4_k_cu_641ec0c2_371084cuda3std3__45__cpo6cbeginE - _ZN40_INTERNAL_24c5706d_4_k_cu_641ec0c2_371084cute1_E)
_ZN40_INTERNAL_24c5706d_4_k_cu_641ec0c2_371084cute1_E:
	.zero		1
	.type		_ZN40_INTERNAL_24c5706d_4_k_cu_641ec0c2_371084cuda3std3__45__cpo6cbeginE,@object
	.size		_ZN40_INTERNAL_24c5706d_4_k_cu_641ec0c2_371084cuda3std3__45__cpo6cbeginE,(_ZN40_INTERNAL_24c5706d_4_k_cu_641ec0c2_371084cuda3std3__48in_placeE - _ZN40_INTERNAL_24c5706d_4_k_cu_641ec0c2_371084cuda3std3__45__cpo6cbeginE)
_ZN40_INTERNAL_24c5706d_4_k_cu_641ec0c2_371084cuda3std3__45__cpo6cbeginE:
	.zero		1
	.type		_ZN40_INTERNAL_24c5706d_4_k_cu_641ec0c2_371084cuda3std3__48in_placeE,@object
	.size		_ZN40_INTERNAL_24c5706d_4_k_cu_641ec0c2_371084cuda3std3__48in_placeE,(_ZN40_INTERNAL_24c5706d_4_k_cu_641ec0c2_371084cuda3std6ranges3__45__cpo9iter_moveE - _ZN40_INTERNAL_24c5706d_4_k_cu_641ec0c2_371084cuda3std3__48in_placeE)
_ZN40_INTERNAL_24c5706d_4_k_cu_641ec0c2_371084cuda3std3__48in_placeE:
	.zero		1
	.type		_ZN40_INTERNAL_24c5706d_4_k_cu_641ec0c2_371084cuda3std6ranges3__45__cpo9iter_moveE,@object
	.size		_ZN40_INTERNAL_24c5706d_4_k_cu_641ec0c2_371084cuda3std6ranges3__45__cpo9iter_moveE,(_ZN40_INTERNAL_24c5706d_4_k_cu_641ec0c2_371084cuda3std3__45__cpo5beginE - _ZN40_INTERNAL_24c5706d_4_k_cu_641ec0c2_371084cuda3std6ranges3__45__cpo9iter_moveE)
_ZN40_INTERNAL_24c5706d_4_k_cu_641ec0c2_371084cuda3std6ranges3__45__cpo9iter_moveE:
	.zero		1
	.type		_ZN40_INTERNAL_24c5706d_4_k_cu_641ec0c2_371084cuda3std3__45__cpo5beginE,@object
	.size		_ZN40_INTERNAL_24c5706d_4_k_cu_641ec0c2_371084cuda3std3__45__cpo5beginE,(_ZN40_INTERNAL_24c5706d_4_k_cu_641ec0c2_371084cuda3std3__442_GLOBAL__N__24c5706d_4_k_cu_641ec0c2_371086ignoreE - _ZN40_INTERNAL_24c5706d_4_k_cu_641ec0c2_371084cuda3std3__45__cpo5beginE)
_ZN40_INTERNAL_24c5706d_4_k_cu_641ec0c2_371084cuda3std3__45__cpo5beginE:
	.zero		1
	.type		_ZN40_INTERNAL_24c5706d_4_k_cu_641ec0c2_371084cuda3std3__442_GLOBAL__N__24c5706d_4_k_cu_641ec0c2_371086ignoreE,@object
	.size		_ZN40_INTERNAL_24c5706d_4_k_cu_641ec0c2_371084cuda3std3__442_GLOBAL__N__24c5706d_4_k_cu_641ec0c2_371086ignoreE,(_ZN40_INTERNAL_24c5706d_4_k_cu_641ec0c2_371084cute7productE - _ZN40_INTERNAL_24c5706d_4_k_cu_641ec0c2_371084cuda3std3__442_GLOBAL__N__24c5706d_4_k_cu_641ec0c2_371086ignoreE)
_ZN40_INTERNAL_24c5706d_4_k_cu_641ec0c2_371084cuda3std3__442_GLOBAL__N__24c5706d_4_k_cu_641ec0c2_371086ignoreE:
	.zero		1
	.type		_ZN40_INTERNAL_24c5706d_4_k_cu_641ec0c2_371084cute7productE,@object
	.size		_ZN40_INTERNAL_24c5706d_4_k_cu_641ec0c2_371084cute7productE,(_ZN40_INTERNAL_24c5706d_4_k_cu_641ec0c2_371084cuda3std3__45__cpo3endE - _ZN40_INTERNAL_24c5706d_4_k_cu_641ec0c2_371084cute7productE)
_ZN40_INTERNAL_24c5706d_4_k_cu_641ec0c2_371084cute7productE:
	.zero		1
	.type		_ZN40_INTERNAL_24c5706d_4_k_cu_641ec0c2_371084cuda3std3__45__cpo3endE,@object
	.size		_ZN40_INTERNAL_24c5706d_4_k_cu_641ec0c2_371084cuda3std3__45__cpo3endE,(_ZN40_INTERNAL_24c5706d_4_k_cu_641ec0c2_371084cuda3std3__419piecewise_constructE - _ZN40_INTERNAL_24c5706d_4_k_cu_641ec0c2_371084cuda3std3__45__cpo3endE)
_ZN40_INTERNAL_24c5706d_4_k_cu_641ec0c2_371084cuda3std3__45__cpo3endE:
	.zero		1
	.type		_ZN40_INTERNAL_24c5706d_4_k_cu_641ec0c2_371084cuda3std3__419piecewise_constructE,@object
	.size		_ZN40_INTERNAL_24c5706d_4_k_cu_641ec0c2_371084cuda3std3__419piecewise_constructE,(_ZN40_INTERNAL_24c5706d_4_k_cu_641ec0c2_371084cuda3std3__45__cpo4cendE - _ZN40_INTERNAL_24c5706d_4_k_cu_641ec0c2_371084cuda3std3__419piecewise_constructE)
_ZN40_INTERNAL_24c5706d_4_k_cu_641ec0c2_371084cuda3std3__419piecewise_constructE:
	.zero		1
	.type		_ZN40_INTERNAL_24c5706d_4_k_cu_641ec0c2_371084cuda3std3__45__cpo4cendE,@object
	.size		_ZN40_INTERNAL_24c5706d_4_k_cu_641ec0c2_371084cuda3std3__45__cpo4cendE,(_ZN40_INTERNAL_24c5706d_4_k_cu_641ec0c2_371084cuda3std6ranges3__45__cpo4swapE - _ZN40_INTERNAL_24c5706d_4_k_cu_641ec0c2_371084cuda3std3__45__cpo4cendE)
_ZN40_INTERNAL_24c5706d_4_k_cu_641ec0c2_371084cuda3std3__45__cpo4cendE:
	.zero		1
	.type		_ZN40_INTERNAL_24c5706d_4_k_cu_641ec0c2_371084cuda3std6ranges3__45__cpo4swapE,@object
	.size		_ZN40_INTERNAL_24c5706d_4_k_cu_641ec0c2_371084cuda3std6ranges3__45__cpo4swapE,(.L_10 - _ZN40_INTERNAL_24c5706d_4_k_cu_641ec0c2_371084cuda3std6ranges3__45__cpo4swapE)
_ZN40_INTERNAL_24c5706d_4_k_cu_641ec0c2_371084cuda3std6ranges3__45__cpo4swapE:
	.zero		1
.L_10:


//--------------------- .nv.constant0._ZN7cutlass13device_kernelINS_4gemm6kernel13GemmUniversalIN4cute5tupleIJiiiiEEENS1_10collective13CollectiveMmaINS1_46MainloopSm100TmaUmmaWarpSpecializedBlockScaledILi4ELi2ELi1ENS5_IJNS4_1CILi2EEENSA_ILi4EEENSA_ILi1EEEEEEEENS5_IJNSA_ILi256EEESG_SG_EEENS5_IJNS_12float_e2m1_tENS_13float_ue4m3_tEEEENS5_IJNS5_IJlSD_lEEENS4_6LayoutINS5_IJNS5_IJNS5_IJNSA_ILi32EEESC_EEEiEEENS5_IJNS5_IJNSA_ILi16EEESC_EEEiEEENS5_IJSD_iEEEEEENS5_IJSS_NS5_IJNS5_IJNSA_ILi0EEESD_EEENSA_ILi512EEEEEENS5_IJSV_iEEEEEEEEEEESK_S12_NS4_8TiledMMAINS4_8MMA_AtomIJNS4_23SM100_MMA_MXF4_2x1SM_SSISI_SI_fSJ_Li256ELi256ELi16ELNS4_4UMMA5MajorE0ELS17_0ELNS16_7ScaleInE0ELS18_0EEEEEENSM_INS5_IJSD_SD_SD_EEENS5_IJSV_SV_SV_EEEEENS5_IJNS4_10UnderscoreES1E_S1E_EEEEENS5_IJNS4_28SM100_TMA_2SM_LOAD_MULTICASTES1H_EEENS5_IJNS4_14ComposedLayoutINS4_7SwizzleILi3ELi4ELi3EEENS4_18smem_ptr_flag_bitsILi4EEENSM_INS5_IJNSA_ILi8EEESG_EEENS5_IJSG_SD_EEEEEEENSM_INS5_IJNS5_IJNS5_IJSO_SD_EEESR_EEESD_NS5_IJSD_SC_EEEEEENS5_IJNS5_IJNS5_IJSR_SX_EEESW_EEESV_NS5_IJSC_SX_EEEEEEEEEEEvNS4_8identityENS5_IJNS4_18SM100_TMA_2SM_LOADES1H_EEENS5_IJS1S_NSM_INS5_IJNS5_IJNS5_IJSO_SB_EEESR_EEESD_S1V_EEENS5_IJS1Y_SV_NS5_IJSC_NSA_ILi1024EEEEEEEEEEEEEEvS23_EENS_8epilogue10collective18CollectiveEpilogueINS2F_23Sm100TmaWarpSpecializedILi4ELi2ELi64ELb1ELb0EEEJNS5_IJNSA_ILi128EEESG_SG_EEENS5_IJNSM_IS2K_SD_EENSM_INSA_ILi64EEESD_EEEEENS_10bfloat16_tESL_S2Q_SL_NS2F_6fusion15FusionCallbacksIS2J_NS2R_17LinearCombinationIS2Q_fS2Q_fLNS_15FloatRoundStyleE2EEES2L_S2P_JEEENS4_5SM1004TMEM4LOAD26SM100_TMEM_LOAD_32dp32b64xENS4_13SM90_TMA_LOADENS1J_IS1L_NS1M_ILi16EEENSM_INS5_IJS1O_S2N_EEENS5_IJS2N_SD_EEEEEEENS4_39AutoVectorizingCopyWithAssumedAlignmentILi128EEENS4_14SM90_TMA_STOREES36_S38_S38_EEEvvEEEEvNT_6ParamsE --------------------------
	.section	.nv.constant0._ZN7cutlass13device_kernelINS_4gemm6kernel13GemmUniversalIN4cute5tupleIJiiiiEEENS1_10collective13CollectiveMmaINS1_46MainloopSm100TmaUmmaWarpSpecializedBlockScaledILi4ELi2ELi1ENS5_IJNS4_1CILi2EEENSA_ILi4EEENSA_ILi1EEEEEEEENS5_IJNSA_ILi256EEESG_SG_EEENS5_IJNS_12float_e2m1_tENS_13float_ue4m3_tEEEENS5_IJNS5_IJlSD_lEEENS4_6LayoutINS5_IJNS5_IJNS5_IJNSA_ILi32EEESC_EEEiEEENS5_IJNS5_IJNSA_ILi16EEESC_EEEiEEENS5_IJSD_iEEEEEENS5_IJSS_NS5_IJNS5_IJNSA_ILi0EEESD_EEENSA_ILi512EEEEEENS5_IJSV_iEEEEEEEEEEESK_S12_NS4_8TiledMMAINS4_8MMA_AtomIJNS4_23SM100_MMA_MXF4_2x1SM_SSISI_SI_fSJ_Li256ELi256ELi16ELNS4_4UMMA5MajorE0ELS17_0ELNS16_7ScaleInE0ELS18_0EEEEEENSM_INS5_IJSD_SD_SD_EEENS5_IJSV_SV_SV_EEEEENS5_IJNS4_10UnderscoreES1E_S1E_EEEEENS5_IJNS4_28SM100_TMA_2SM_LOAD_MULTICASTES1H_EEENS5_IJNS4_14ComposedLayoutINS4_7SwizzleILi3ELi4ELi3EEENS4_18smem_ptr_flag_bitsILi4EEENSM_INS5_IJNSA_ILi8EEESG_EEENS5_IJSG_SD_EEEEEEENSM_INS5_IJNS5_IJNS5_IJSO_SD_EEESR_EEESD_NS5_IJSD_SC_EEEEEENS5_IJNS5_IJNS5_IJSR_SX_EEESW_EEESV_NS5_IJSC_SX_EEEEEEEEEEEvNS4_8identityENS5_IJNS4_18SM100_TMA_2SM_LOADES1H_EEENS5_IJS1S_NSM_INS5_IJNS5_IJNS5_IJSO_SB_EEESR_EEESD_S1V_EEENS5_IJS1Y_SV_NS5_IJSC_NSA_ILi1024EEEEEEEEEEEEEEvS23_EENS_8epilogue10collective18CollectiveEpilogueINS2F_23Sm100TmaWarpSpecializedILi4ELi2ELi64ELb1ELb0EEEJNS5_IJNSA_ILi128EEESG_SG_EEENS5_IJNSM_IS2K_SD_EENSM_INSA_ILi64EEESD_EEEEENS_10bfloat16_tESL_S2Q_SL_NS2F_6fusion15FusionCallbacksIS2J_NS2R_17LinearCombinationIS2Q_fS2Q_fLNS_15FloatRoundStyleE2EEES2L_S2P_JEEENS4_5SM1004TMEM4LOAD26SM100_TMEM_LOAD_32dp32b64xENS4_13SM90_TMA_LOADENS1J_IS1L_NS1M_ILi16EEENSM_INS5_IJS1O_S2N_EEENS5_IJS2N_SD_EEEEEEENS4_39AutoVectorizingCopyWithAssumedAlignmentILi128EEENS4_14SM90_TMA_STOREES36_S38_S38_EEEvvEEEEvNT_6ParamsE,"a",@progbits
	.sectionflags	@""
	.align	4
.nv.constant0._ZN7cutlass13device_kernelINS_4gemm6kernel13GemmUniversalIN4cute5tupleIJiiiiEEENS1_10collective13CollectiveMmaINS1_46MainloopSm100TmaUmmaWarpSpecializedBlockScaledILi4ELi2ELi1ENS5_IJNS4_1CILi2EEENSA_ILi4EEENSA_ILi1EEEEEEEENS5_IJNSA_ILi256EEESG_SG_EEENS5_IJNS_12float_e2m1_tENS_13float_ue4m3_tEEEENS5_IJNS5_IJlSD_lEEENS4_6LayoutINS5_IJNS5_IJNS5_IJNSA_ILi32EEESC_EEEiEEENS5_IJNS5_IJNSA_ILi16EEESC_EEEiEEENS5_IJSD_iEEEEEENS5_IJSS_NS5_IJNS5_IJNSA_ILi0EEESD_EEENSA_ILi512EEEEEENS5_IJSV_iEEEEEEEEEEESK_S12_NS4_8TiledMMAINS4_8MMA_AtomIJNS4_23SM100_MMA_MXF4_2x1SM_SSISI_SI_fSJ_Li256ELi256ELi16ELNS4_4UMMA5MajorE0ELS17_0ELNS16_7ScaleInE0ELS18_0EEEEEENSM_INS5_IJSD_SD_SD_EEENS5_IJSV_SV_SV_EEEEENS5_IJNS4_10UnderscoreES1E_S1E_EEEEENS5_IJNS4_28SM100_TMA_2SM_LOAD_MULTICASTES1H_EEENS5_IJNS4_14ComposedLayoutINS4_7SwizzleILi3ELi4ELi3EEENS4_18smem_ptr_flag_bitsILi4EEENSM_INS5_IJNSA_ILi8EEESG_EEENS5_IJSG_SD_EEEEEEENSM_INS5_IJNS5_IJNS5_IJSO_SD_EEESR_EEESD_NS5_IJSD_SC_EEEEEENS5_IJNS5_IJNS5_IJSR_SX_EEESW_EEESV_NS5_IJSC_SX_EEEEEEEEEEEvNS4_8identityENS5_IJNS4_18SM100_TMA_2SM_LOADES1H_EEENS5_IJS1S_NSM_INS5_IJNS5_IJNS5_IJSO_SB_EEESR_EEESD_S1V_EEENS5_IJS1Y_SV_NS5_IJSC_NSA_ILi1024EEEEEEEEEEEEEEvS23_EENS_8epilogue10collective18CollectiveEpilogueINS2F_23Sm100TmaWarpSpecializedILi4ELi2ELi64ELb1ELb0EEEJNS5_IJNSA_ILi128EEESG_SG_EEENS5_IJNSM_IS2K_SD_EENSM_INSA_ILi64EEESD_EEEEENS_10bfloat16_tESL_S2Q_SL_NS2F_6fusion15FusionCallbacksIS2J_NS2R_17LinearCombinationIS2Q_fS2Q_fLNS_15FloatRoundStyleE2EEES2L_S2P_JEEENS4_5SM1004TMEM4LOAD26SM100_TMEM_LOAD_32dp32b64xENS4_13SM90_TMA_LOADENS1J_IS1L_NS1M_ILi16EEENSM_INS5_IJS1O_S2N_EEENS5_IJS2N_SD_EEEEEEENS4_39AutoVectorizingCopyWithAssumedAlignmentILi128EEENS4_14SM90_TMA_STOREES36_S38_S38_EEEvvEEEEvNT_6ParamsE:
	.zero		3968


//--------------------- SYMBOLS --------------------------

	.type		.nv.reservedSmem.offset0,@object
	.size		.nv.reservedSmem.offset0,0x4
	.type		.nv.reservedSmem.cap,@object
	.size		.nv.reservedSmem.cap,0x4
	.type		__assertfail,@function
